//
// Generated by NVIDIA NVVM Compiler
//
// Compiler Build ID: CL-36424714
// Cuda compilation tools, release 13.0, V13.0.88
// Based on NVVM 20.0.0
//

.version 9.0
.target sm_100
.address_size 64

	// .globl	_ZN3cub18CUB_300001_SM_10006detail11EmptyKernelIvEEvv
.global .align 1 .b8 _ZN30_INTERNAL_94871cfb_4_k_cu_main4cuda3std3__45__cpo5beginE[1];
.global .align 1 .b8 _ZN30_INTERNAL_94871cfb_4_k_cu_main4cuda3std3__45__cpo3endE[1];
.global .align 1 .b8 _ZN30_INTERNAL_94871cfb_4_k_cu_main4cuda3std3__45__cpo6cbeginE[1];
.global .align 1 .b8 _ZN30_INTERNAL_94871cfb_4_k_cu_main4cuda3std3__45__cpo4cendE[1];
.global .align 1 .b8 _ZN30_INTERNAL_94871cfb_4_k_cu_main4cuda3std3__45__cpo6rbeginE[1];
.global .align 1 .b8 _ZN30_INTERNAL_94871cfb_4_k_cu_main4cuda3std3__45__cpo4rendE[1];
.global .align 1 .b8 _ZN30_INTERNAL_94871cfb_4_k_cu_main4cuda3std3__45__cpo7crbeginE[1];
.global .align 1 .b8 _ZN30_INTERNAL_94871cfb_4_k_cu_main4cuda3std3__45__cpo5crendE[1];
.global .align 1 .b8 _ZN30_INTERNAL_94871cfb_4_k_cu_main4cuda3std3__432_GLOBAL__N__94871cfb_4_k_cu_main6ignoreE[1];
.global .align 1 .b8 _ZN30_INTERNAL_94871cfb_4_k_cu_main4cuda3std3__419piecewise_constructE[1];
.global .align 1 .b8 _ZN30_INTERNAL_94871cfb_4_k_cu_main4cuda3std3__48in_placeE[1];
.global .align 1 .b8 _ZN30_INTERNAL_94871cfb_4_k_cu_main4cuda3std3__420unreachable_sentinelE[1];
.global .align 1 .b8 _ZN30_INTERNAL_94871cfb_4_k_cu_main4cuda3std3__47nulloptE[1];
.global .align 1 .b8 _ZN30_INTERNAL_94871cfb_4_k_cu_main4cuda3std3__48unexpectE[1];
.global .align 1 .b8 _ZN30_INTERNAL_94871cfb_4_k_cu_main4cuda3std6ranges3__45__cpo4swapE[1];
.global .align 1 .b8 _ZN30_INTERNAL_94871cfb_4_k_cu_main4cuda3std6ranges3__45__cpo9iter_moveE[1];
.global .align 1 .b8 _ZN30_INTERNAL_94871cfb_4_k_cu_main4cuda3std6ranges3__45__cpo5beginE[1];
.global .align 1 .b8 _ZN30_INTERNAL_94871cfb_4_k_cu_main4cuda3std6ranges3__45__cpo3endE[1];
.global .align 1 .b8 _ZN30_INTERNAL_94871cfb_4_k_cu_main4cuda3std6ranges3__45__cpo6cbeginE[1];
.global .align 1 .b8 _ZN30_INTERNAL_94871cfb_4_k_cu_main4cuda3std6ranges3__45__cpo4cendE[1];
.global .align 1 .b8 _ZN30_INTERNAL_94871cfb_4_k_cu_main4cuda3std6ranges3__45__cpo7advanceE[1];
.global .align 1 .b8 _ZN30_INTERNAL_94871cfb_4_k_cu_main4cuda3std6ranges3__45__cpo9iter_swapE[1];
.global .align 1 .b8 _ZN30_INTERNAL_94871cfb_4_k_cu_main4cuda3std6ranges3__45__cpo4nextE[1];
.global .align 1 .b8 _ZN30_INTERNAL_94871cfb_4_k_cu_main4cuda3std6ranges3__45__cpo4prevE[1];
.global .align 1 .b8 _ZN30_INTERNAL_94871cfb_4_k_cu_main4cuda3std6ranges3__45__cpo4dataE[1];
.global .align 1 .b8 _ZN30_INTERNAL_94871cfb_4_k_cu_main4cuda3std6ranges3__45__cpo5cdataE[1];
.global .align 1 .b8 _ZN30_INTERNAL_94871cfb_4_k_cu_main4cuda3std6ranges3__45__cpo4sizeE[1];
.global .align 1 .b8 _ZN30_INTERNAL_94871cfb_4_k_cu_main4cuda3std6ranges3__45__cpo5ssizeE[1];
.global .align 1 .b8 _ZN30_INTERNAL_94871cfb_4_k_cu_main4cuda3std6ranges3__45__cpo8distanceE[1];
.global .align 1 .b8 _ZN30_INTERNAL_94871cfb_4_k_cu_main6thrust24THRUST_300001_SM_1000_NS8cuda_cub3parE[1];
.global .align 1 .b8 _ZN30_INTERNAL_94871cfb_4_k_cu_main6thrust24THRUST_300001_SM_1000_NS8cuda_cub10par_nosyncE[1];
.global .align 1 .b8 _ZN30_INTERNAL_94871cfb_4_k_cu_main6thrust24THRUST_300001_SM_1000_NS6system6detail10sequential3seqE[1];
.global .align 1 .b8 _ZN30_INTERNAL_94871cfb_4_k_cu_main6thrust24THRUST_300001_SM_1000_NS6system3cpp3parE[1];
.global .align 1 .b8 _ZN30_INTERNAL_94871cfb_4_k_cu_main6thrust24THRUST_300001_SM_1000_NS12placeholders2_1E[1];
.global .align 1 .b8 _ZN30_INTERNAL_94871cfb_4_k_cu_main6thrust24THRUST_300001_SM_1000_NS12placeholders2_2E[1];
.global .align 1 .b8 _ZN30_INTERNAL_94871cfb_4_k_cu_main6thrust24THRUST_300001_SM_1000_NS12placeholders2_3E[1];
.global .align 1 .b8 _ZN30_INTERNAL_94871cfb_4_k_cu_main6thrust24THRUST_300001_SM_1000_NS12placeholders2_4E[1];
.global .align 1 .b8 _ZN30_INTERNAL_94871cfb_4_k_cu_main6thrust24THRUST_300001_SM_1000_NS12placeholders2_5E[1];
.global .align 1 .b8 _ZN30_INTERNAL_94871cfb_4_k_cu_main6thrust24THRUST_300001_SM_1000_NS12placeholders2_6E[1];
.global .align 1 .b8 _ZN30_INTERNAL_94871cfb_4_k_cu_main6thrust24THRUST_300001_SM_1000_NS12placeholders2_7E[1];
.global .align 1 .b8 _ZN30_INTERNAL_94871cfb_4_k_cu_main6thrust24THRUST_300001_SM_1000_NS12placeholders2_8E[1];
.global .align 1 .b8 _ZN30_INTERNAL_94871cfb_4_k_cu_main6thrust24THRUST_300001_SM_1000_NS12placeholders2_9E[1];
.global .align 1 .b8 _ZN30_INTERNAL_94871cfb_4_k_cu_main6thrust24THRUST_300001_SM_1000_NS12placeholders3_10E[1];
.global .align 1 .b8 _ZN30_INTERNAL_94871cfb_4_k_cu_main6thrust24THRUST_300001_SM_1000_NS3seqE[1];
.global .align 1 .b8 _ZN30_INTERNAL_94871cfb_4_k_cu_main6thrust24THRUST_300001_SM_1000_NS6deviceE[1];

.visible .entry _ZN3cub18CUB_300001_SM_10006detail11EmptyKernelIvEEvv()
{


	ret;

}
	// .globl	_ZN3cub18CUB_300001_SM_10006detail8for_each13static_kernelINS2_12policy_hub_t12policy_500_tEmN6thrust24THRUST_300001_SM_1000_NS8cuda_cub20__uninitialized_fill7functorINS7_10device_ptrIdEEdEEEEvT0_T1_
.visible .entry _ZN3cub18CUB_300001_SM_10006detail8for_each13static_kernelINS2_12policy_hub_t12policy_500_tEmN6thrust24THRUST_300001_SM_1000_NS8cuda_cub20__uninitialized_fill7functorINS7_10device_ptrIdEEdEEEEvT0_T1_(
	.param .u64 _ZN3cub18CUB_300001_SM_10006detail8for_each13static_kernelINS2_12policy_hub_t12policy_500_tEmN6thrust24THRUST_300001_SM_1000_NS8cuda_cub20__uninitialized_fill7functorINS7_10device_ptrIdEEdEEEEvT0_T1__param_0,
	.param .align 8 .b8 _ZN3cub18CUB_300001_SM_10006detail8for_each13static_kernelINS2_12policy_hub_t12policy_500_tEmN6thrust24THRUST_300001_SM_1000_NS8cuda_cub20__uninitialized_fill7functorINS7_10device_ptrIdEEdEEEEvT0_T1__param_1[16]
)
.maxntid 256
{
	.reg .pred 	%p<4>;
	.reg .b32 	%r<5>;
	.reg .b64 	%rd<16>;
	.reg .b64 	%fd<3>;

	ld.param.f64 	%fd2, [_ZN3cub18CUB_300001_SM_10006detail8for_each13static_kernelINS2_12policy_hub_t12policy_500_tEmN6thrust24THRUST_300001_SM_1000_NS8cuda_cub20__uninitialized_fill7functorINS7_10device_ptrIdEEdEEEEvT0_T1__param_1+8];
	ld.param.u64 	%rd4, [_ZN3cub18CUB_300001_SM_10006detail8for_each13static_kernelINS2_12policy_hub_t12policy_500_tEmN6thrust24THRUST_300001_SM_1000_NS8cuda_cub20__uninitialized_fill7functorINS7_10device_ptrIdEEdEEEEvT0_T1__param_1];
	ld.param.u64 	%rd5, [_ZN3cub18CUB_300001_SM_10006detail8for_each13static_kernelINS2_12policy_hub_t12policy_500_tEmN6thrust24THRUST_300001_SM_1000_NS8cuda_cub20__uninitialized_fill7functorINS7_10device_ptrIdEEdEEEEvT0_T1__param_0];
	mov.u32 	%r2, %ctaid.x;
	mul.wide.u32 	%rd1, %r2, 512;
	sub.s64 	%rd2, %rd5, %rd1;
	setp.lt.u64 	%p1, %rd2, 512;
	@%p1 bra 	$L__BB1_2;
	mov.u32 	%r4, %tid.x;
	cvta.to.global.u64 	%rd11, %rd4;
	cvt.u64.u32 	%rd12, %r4;
	add.s64 	%rd13, %rd1, %rd12;
	shl.b64 	%rd14, %rd13, 3;
	add.s64 	%rd15, %rd11, %rd14;
	st.global.f64 	[%rd15], %fd2;
	st.global.f64 	[%rd15+2048], %fd2;
	bra.uni 	$L__BB1_6;
$L__BB1_2:
	cvta.to.global.u64 	%rd6, %rd4;
	mov.u32 	%r1, %tid.x;
	cvt.u64.u32 	%rd7, %r1;
	setp.le.u64 	%p2, %rd2, %rd7;
	add.s64 	%rd8, %rd1, %rd7;
	shl.b64 	%rd9, %rd8, 3;
	add.s64 	%rd3, %rd6, %rd9;
	@%p2 bra 	$L__BB1_4;
	st.global.f64 	[%rd3], %fd2;
$L__BB1_4:
	add.s32 	%r3, %r1, 256;
	cvt.u64.u32 	%rd10, %r3;
	setp.le.u64 	%p3, %rd2, %rd10;
	@%p3 bra 	$L__BB1_6;
	st.global.f64 	[%rd3+2048], %fd2;
$L__BB1_6:
	ret;

}
	// .globl	_ZN3cub18CUB_300001_SM_10006detail8for_each13static_kernelINS2_12policy_hub_t12policy_500_tElN6thrust24THRUST_300001_SM_1000_NS8cuda_cub10__tabulate7functorINS7_6detail15normal_iteratorINS7_10device_ptrIdEEEENS7_6system6detail7generic6detail22compute_sequence_valueIdvEElEEEEvT0_T1_
.visible .entry _ZN3cub18CUB_300001_SM_10006detail8for_each13static_kernelINS2_12policy_hub_t12policy_500_tElN6thrust24THRUST_300001_SM_1000_NS8cuda_cub10__tabulate7functorINS7_6detail15normal_iteratorINS7_10device_ptrIdEEEENS7_6system6detail7generic6detail22compute_sequence_valueIdvEElEEEEvT0_T1_(
	.param .u64 _ZN3cub18CUB_300001_SM_10006detail8for_each13static_kernelINS2_12policy_hub_t12policy_500_tElN6thrust24THRUST_300001_SM_1000_NS8cuda_cub10__tabulate7functorINS7_6detail15normal_iteratorINS7_10device_ptrIdEEEENS7_6system6detail7generic6detail22compute_sequence_valueIdvEElEEEEvT0_T1__param_0,
	.param .align 8 .b8 _ZN3cub18CUB_300001_SM_10006detail8for_each13static_kernelINS2_12policy_hub_t12policy_500_tElN6thrust24THRUST_300001_SM_1000_NS8cuda_cub10__tabulate7functorINS7_6detail15normal_iteratorINS7_10device_ptrIdEEEENS7_6system6detail7generic6detail22compute_sequence_valueIdvEElEEEEvT0_T1__param_1[24]
)
.maxntid 256
{
	.reg .pred 	%p<4>;
	.reg .b32 	%r<6>;
	.reg .b64 	%rd<21>;
	.reg .b64 	%fd<13>;

	ld.param.f64 	%fd4, [_ZN3cub18CUB_300001_SM_10006detail8for_each13static_kernelINS2_12policy_hub_t12policy_500_tElN6thrust24THRUST_300001_SM_1000_NS8cuda_cub10__tabulate7functorINS7_6detail15normal_iteratorINS7_10device_ptrIdEEEENS7_6system6detail7generic6detail22compute_sequence_valueIdvEElEEEEvT0_T1__param_1+16];
	ld.param.f64 	%fd3, [_ZN3cub18CUB_300001_SM_10006detail8for_each13static_kernelINS2_12policy_hub_t12policy_500_tElN6thrust24THRUST_300001_SM_1000_NS8cuda_cub10__tabulate7functorINS7_6detail15normal_iteratorINS7_10device_ptrIdEEEENS7_6system6detail7generic6detail22compute_sequence_valueIdvEElEEEEvT0_T1__param_1+8];
	ld.param.u64 	%rd7, [_ZN3cub18CUB_300001_SM_10006detail8for_each13static_kernelINS2_12policy_hub_t12policy_500_tElN6thrust24THRUST_300001_SM_1000_NS8cuda_cub10__tabulate7functorINS7_6detail15normal_iteratorINS7_10device_ptrIdEEEENS7_6system6detail7generic6detail22compute_sequence_valueIdvEElEEEEvT0_T1__param_1];
	ld.param.u64 	%rd8, [_ZN3cub18CUB_300001_SM_10006detail8for_each13static_kernelINS2_12policy_hub_t12policy_500_tElN6thrust24THRUST_300001_SM_1000_NS8cuda_cub10__tabulate7functorINS7_6detail15normal_iteratorINS7_10device_ptrIdEEEENS7_6system6detail7generic6detail22compute_sequence_valueIdvEElEEEEvT0_T1__param_0];
	mov.u32 	%r1, %ctaid.x;
	mul.wide.u32 	%rd1, %r1, 512;
	sub.s64 	%rd2, %rd8, %rd1;
	setp.lt.s64 	%p1, %rd2, 512;
	@%p1 bra 	$L__BB2_2;
	mov.u32 	%r5, %tid.x;
	cvta.to.global.u64 	%rd15, %rd7;
	cvt.u64.u32 	%rd16, %r5;
	add.s64 	%rd17, %rd1, %rd16;
	cvt.rn.f64.u64 	%fd9, %rd17;
	fma.rn.f64 	%fd10, %fd4, %fd9, %fd3;
	shl.b64 	%rd18, %rd17, 3;
	add.s64 	%rd19, %rd15, %rd18;
	st.global.f64 	[%rd19], %fd10;
	add.s64 	%rd20, %rd17, 256;
	cvt.rn.f64.u64 	%fd11, %rd20;
	fma.rn.f64 	%fd12, %fd4, %fd11, %fd3;
	st.global.f64 	[%rd19+2048], %fd12;
	bra.uni 	$L__BB2_6;
$L__BB2_2:
	cvta.to.global.u64 	%rd3, %rd7;
	mov.u32 	%r2, %tid.x;
	cvt.s64.s32 	%rd4, %rd2;
	cvt.u64.u32 	%rd5, %r2;
	setp.le.s64 	%p2, %rd4, %rd5;
	@%p2 bra 	$L__BB2_4;
	add.s64 	%rd9, %rd1, %rd5;
	cvt.rn.f64.u64 	%fd5, %rd9;
	fma.rn.f64 	%fd6, %fd4, %fd5, %fd3;
	shl.b64 	%rd10, %rd9, 3;
	add.s64 	%rd11, %rd3, %rd10;
	st.global.f64 	[%rd11], %fd6;
$L__BB2_4:
	cvt.u32.u64 	%r3, %rd5;
	add.s32 	%r4, %r3, 256;
	cvt.u64.u32 	%rd6, %r4;
	setp.le.s64 	%p3, %rd4, %rd6;
	@%p3 bra 	$L__BB2_6;
	add.s64 	%rd12, %rd1, %rd6;
	shl.b64 	%rd13, %rd12, 3;
	cvt.rn.f64.u64 	%fd7, %rd12;
	fma.rn.f64 	%fd8, %fd4, %fd7, %fd3;
	add.s64 	%rd14, %rd13, %rd3;
	st.global.f64 	[%rd14], %fd8;
$L__BB2_6:
	ret;

}
	// .globl	_ZN3cub18CUB_300001_SM_10006detail9transform16transform_kernelINS2_10policy_hubILb1EN4cuda3std3__45tupleIJN6thrust24THRUST_300001_SM_1000_NS6detail15normal_iteratorINSA_10device_ptrIdEEEEEEEE10policy1000Ei10Norm_distrSF_JPdEEEvT0_iT1_T2_DpNS2_10kernel_argIT3_EE
.visible .entry _ZN3cub18CUB_300001_SM_10006detail9transform16transform_kernelINS2_10policy_hubILb1EN4cuda3std3__45tupleIJN6thrust24THRUST_300001_SM_1000_NS6detail15normal_iteratorINSA_10device_ptrIdEEEEEEEE10policy1000Ei10Norm_distrSF_JPdEEEvT0_iT1_T2_DpNS2_10kernel_argIT3_EE(
	.param .u32 _ZN3cub18CUB_300001_SM_10006detail9transform16transform_kernelINS2_10policy_hubILb1EN4cuda3std3__45tupleIJN6thrust24THRUST_300001_SM_1000_NS6detail15normal_iteratorINSA_10device_ptrIdEEEEEEEE10policy1000Ei10Norm_distrSF_JPdEEEvT0_iT1_T2_DpNS2_10kernel_argIT3_EE_param_0,
	.param .u32 _ZN3cub18CUB_300001_SM_10006detail9transform16transform_kernelINS2_10policy_hubILb1EN4cuda3std3__45tupleIJN6thrust24THRUST_300001_SM_1000_NS6detail15normal_iteratorINSA_10device_ptrIdEEEEEEEE10policy1000Ei10Norm_distrSF_JPdEEEvT0_iT1_T2_DpNS2_10kernel_argIT3_EE_param_1,
	.param .align 8 .b8 _ZN3cub18CUB_300001_SM_10006detail9transform16transform_kernelINS2_10policy_hubILb1EN4cuda3std3__45tupleIJN6thrust24THRUST_300001_SM_1000_NS6detail15normal_iteratorINSA_10device_ptrIdEEEEEEEE10policy1000Ei10Norm_distrSF_JPdEEEvT0_iT1_T2_DpNS2_10kernel_argIT3_EE_param_2[16],
	.param .align 8 .b8 _ZN3cub18CUB_300001_SM_10006detail9transform16transform_kernelINS2_10policy_hubILb1EN4cuda3std3__45tupleIJN6thrust24THRUST_300001_SM_1000_NS6detail15normal_iteratorINSA_10device_ptrIdEEEEEEEE10policy1000Ei10Norm_distrSF_JPdEEEvT0_iT1_T2_DpNS2_10kernel_argIT3_EE_param_3[8],
	.param .align 8 .b8 _ZN3cub18CUB_300001_SM_10006detail9transform16transform_kernelINS2_10policy_hubILb1EN4cuda3std3__45tupleIJN6thrust24THRUST_300001_SM_1000_NS6detail15normal_iteratorINSA_10device_ptrIdEEEEEEEE10policy1000Ei10Norm_distrSF_JPdEEEvT0_iT1_T2_DpNS2_10kernel_argIT3_EE_param_4[16]
)
.maxntid 128
{
	.reg .pred 	%p<35>;
	.reg .b32 	%r<135>;
	.reg .b32 	%f<13>;
	.reg .b64 	%rd<36>;
	.reg .b64 	%fd<199>;

	ld.param.f64 	%fd1, [_ZN3cub18CUB_300001_SM_10006detail9transform16transform_kernelINS2_10policy_hubILb1EN4cuda3std3__45tupleIJN6thrust24THRUST_300001_SM_1000_NS6detail15normal_iteratorINSA_10device_ptrIdEEEEEEEE10policy1000Ei10Norm_distrSF_JPdEEEvT0_iT1_T2_DpNS2_10kernel_argIT3_EE_param_2];
	ld.param.f64 	%fd2, [_ZN3cub18CUB_300001_SM_10006detail9transform16transform_kernelINS2_10policy_hubILb1EN4cuda3std3__45tupleIJN6thrust24THRUST_300001_SM_1000_NS6detail15normal_iteratorINSA_10device_ptrIdEEEEEEEE10policy1000Ei10Norm_distrSF_JPdEEEvT0_iT1_T2_DpNS2_10kernel_argIT3_EE_param_2+8];
	ld.param.u32 	%r46, [_ZN3cub18CUB_300001_SM_10006detail9transform16transform_kernelINS2_10policy_hubILb1EN4cuda3std3__45tupleIJN6thrust24THRUST_300001_SM_1000_NS6detail15normal_iteratorINSA_10device_ptrIdEEEEEEEE10policy1000Ei10Norm_distrSF_JPdEEEvT0_iT1_T2_DpNS2_10kernel_argIT3_EE_param_0];
	ld.param.u64 	%rd10, [_ZN3cub18CUB_300001_SM_10006detail9transform16transform_kernelINS2_10policy_hubILb1EN4cuda3std3__45tupleIJN6thrust24THRUST_300001_SM_1000_NS6detail15normal_iteratorINSA_10device_ptrIdEEEEEEEE10policy1000Ei10Norm_distrSF_JPdEEEvT0_iT1_T2_DpNS2_10kernel_argIT3_EE_param_4];
	ld.param.u64 	%rd11, [_ZN3cub18CUB_300001_SM_10006detail9transform16transform_kernelINS2_10policy_hubILb1EN4cuda3std3__45tupleIJN6thrust24THRUST_300001_SM_1000_NS6detail15normal_iteratorINSA_10device_ptrIdEEEEEEEE10policy1000Ei10Norm_distrSF_JPdEEEvT0_iT1_T2_DpNS2_10kernel_argIT3_EE_param_3];
	ld.param.u32 	%r45, [_ZN3cub18CUB_300001_SM_10006detail9transform16transform_kernelINS2_10policy_hubILb1EN4cuda3std3__45tupleIJN6thrust24THRUST_300001_SM_1000_NS6detail15normal_iteratorINSA_10device_ptrIdEEEEEEEE10policy1000Ei10Norm_distrSF_JPdEEEvT0_iT1_T2_DpNS2_10kernel_argIT3_EE_param_1];
	cvta.to.global.u64 	%rd1, %rd11;
	cvta.to.global.u64 	%rd2, %rd10;
	shl.b32 	%r1, %r45, 7;
	mov.u32 	%r47, %ctaid.x;
	mul.lo.s32 	%r2, %r1, %r47;
	sub.s32 	%r3, %r46, %r2;
	min.s32 	%r4, %r1, %r3;
	shl.b32 	%r5, %r4, 3;
	mov.u32 	%r6, %tid.x;
	shl.b32 	%r128, %r6, 7;
	setp.ge.s32 	%p1, %r128, %r5;
	@%p1 bra 	$L__BB3_3;
	mul.wide.u32 	%rd12, %r6, 128;
	add.s64 	%rd13, %rd2, %rd12;
	mul.wide.s32 	%rd14, %r2, 8;
	add.s64 	%rd35, %rd13, %rd14;
$L__BB3_2:
	.pragma "nounroll";
	// begin inline asm
	prefetch.global.L2 [%rd35];
	// end inline asm
	add.s32 	%r128, %r128, 16384;
	add.s64 	%rd35, %rd35, 16384;
	setp.lt.s32 	%p2, %r128, %r5;
	@%p2 bra 	$L__BB3_2;
$L__BB3_3:
	mul.wide.s32 	%rd16, %r2, 8;
	add.s64 	%rd6, %rd2, %rd16;
	add.s64 	%rd7, %rd1, %rd16;
	setp.gt.s32 	%p3, %r1, %r3;
	@%p3 bra 	$L__BB3_13;
	setp.lt.s32 	%p4, %r45, 1;
	@%p4 bra 	$L__BB3_41;
	rcp.rn.f64 	%fd35, %fd1;
	div.rn.f64 	%fd3, %fd35, 0d40040D9291DFEC75;
	setp.eq.s32 	%p5, %r45, 1;
	mov.b32 	%r134, 0;
	@%p5 bra 	$L__BB3_36;
	and.b32  	%r49, %r45, 2147483646;
	neg.s32 	%r130, %r49;
	mov.u32 	%r129, %r6;
$L__BB3_7:
	mul.wide.s32 	%rd17, %r129, 8;
	add.s64 	%rd8, %rd6, %rd17;
	ld.global.f64 	%fd36, [%rd8];
	div.rn.f64 	%fd37, %fd36, %fd2;
	add.f64 	%fd38, %fd37, 0dC014000000000000;
	mul.f64 	%fd39, %fd38, %fd38;
	mul.f64 	%fd40, %fd39, 0dBFE0000000000000;
	div.rn.f64 	%fd41, %fd40, %fd1;
	div.rn.f64 	%fd5, %fd41, %fd1;
	fma.rn.f64 	%fd42, %fd5, 0d3FF71547652B82FE, 0d4338000000000000;
	{
	.reg .b32 %temp; 
	mov.b64 	{%r14, %temp}, %fd42;
	}
	mov.f64 	%fd43, 0dC338000000000000;
	add.rn.f64 	%fd44, %fd42, %fd43;
	fma.rn.f64 	%fd45, %fd44, 0dBFE62E42FEFA39EF, %fd5;
	fma.rn.f64 	%fd46, %fd44, 0dBC7ABC9E3B39803F, %fd45;
	fma.rn.f64 	%fd47, %fd46, 0d3E5ADE1569CE2BDF, 0d3E928AF3FCA213EA;
	fma.rn.f64 	%fd48, %fd47, %fd46, 0d3EC71DEE62401315;
	fma.rn.f64 	%fd49, %fd48, %fd46, 0d3EFA01997C89EB71;
	fma.rn.f64 	%fd50, %fd49, %fd46, 0d3F2A01A014761F65;
	fma.rn.f64 	%fd51, %fd50, %fd46, 0d3F56C16C1852B7AF;
	fma.rn.f64 	%fd52, %fd51, %fd46, 0d3F81111111122322;
	fma.rn.f64 	%fd53, %fd52, %fd46, 0d3FA55555555502A1;
	fma.rn.f64 	%fd54, %fd53, %fd46, 0d3FC5555555555511;
	fma.rn.f64 	%fd55, %fd54, %fd46, 0d3FE000000000000B;
	fma.rn.f64 	%fd56, %fd55, %fd46, 0d3FF0000000000000;
	fma.rn.f64 	%fd57, %fd56, %fd46, 0d3FF0000000000000;
	{
	.reg .b32 %temp; 
	mov.b64 	{%r15, %temp}, %fd57;
	}
	{
	.reg .b32 %temp; 
	mov.b64 	{%temp, %r16}, %fd57;
	}
	shl.b32 	%r50, %r14, 20;
	add.s32 	%r51, %r50, %r16;
	mov.b64 	%fd193, {%r15, %r51};
	{
	.reg .b32 %temp; 
	mov.b64 	{%temp, %r52}, %fd5;
	}
	mov.b32 	%f7, %r52;
	abs.f32 	%f1, %f7;
	setp.lt.f32 	%p6, %f1, 0f4086232B;
	@%p6 bra 	$L__BB3_10;
	setp.lt.f64 	%p7, %fd5, 0d0000000000000000;
	add.f64 	%fd58, %fd5, 0d7FF0000000000000;
	selp.f64 	%fd193, 0d0000000000000000, %fd58, %p7;
	setp.geu.f32 	%p8, %f1, 0f40874800;
	@%p8 bra 	$L__BB3_10;
	shr.u32 	%r53, %r14, 31;
	add.s32 	%r54, %r14, %r53;
	shr.s32 	%r55, %r54, 1;
	shl.b32 	%r56, %r55, 20;
	add.s32 	%r57, %r16, %r56;
	mov.b64 	%fd59, {%r15, %r57};
	sub.s32 	%r58, %r14, %r55;
	shl.b32 	%r59, %r58, 20;
	add.s32 	%r60, %r59, 1072693248;
	mov.b32 	%r61, 0;
	mov.b64 	%fd60, {%r61, %r60};
	mul.f64 	%fd193, %fd60, %fd59;
$L__BB3_10:
	mul.f64 	%fd61, %fd3, %fd193;
	add.s64 	%rd9, %rd7, %rd17;
	st.global.f64 	[%rd9], %fd61;
	ld.global.f64 	%fd62, [%rd8+1024];
	div.rn.f64 	%fd63, %fd62, %fd2;
	add.f64 	%fd64, %fd63, 0dC014000000000000;
	mul.f64 	%fd65, %fd64, %fd64;
	mul.f64 	%fd66, %fd65, 0dBFE0000000000000;
	div.rn.f64 	%fd67, %fd66, %fd1;
	div.rn.f64 	%fd10, %fd67, %fd1;
	fma.rn.f64 	%fd68, %fd10, 0d3FF71547652B82FE, 0d4338000000000000;
	{
	.reg .b32 %temp; 
	mov.b64 	{%r17, %temp}, %fd68;
	}
	mov.f64 	%fd69, 0dC338000000000000;
	add.rn.f64 	%fd70, %fd68, %fd69;
	fma.rn.f64 	%fd71, %fd70, 0dBFE62E42FEFA39EF, %fd10;
	fma.rn.f64 	%fd72, %fd70, 0dBC7ABC9E3B39803F, %fd71;
	fma.rn.f64 	%fd73, %fd72, 0d3E5ADE1569CE2BDF, 0d3E928AF3FCA213EA;
	fma.rn.f64 	%fd74, %fd73, %fd72, 0d3EC71DEE62401315;
	fma.rn.f64 	%fd75, %fd74, %fd72, 0d3EFA01997C89EB71;
	fma.rn.f64 	%fd76, %fd75, %fd72, 0d3F2A01A014761F65;
	fma.rn.f64 	%fd77, %fd76, %fd72, 0d3F56C16C1852B7AF;
	fma.rn.f64 	%fd78, %fd77, %fd72, 0d3F81111111122322;
	fma.rn.f64 	%fd79, %fd78, %fd72, 0d3FA55555555502A1;
	fma.rn.f64 	%fd80, %fd79, %fd72, 0d3FC5555555555511;
	fma.rn.f64 	%fd81, %fd80, %fd72, 0d3FE000000000000B;
	fma.rn.f64 	%fd82, %fd81, %fd72, 0d3FF0000000000000;
	fma.rn.f64 	%fd83, %fd82, %fd72, 0d3FF0000000000000;
	{
	.reg .b32 %temp; 
	mov.b64 	{%r18, %temp}, %fd83;
	}
	{
	.reg .b32 %temp; 
	mov.b64 	{%temp, %r19}, %fd83;
	}
	shl.b32 	%r62, %r17, 20;
	add.s32 	%r63, %r62, %r19;
	mov.b64 	%fd194, {%r18, %r63};
	{
	.reg .b32 %temp; 
	mov.b64 	{%temp, %r64}, %fd10;
	}
	mov.b32 	%f8, %r64;
	abs.f32 	%f2, %f8;
	setp.lt.f32 	%p9, %f2, 0f4086232B;
	@%p9 bra 	$L__BB3_34;
	setp.lt.f64 	%p10, %fd10, 0d0000000000000000;
	add.f64 	%fd84, %fd10, 0d7FF0000000000000;
	selp.f64 	%fd194, 0d0000000000000000, %fd84, %p10;
	setp.geu.f32 	%p11, %f2, 0f40874800;
	@%p11 bra 	$L__BB3_34;
	shr.u32 	%r65, %r17, 31;
	add.s32 	%r66, %r17, %r65;
	shr.s32 	%r67, %r66, 1;
	shl.b32 	%r68, %r67, 20;
	add.s32 	%r69, %r19, %r68;
	mov.b64 	%fd85, {%r18, %r69};
	sub.s32 	%r70, %r17, %r67;
	shl.b32 	%r71, %r70, 20;
	add.s32 	%r72, %r71, 1072693248;
	mov.b32 	%r73, 0;
	mov.b64 	%fd86, {%r73, %r72};
	mul.f64 	%fd194, %fd86, %fd85;
	bra.uni 	$L__BB3_34;
$L__BB3_13:
	setp.lt.s32 	%p18, %r45, 1;
	@%p18 bra 	$L__BB3_41;
	rcp.rn.f64 	%fd114, %fd1;
	div.rn.f64 	%fd4, %fd114, 0d40040D9291DFEC75;
	setp.eq.s32 	%p19, %r45, 1;
	mov.b32 	%r133, 0;
	@%p19 bra 	$L__BB3_28;
	and.b32  	%r89, %r45, 2147483646;
	neg.s32 	%r132, %r89;
	mov.u32 	%r131, %r6;
$L__BB3_16:
	add.s32 	%r24, %r131, 128;
	setp.ge.s32 	%p20, %r131, %r4;
	@%p20 bra 	$L__BB3_21;
	mul.wide.s32 	%rd23, %r131, 8;
	add.s64 	%rd24, %rd6, %rd23;
	ld.global.f64 	%fd115, [%rd24];
	div.rn.f64 	%fd116, %fd115, %fd2;
	add.f64 	%fd117, %fd116, 0dC014000000000000;
	mul.f64 	%fd118, %fd117, %fd117;
	mul.f64 	%fd119, %fd118, 0dBFE0000000000000;
	div.rn.f64 	%fd120, %fd119, %fd1;
	div.rn.f64 	%fd15, %fd120, %fd1;
	fma.rn.f64 	%fd121, %fd15, 0d3FF71547652B82FE, 0d4338000000000000;
	{
	.reg .b32 %temp; 
	mov.b64 	{%r25, %temp}, %fd121;
	}
	mov.f64 	%fd122, 0dC338000000000000;
	add.rn.f64 	%fd123, %fd121, %fd122;
	fma.rn.f64 	%fd124, %fd123, 0dBFE62E42FEFA39EF, %fd15;
	fma.rn.f64 	%fd125, %fd123, 0dBC7ABC9E3B39803F, %fd124;
	fma.rn.f64 	%fd126, %fd125, 0d3E5ADE1569CE2BDF, 0d3E928AF3FCA213EA;
	fma.rn.f64 	%fd127, %fd126, %fd125, 0d3EC71DEE62401315;
	fma.rn.f64 	%fd128, %fd127, %fd125, 0d3EFA01997C89EB71;
	fma.rn.f64 	%fd129, %fd128, %fd125, 0d3F2A01A014761F65;
	fma.rn.f64 	%fd130, %fd129, %fd125, 0d3F56C16C1852B7AF;
	fma.rn.f64 	%fd131, %fd130, %fd125, 0d3F81111111122322;
	fma.rn.f64 	%fd132, %fd131, %fd125, 0d3FA55555555502A1;
	fma.rn.f64 	%fd133, %fd132, %fd125, 0d3FC5555555555511;
	fma.rn.f64 	%fd134, %fd133, %fd125, 0d3FE000000000000B;
	fma.rn.f64 	%fd135, %fd134, %fd125, 0d3FF0000000000000;
	fma.rn.f64 	%fd136, %fd135, %fd125, 0d3FF0000000000000;
	{
	.reg .b32 %temp; 
	mov.b64 	{%r26, %temp}, %fd136;
	}
	{
	.reg .b32 %temp; 
	mov.b64 	{%temp, %r27}, %fd136;
	}
	shl.b32 	%r90, %r25, 20;
	add.s32 	%r91, %r90, %r27;
	mov.b64 	%fd195, {%r26, %r91};
	{
	.reg .b32 %temp; 
	mov.b64 	{%temp, %r92}, %fd15;
	}
	mov.b32 	%f10, %r92;
	abs.f32 	%f3, %f10;
	setp.lt.f32 	%p21, %f3, 0f4086232B;
	@%p21 bra 	$L__BB3_20;
	setp.lt.f64 	%p22, %fd15, 0d0000000000000000;
	add.f64 	%fd137, %fd15, 0d7FF0000000000000;
	selp.f64 	%fd195, 0d0000000000000000, %fd137, %p22;
	setp.geu.f32 	%p23, %f3, 0f40874800;
	@%p23 bra 	$L__BB3_20;
	shr.u32 	%r93, %r25, 31;
	add.s32 	%r94, %r25, %r93;
	shr.s32 	%r95, %r94, 1;
	shl.b32 	%r96, %r95, 20;
	add.s32 	%r97, %r27, %r96;
	mov.b64 	%fd138, {%r26, %r97};
	sub.s32 	%r98, %r25, %r95;
	shl.b32 	%r99, %r98, 20;
	add.s32 	%r100, %r99, 1072693248;
	mov.b32 	%r101, 0;
	mov.b64 	%fd139, {%r101, %r100};
	mul.f64 	%fd195, %fd139, %fd138;
$L__BB3_20:
	mul.f64 	%fd140, %fd4, %fd195;
	add.s64 	%rd26, %rd7, %rd23;
	st.global.f64 	[%rd26], %fd140;
$L__BB3_21:
	setp.ge.s32 	%p24, %r24, %r4;
	@%p24 bra 	$L__BB3_26;
	mul.wide.s32 	%rd27, %r24, 8;
	add.s64 	%rd28, %rd6, %rd27;
	ld.global.f64 	%fd141, [%rd28];
	div.rn.f64 	%fd142, %fd141, %fd2;
	add.f64 	%fd143, %fd142, 0dC014000000000000;
	mul.f64 	%fd144, %fd143, %fd143;
	mul.f64 	%fd145, %fd144, 0dBFE0000000000000;
	div.rn.f64 	%fd146, %fd145, %fd1;
	div.rn.f64 	%fd20, %fd146, %fd1;
	fma.rn.f64 	%fd147, %fd20, 0d3FF71547652B82FE, 0d4338000000000000;
	{
	.reg .b32 %temp; 
	mov.b64 	{%r28, %temp}, %fd147;
	}
	mov.f64 	%fd148, 0dC338000000000000;
	add.rn.f64 	%fd149, %fd147, %fd148;
	fma.rn.f64 	%fd150, %fd149, 0dBFE62E42FEFA39EF, %fd20;
	fma.rn.f64 	%fd151, %fd149, 0dBC7ABC9E3B39803F, %fd150;
	fma.rn.f64 	%fd152, %fd151, 0d3E5ADE1569CE2BDF, 0d3E928AF3FCA213EA;
	fma.rn.f64 	%fd153, %fd152, %fd151, 0d3EC71DEE62401315;
	fma.rn.f64 	%fd154, %fd153, %fd151, 0d3EFA01997C89EB71;
	fma.rn.f64 	%fd155, %fd154, %fd151, 0d3F2A01A014761F65;
	fma.rn.f64 	%fd156, %fd155, %fd151, 0d3F56C16C1852B7AF;
	fma.rn.f64 	%fd157, %fd156, %fd151, 0d3F81111111122322;
	fma.rn.f64 	%fd158, %fd157, %fd151, 0d3FA55555555502A1;
	fma.rn.f64 	%fd159, %fd158, %fd151, 0d3FC5555555555511;
	fma.rn.f64 	%fd160, %fd159, %fd151, 0d3FE000000000000B;
	fma.rn.f64 	%fd161, %fd160, %fd151, 0d3FF0000000000000;
	fma.rn.f64 	%fd162, %fd161, %fd151, 0d3FF0000000000000;
	{
	.reg .b32 %temp; 
	mov.b64 	{%r29, %temp}, %fd162;
	}
	{
	.reg .b32 %temp; 
	mov.b64 	{%temp, %r30}, %fd162;
	}
	shl.b32 	%r102, %r28, 20;
	add.s32 	%r103, %r102, %r30;
	mov.b64 	%fd196, {%r29, %r103};
	{
	.reg .b32 %temp; 
	mov.b64 	{%temp, %r104}, %fd20;
	}
	mov.b32 	%f11, %r104;
	abs.f32 	%f4, %f11;
	setp.lt.f32 	%p25, %f4, 0f4086232B;
	@%p25 bra 	$L__BB3_25;
	setp.lt.f64 	%p26, %fd20, 0d0000000000000000;
	add.f64 	%fd163, %fd20, 0d7FF0000000000000;
	selp.f64 	%fd196, 0d0000000000000000, %fd163, %p26;
	setp.geu.f32 	%p27, %f4, 0f40874800;
	@%p27 bra 	$L__BB3_25;
	shr.u32 	%r105, %r28, 31;
	add.s32 	%r106, %r28, %r105;
	shr.s32 	%r107, %r106, 1;
	shl.b32 	%r108, %r107, 20;
	add.s32 	%r109, %r30, %r108;
	mov.b64 	%fd164, {%r29, %r109};
	sub.s32 	%r110, %r28, %r107;
	shl.b32 	%r111, %r110, 20;
	add.s32 	%r112, %r111, 1072693248;
	mov.b32 	%r113, 0;
	mov.b64 	%fd165, {%r113, %r112};
	mul.f64 	%fd196, %fd165, %fd164;
$L__BB3_25:
	mul.f64 	%fd166, %fd4, %fd196;
	add.s64 	%rd30, %rd7, %rd27;
	st.global.f64 	[%rd30], %fd166;
$L__BB3_26:
	add.s32 	%r132, %r132, 2;
	add.s32 	%r131, %r131, 256;
	setp.ne.s32 	%p28, %r132, 0;
	@%p28 bra 	$L__BB3_16;
	and.b32  	%r133, %r1, -256;
$L__BB3_28:
	and.b32  	%r115, %r45, 1;
	setp.eq.b32 	%p29, %r115, 1;
	not.pred 	%p30, %p29;
	@%p30 bra 	$L__BB3_41;
	add.s32 	%r35, %r133, %r6;
	setp.ge.s32 	%p31, %r35, %r4;
	@%p31 bra 	$L__BB3_41;
	mul.wide.s32 	%rd31, %r35, 8;
	add.s64 	%rd32, %rd6, %rd31;
	ld.global.f64 	%fd167, [%rd32];
	div.rn.f64 	%fd168, %fd167, %fd2;
	add.f64 	%fd169, %fd168, 0dC014000000000000;
	mul.f64 	%fd170, %fd169, %fd169;
	mul.f64 	%fd171, %fd170, 0dBFE0000000000000;
	div.rn.f64 	%fd172, %fd171, %fd1;
	div.rn.f64 	%fd25, %fd172, %fd1;
	fma.rn.f64 	%fd173, %fd25, 0d3FF71547652B82FE, 0d4338000000000000;
	{
	.reg .b32 %temp; 
	mov.b64 	{%r36, %temp}, %fd173;
	}
	mov.f64 	%fd174, 0dC338000000000000;
	add.rn.f64 	%fd175, %fd173, %fd174;
	fma.rn.f64 	%fd176, %fd175, 0dBFE62E42FEFA39EF, %fd25;
	fma.rn.f64 	%fd177, %fd175, 0dBC7ABC9E3B39803F, %fd176;
	fma.rn.f64 	%fd178, %fd177, 0d3E5ADE1569CE2BDF, 0d3E928AF3FCA213EA;
	fma.rn.f64 	%fd179, %fd178, %fd177, 0d3EC71DEE62401315;
	fma.rn.f64 	%fd180, %fd179, %fd177, 0d3EFA01997C89EB71;
	fma.rn.f64 	%fd181, %fd180, %fd177, 0d3F2A01A014761F65;
	fma.rn.f64 	%fd182, %fd181, %fd177, 0d3F56C16C1852B7AF;
	fma.rn.f64 	%fd183, %fd182, %fd177, 0d3F81111111122322;
	fma.rn.f64 	%fd184, %fd183, %fd177, 0d3FA55555555502A1;
	fma.rn.f64 	%fd185, %fd184, %fd177, 0d3FC5555555555511;
	fma.rn.f64 	%fd186, %fd185, %fd177, 0d3FE000000000000B;
	fma.rn.f64 	%fd187, %fd186, %fd177, 0d3FF0000000000000;
	fma.rn.f64 	%fd188, %fd187, %fd177, 0d3FF0000000000000;
	{
	.reg .b32 %temp; 
	mov.b64 	{%r37, %temp}, %fd188;
	}
	{
	.reg .b32 %temp; 
	mov.b64 	{%temp, %r38}, %fd188;
	}
	shl.b32 	%r116, %r36, 20;
	add.s32 	%r117, %r116, %r38;
	mov.b64 	%fd197, {%r37, %r117};
	{
	.reg .b32 %temp; 
	mov.b64 	{%temp, %r118}, %fd25;
	}
	mov.b32 	%f12, %r118;
	abs.f32 	%f5, %f12;
	setp.lt.f32 	%p32, %f5, 0f4086232B;
	@%p32 bra 	$L__BB3_33;
	setp.lt.f64 	%p33, %fd25, 0d0000000000000000;
	add.f64 	%fd189, %fd25, 0d7FF0000000000000;
	selp.f64 	%fd197, 0d0000000000000000, %fd189, %p33;
	setp.geu.f32 	%p34, %f5, 0f40874800;
	@%p34 bra 	$L__BB3_33;
	shr.u32 	%r119, %r36, 31;
	add.s32 	%r120, %r36, %r119;
	shr.s32 	%r121, %r120, 1;
	shl.b32 	%r122, %r121, 20;
	add.s32 	%r123, %r38, %r122;
	mov.b64 	%fd190, {%r37, %r123};
	sub.s32 	%r124, %r36, %r121;
	shl.b32 	%r125, %r124, 20;
	add.s32 	%r126, %r125, 1072693248;
	mov.b32 	%r127, 0;
	mov.b64 	%fd191, {%r127, %r126};
	mul.f64 	%fd197, %fd191, %fd190;
$L__BB3_33:
	mul.f64 	%fd192, %fd4, %fd197;
	add.s64 	%rd34, %rd7, %rd31;
	st.global.f64 	[%rd34], %fd192;
	bra.uni 	$L__BB3_41;
$L__BB3_34:
	mul.f64 	%fd87, %fd3, %fd194;
	st.global.f64 	[%rd9+1024], %fd87;
	add.s32 	%r130, %r130, 2;
	add.s32 	%r129, %r129, 256;
	setp.eq.s32 	%p12, %r130, 0;
	@%p12 bra 	$L__BB3_35;
	bra.uni 	$L__BB3_7;
$L__BB3_35:
	and.b32  	%r134, %r1, -256;
$L__BB3_36:
	and.b32  	%r75, %r45, 1;
	setp.eq.b32 	%p13, %r75, 1;
	not.pred 	%p14, %p13;
	@%p14 bra 	$L__BB3_41;
	add.s32 	%r41, %r134, %r6;
	mul.wide.s32 	%rd19, %r41, 8;
	add.s64 	%rd20, %rd6, %rd19;
	ld.global.f64 	%fd88, [%rd20];
	div.rn.f64 	%fd89, %fd88, %fd2;
	add.f64 	%fd90, %fd89, 0dC014000000000000;
	mul.f64 	%fd91, %fd90, %fd90;
	mul.f64 	%fd92, %fd91, 0dBFE0000000000000;
	div.rn.f64 	%fd93, %fd92, %fd1;
	div.rn.f64 	%fd30, %fd93, %fd1;
	fma.rn.f64 	%fd94, %fd30, 0d3FF71547652B82FE, 0d4338000000000000;
	{
	.reg .b32 %temp; 
	mov.b64 	{%r42, %temp}, %fd94;
	}
	mov.f64 	%fd95, 0dC338000000000000;
	add.rn.f64 	%fd96, %fd94, %fd95;
	fma.rn.f64 	%fd97, %fd96, 0dBFE62E42FEFA39EF, %fd30;
	fma.rn.f64 	%fd98, %fd96, 0dBC7ABC9E3B39803F, %fd97;
	fma.rn.f64 	%fd99, %fd98, 0d3E5ADE1569CE2BDF, 0d3E928AF3FCA213EA;
	fma.rn.f64 	%fd100, %fd99, %fd98, 0d3EC71DEE62401315;
	fma.rn.f64 	%fd101, %fd100, %fd98, 0d3EFA01997C89EB71;
	fma.rn.f64 	%fd102, %fd101, %fd98, 0d3F2A01A014761F65;
	fma.rn.f64 	%fd103, %fd102, %fd98, 0d3F56C16C1852B7AF;
	fma.rn.f64 	%fd104, %fd103, %fd98, 0d3F81111111122322;
	fma.rn.f64 	%fd105, %fd104, %fd98, 0d3FA55555555502A1;
	fma.rn.f64 	%fd106, %fd105, %fd98, 0d3FC5555555555511;
	fma.rn.f64 	%fd107, %fd106, %fd98, 0d3FE000000000000B;
	fma.rn.f64 	%fd108, %fd107, %fd98, 0d3FF0000000000000;
	fma.rn.f64 	%fd109, %fd108, %fd98, 0d3FF0000000000000;
	{
	.reg .b32 %temp; 
	mov.b64 	{%r43, %temp}, %fd109;
	}
	{
	.reg .b32 %temp; 
	mov.b64 	{%temp, %r44}, %fd109;
	}
	shl.b32 	%r76, %r42, 20;
	add.s32 	%r77, %r76, %r44;
	mov.b64 	%fd198, {%r43, %r77};
	{
	.reg .b32 %temp; 
	mov.b64 	{%temp, %r78}, %fd30;
	}
	mov.b32 	%f9, %r78;
	abs.f32 	%f6, %f9;
	setp.lt.f32 	%p15, %f6, 0f4086232B;
	@%p15 bra 	$L__BB3_40;
	setp.lt.f64 	%p16, %fd30, 0d0000000000000000;
	add.f64 	%fd110, %fd30, 0d7FF0000000000000;
	selp.f64 	%fd198, 0d0000000000000000, %fd110, %p16;
	setp.geu.f32 	%p17, %f6, 0f40874800;
	@%p17 bra 	$L__BB3_40;
	shr.u32 	%r79, %r42, 31;
	add.s32 	%r80, %r42, %r79;
	shr.s32 	%r81, %r80, 1;
	shl.b32 	%r82, %r81, 20;
	add.s32 	%r83, %r44, %r82;
	mov.b64 	%fd111, {%r43, %r83};
	sub.s32 	%r84, %r42, %r81;
	shl.b32 	%r85, %r84, 20;
	add.s32 	%r86, %r85, 1072693248;
	mov.b32 	%r87, 0;
	mov.b64 	%fd112, {%r87, %r86};
	mul.f64 	%fd198, %fd112, %fd111;
$L__BB3_40:
	mul.f64 	%fd113, %fd3, %fd198;
	add.s64 	%rd22, %rd7, %rd19;
	st.global.f64 	[%rd22], %fd113;
$L__BB3_41:
	ret;

}
	// .globl	_ZN3cub18CUB_300001_SM_10006detail9transform16transform_kernelINS2_10policy_hubILb1EN4cuda3std3__45tupleIJN6thrust24THRUST_300001_SM_1000_NS6detail15normal_iteratorINSA_10device_ptrIdEEEEEEEE10policy1000El10Norm_distrSF_JPdEEEvT0_iT1_T2_DpNS2_10kernel_argIT3_EE
.visible .entry _ZN3cub18CUB_300001_SM_10006detail9transform16transform_kernelINS2_10policy_hubILb1EN4cuda3std3__45tupleIJN6thrust24THRUST_300001_SM_1000_NS6detail15normal_iteratorINSA_10device_ptrIdEEEEEEEE10policy1000El10Norm_distrSF_JPdEEEvT0_iT1_T2_DpNS2_10kernel_argIT3_EE(
	.param .u64 _ZN3cub18CUB_300001_SM_10006detail9transform16transform_kernelINS2_10policy_hubILb1EN4cuda3std3__45tupleIJN6thrust24THRUST_300001_SM_1000_NS6detail15normal_iteratorINSA_10device_ptrIdEEEEEEEE10policy1000El10Norm_distrSF_JPdEEEvT0_iT1_T2_DpNS2_10kernel_argIT3_EE_param_0,
	.param .u32 _ZN3cub18CUB_300001_SM_10006detail9transform16transform_kernelINS2_10policy_hubILb1EN4cuda3std3__45tupleIJN6thrust24THRUST_300001_SM_1000_NS6detail15normal_iteratorINSA_10device_ptrIdEEEEEEEE10policy1000El10Norm_distrSF_JPdEEEvT0_iT1_T2_DpNS2_10kernel_argIT3_EE_param_1,
	.param .align 8 .b8 _ZN3cub18CUB_300001_SM_10006detail9transform16transform_kernelINS2_10policy_hubILb1EN4cuda3std3__45tupleIJN6thrust24THRUST_300001_SM_1000_NS6detail15normal_iteratorINSA_10device_ptrIdEEEEEEEE10policy1000El10Norm_distrSF_JPdEEEvT0_iT1_T2_DpNS2_10kernel_argIT3_EE_param_2[16],
	.param .align 8 .b8 _ZN3cub18CUB_300001_SM_10006detail9transform16transform_kernelINS2_10policy_hubILb1EN4cuda3std3__45tupleIJN6thrust24THRUST_300001_SM_1000_NS6detail15normal_iteratorINSA_10device_ptrIdEEEEEEEE10policy1000El10Norm_distrSF_JPdEEEvT0_iT1_T2_DpNS2_10kernel_argIT3_EE_param_3[8],
	.param .align 8 .b8 _ZN3cub18CUB_300001_SM_10006detail9transform16transform_kernelINS2_10policy_hubILb1EN4cuda3std3__45tupleIJN6thrust24THRUST_300001_SM_1000_NS6detail15normal_iteratorINSA_10device_ptrIdEEEEEEEE10policy1000El10Norm_distrSF_JPdEEEvT0_iT1_T2_DpNS2_10kernel_argIT3_EE_param_4[16]
)
.maxntid 128
{
	.reg .pred 	%p<35>;
	.reg .b32 	%r<132>;
	.reg .b32 	%f<13>;
	.reg .b64 	%rd<42>;
	.reg .b64 	%fd<199>;

	ld.param.f64 	%fd1, [_ZN3cub18CUB_300001_SM_10006detail9transform16transform_kernelINS2_10policy_hubILb1EN4cuda3std3__45tupleIJN6thrust24THRUST_300001_SM_1000_NS6detail15normal_iteratorINSA_10device_ptrIdEEEEEEEE10policy1000El10Norm_distrSF_JPdEEEvT0_iT1_T2_DpNS2_10kernel_argIT3_EE_param_2];
	ld.param.f64 	%fd2, [_ZN3cub18CUB_300001_SM_10006detail9transform16transform_kernelINS2_10policy_hubILb1EN4cuda3std3__45tupleIJN6thrust24THRUST_300001_SM_1000_NS6detail15normal_iteratorINSA_10device_ptrIdEEEEEEEE10policy1000El10Norm_distrSF_JPdEEEvT0_iT1_T2_DpNS2_10kernel_argIT3_EE_param_2+8];
	ld.param.u64 	%rd11, [_ZN3cub18CUB_300001_SM_10006detail9transform16transform_kernelINS2_10policy_hubILb1EN4cuda3std3__45tupleIJN6thrust24THRUST_300001_SM_1000_NS6detail15normal_iteratorINSA_10device_ptrIdEEEEEEEE10policy1000El10Norm_distrSF_JPdEEEvT0_iT1_T2_DpNS2_10kernel_argIT3_EE_param_0];
	ld.param.u64 	%rd12, [_ZN3cub18CUB_300001_SM_10006detail9transform16transform_kernelINS2_10policy_hubILb1EN4cuda3std3__45tupleIJN6thrust24THRUST_300001_SM_1000_NS6detail15normal_iteratorINSA_10device_ptrIdEEEEEEEE10policy1000El10Norm_distrSF_JPdEEEvT0_iT1_T2_DpNS2_10kernel_argIT3_EE_param_4];
	ld.param.u64 	%rd13, [_ZN3cub18CUB_300001_SM_10006detail9transform16transform_kernelINS2_10policy_hubILb1EN4cuda3std3__45tupleIJN6thrust24THRUST_300001_SM_1000_NS6detail15normal_iteratorINSA_10device_ptrIdEEEEEEEE10policy1000El10Norm_distrSF_JPdEEEvT0_iT1_T2_DpNS2_10kernel_argIT3_EE_param_3];
	ld.param.u32 	%r43, [_ZN3cub18CUB_300001_SM_10006detail9transform16transform_kernelINS2_10policy_hubILb1EN4cuda3std3__45tupleIJN6thrust24THRUST_300001_SM_1000_NS6detail15normal_iteratorINSA_10device_ptrIdEEEEEEEE10policy1000El10Norm_distrSF_JPdEEEvT0_iT1_T2_DpNS2_10kernel_argIT3_EE_param_1];
	cvta.to.global.u64 	%rd1, %rd13;
	cvta.to.global.u64 	%rd2, %rd12;
	shl.b32 	%r1, %r43, 7;
	mov.u32 	%r44, %ctaid.x;
	cvt.u64.u32 	%rd14, %r44;
	cvt.s64.s32 	%rd15, %r1;
	mul.lo.s64 	%rd3, %rd15, %rd14;
	sub.s64 	%rd16, %rd11, %rd3;
	min.s64 	%rd17, %rd16, %rd15;
	cvt.u32.u64 	%r2, %rd17;
	shl.b32 	%r3, %r2, 3;
	mov.u32 	%r4, %tid.x;
	shl.b32 	%r125, %r4, 7;
	setp.ge.s32 	%p1, %r125, %r3;
	@%p1 bra 	$L__BB4_3;
	shl.b64 	%rd18, %rd3, 3;
	add.s64 	%rd19, %rd2, %rd18;
	mul.wide.u32 	%rd20, %r4, 128;
	add.s64 	%rd41, %rd19, %rd20;
$L__BB4_2:
	.pragma "nounroll";
	// begin inline asm
	prefetch.global.L2 [%rd41];
	// end inline asm
	add.s32 	%r125, %r125, 16384;
	add.s64 	%rd41, %rd41, 16384;
	setp.lt.s32 	%p2, %r125, %r3;
	@%p2 bra 	$L__BB4_2;
$L__BB4_3:
	shl.b64 	%rd22, %rd3, 3;
	add.s64 	%rd7, %rd2, %rd22;
	add.s64 	%rd8, %rd1, %rd22;
	setp.eq.s32 	%p3, %r1, %r2;
	@%p3 bra 	$L__BB4_17;
	setp.lt.s32 	%p4, %r43, 1;
	@%p4 bra 	$L__BB4_41;
	rcp.rn.f64 	%fd35, %fd1;
	div.rn.f64 	%fd3, %fd35, 0d40040D9291DFEC75;
	setp.eq.s32 	%p5, %r43, 1;
	mov.b32 	%r131, 0;
	@%p5 bra 	$L__BB4_35;
	and.b32  	%r46, %r43, 2147483646;
	neg.s32 	%r129, %r46;
	mov.u32 	%r128, %r4;
$L__BB4_7:
	add.s32 	%r22, %r128, 128;
	setp.ge.s32 	%p6, %r128, %r2;
	@%p6 bra 	$L__BB4_12;
	mul.wide.s32 	%rd23, %r128, 8;
	add.s64 	%rd24, %rd7, %rd23;
	ld.global.f64 	%fd36, [%rd24];
	div.rn.f64 	%fd37, %fd36, %fd2;
	add.f64 	%fd38, %fd37, 0dC014000000000000;
	mul.f64 	%fd39, %fd38, %fd38;
	mul.f64 	%fd40, %fd39, 0dBFE0000000000000;
	div.rn.f64 	%fd41, %fd40, %fd1;
	div.rn.f64 	%fd15, %fd41, %fd1;
	fma.rn.f64 	%fd42, %fd15, 0d3FF71547652B82FE, 0d4338000000000000;
	{
	.reg .b32 %temp; 
	mov.b64 	{%r23, %temp}, %fd42;
	}
	mov.f64 	%fd43, 0dC338000000000000;
	add.rn.f64 	%fd44, %fd42, %fd43;
	fma.rn.f64 	%fd45, %fd44, 0dBFE62E42FEFA39EF, %fd15;
	fma.rn.f64 	%fd46, %fd44, 0dBC7ABC9E3B39803F, %fd45;
	fma.rn.f64 	%fd47, %fd46, 0d3E5ADE1569CE2BDF, 0d3E928AF3FCA213EA;
	fma.rn.f64 	%fd48, %fd47, %fd46, 0d3EC71DEE62401315;
	fma.rn.f64 	%fd49, %fd48, %fd46, 0d3EFA01997C89EB71;
	fma.rn.f64 	%fd50, %fd49, %fd46, 0d3F2A01A014761F65;
	fma.rn.f64 	%fd51, %fd50, %fd46, 0d3F56C16C1852B7AF;
	fma.rn.f64 	%fd52, %fd51, %fd46, 0d3F81111111122322;
	fma.rn.f64 	%fd53, %fd52, %fd46, 0d3FA55555555502A1;
	fma.rn.f64 	%fd54, %fd53, %fd46, 0d3FC5555555555511;
	fma.rn.f64 	%fd55, %fd54, %fd46, 0d3FE000000000000B;
	fma.rn.f64 	%fd56, %fd55, %fd46, 0d3FF0000000000000;
	fma.rn.f64 	%fd57, %fd56, %fd46, 0d3FF0000000000000;
	{
	.reg .b32 %temp; 
	mov.b64 	{%r24, %temp}, %fd57;
	}
	{
	.reg .b32 %temp; 
	mov.b64 	{%temp, %r25}, %fd57;
	}
	shl.b32 	%r47, %r23, 20;
	add.s32 	%r48, %r47, %r25;
	mov.b64 	%fd195, {%r24, %r48};
	{
	.reg .b32 %temp; 
	mov.b64 	{%temp, %r49}, %fd15;
	}
	mov.b32 	%f7, %r49;
	abs.f32 	%f3, %f7;
	setp.lt.f32 	%p7, %f3, 0f4086232B;
	@%p7 bra 	$L__BB4_11;
	setp.lt.f64 	%p8, %fd15, 0d0000000000000000;
	add.f64 	%fd58, %fd15, 0d7FF0000000000000;
	selp.f64 	%fd195, 0d0000000000000000, %fd58, %p8;
	setp.geu.f32 	%p9, %f3, 0f40874800;
	@%p9 bra 	$L__BB4_11;
	shr.u32 	%r50, %r23, 31;
	add.s32 	%r51, %r23, %r50;
	shr.s32 	%r52, %r51, 1;
	shl.b32 	%r53, %r52, 20;
	add.s32 	%r54, %r25, %r53;
	mov.b64 	%fd59, {%r24, %r54};
	sub.s32 	%r55, %r23, %r52;
	shl.b32 	%r56, %r55, 20;
	add.s32 	%r57, %r56, 1072693248;
	mov.b32 	%r58, 0;
	mov.b64 	%fd60, {%r58, %r57};
	mul.f64 	%fd195, %fd60, %fd59;
$L__BB4_11:
	mul.f64 	%fd61, %fd3, %fd195;
	add.s64 	%rd26, %rd8, %rd23;
	st.global.f64 	[%rd26], %fd61;
$L__BB4_12:
	setp.ge.s32 	%p10, %r22, %r2;
	@%p10 bra 	$L__BB4_33;
	mul.wide.s32 	%rd27, %r22, 8;
	add.s64 	%rd28, %rd7, %rd27;
	ld.global.f64 	%fd62, [%rd28];
	div.rn.f64 	%fd63, %fd62, %fd2;
	add.f64 	%fd64, %fd63, 0dC014000000000000;
	mul.f64 	%fd65, %fd64, %fd64;
	mul.f64 	%fd66, %fd65, 0dBFE0000000000000;
	div.rn.f64 	%fd67, %fd66, %fd1;
	div.rn.f64 	%fd20, %fd67, %fd1;
	fma.rn.f64 	%fd68, %fd20, 0d3FF71547652B82FE, 0d4338000000000000;
	{
	.reg .b32 %temp; 
	mov.b64 	{%r26, %temp}, %fd68;
	}
	mov.f64 	%fd69, 0dC338000000000000;
	add.rn.f64 	%fd70, %fd68, %fd69;
	fma.rn.f64 	%fd71, %fd70, 0dBFE62E42FEFA39EF, %fd20;
	fma.rn.f64 	%fd72, %fd70, 0dBC7ABC9E3B39803F, %fd71;
	fma.rn.f64 	%fd73, %fd72, 0d3E5ADE1569CE2BDF, 0d3E928AF3FCA213EA;
	fma.rn.f64 	%fd74, %fd73, %fd72, 0d3EC71DEE62401315;
	fma.rn.f64 	%fd75, %fd74, %fd72, 0d3EFA01997C89EB71;
	fma.rn.f64 	%fd76, %fd75, %fd72, 0d3F2A01A014761F65;
	fma.rn.f64 	%fd77, %fd76, %fd72, 0d3F56C16C1852B7AF;
	fma.rn.f64 	%fd78, %fd77, %fd72, 0d3F81111111122322;
	fma.rn.f64 	%fd79, %fd78, %fd72, 0d3FA55555555502A1;
	fma.rn.f64 	%fd80, %fd79, %fd72, 0d3FC5555555555511;
	fma.rn.f64 	%fd81, %fd80, %fd72, 0d3FE000000000000B;
	fma.rn.f64 	%fd82, %fd81, %fd72, 0d3FF0000000000000;
	fma.rn.f64 	%fd83, %fd82, %fd72, 0d3FF0000000000000;
	{
	.reg .b32 %temp; 
	mov.b64 	{%r27, %temp}, %fd83;
	}
	{
	.reg .b32 %temp; 
	mov.b64 	{%temp, %r28}, %fd83;
	}
	shl.b32 	%r59, %r26, 20;
	add.s32 	%r60, %r59, %r28;
	mov.b64 	%fd196, {%r27, %r60};
	{
	.reg .b32 %temp; 
	mov.b64 	{%temp, %r61}, %fd20;
	}
	mov.b32 	%f8, %r61;
	abs.f32 	%f4, %f8;
	setp.lt.f32 	%p11, %f4, 0f4086232B;
	@%p11 bra 	$L__BB4_16;
	setp.lt.f64 	%p12, %fd20, 0d0000000000000000;
	add.f64 	%fd84, %fd20, 0d7FF0000000000000;
	selp.f64 	%fd196, 0d0000000000000000, %fd84, %p12;
	setp.geu.f32 	%p13, %f4, 0f40874800;
	@%p13 bra 	$L__BB4_16;
	shr.u32 	%r62, %r26, 31;
	add.s32 	%r63, %r26, %r62;
	shr.s32 	%r64, %r63, 1;
	shl.b32 	%r65, %r64, 20;
	add.s32 	%r66, %r28, %r65;
	mov.b64 	%fd85, {%r27, %r66};
	sub.s32 	%r67, %r26, %r64;
	shl.b32 	%r68, %r67, 20;
	add.s32 	%r69, %r68, 1072693248;
	mov.b32 	%r70, 0;
	mov.b64 	%fd86, {%r70, %r69};
	mul.f64 	%fd196, %fd86, %fd85;
$L__BB4_16:
	mul.f64 	%fd87, %fd3, %fd196;
	add.s64 	%rd30, %rd8, %rd27;
	st.global.f64 	[%rd30], %fd87;
	bra.uni 	$L__BB4_33;
$L__BB4_17:
	setp.lt.s32 	%p21, %r43, 1;
	@%p21 bra 	$L__BB4_41;
	rcp.rn.f64 	%fd114, %fd1;
	div.rn.f64 	%fd4, %fd114, 0d40040D9291DFEC75;
	setp.eq.s32 	%p22, %r43, 1;
	mov.b32 	%r130, 0;
	@%p22 bra 	$L__BB4_28;
	and.b32  	%r86, %r43, 2147483646;
	neg.s32 	%r127, %r86;
	mov.u32 	%r126, %r4;
$L__BB4_20:
	mul.wide.s32 	%rd35, %r126, 8;
	add.s64 	%rd9, %rd7, %rd35;
	ld.global.f64 	%fd115, [%rd9];
	div.rn.f64 	%fd116, %fd115, %fd2;
	add.f64 	%fd117, %fd116, 0dC014000000000000;
	mul.f64 	%fd118, %fd117, %fd117;
	mul.f64 	%fd119, %fd118, 0dBFE0000000000000;
	div.rn.f64 	%fd120, %fd119, %fd1;
	div.rn.f64 	%fd5, %fd120, %fd1;
	fma.rn.f64 	%fd121, %fd5, 0d3FF71547652B82FE, 0d4338000000000000;
	{
	.reg .b32 %temp; 
	mov.b64 	{%r12, %temp}, %fd121;
	}
	mov.f64 	%fd122, 0dC338000000000000;
	add.rn.f64 	%fd123, %fd121, %fd122;
	fma.rn.f64 	%fd124, %fd123, 0dBFE62E42FEFA39EF, %fd5;
	fma.rn.f64 	%fd125, %fd123, 0dBC7ABC9E3B39803F, %fd124;
	fma.rn.f64 	%fd126, %fd125, 0d3E5ADE1569CE2BDF, 0d3E928AF3FCA213EA;
	fma.rn.f64 	%fd127, %fd126, %fd125, 0d3EC71DEE62401315;
	fma.rn.f64 	%fd128, %fd127, %fd125, 0d3EFA01997C89EB71;
	fma.rn.f64 	%fd129, %fd128, %fd125, 0d3F2A01A014761F65;
	fma.rn.f64 	%fd130, %fd129, %fd125, 0d3F56C16C1852B7AF;
	fma.rn.f64 	%fd131, %fd130, %fd125, 0d3F81111111122322;
	fma.rn.f64 	%fd132, %fd131, %fd125, 0d3FA55555555502A1;
	fma.rn.f64 	%fd133, %fd132, %fd125, 0d3FC5555555555511;
	fma.rn.f64 	%fd134, %fd133, %fd125, 0d3FE000000000000B;
	fma.rn.f64 	%fd135, %fd134, %fd125, 0d3FF0000000000000;
	fma.rn.f64 	%fd136, %fd135, %fd125, 0d3FF0000000000000;
	{
	.reg .b32 %temp; 
	mov.b64 	{%r13, %temp}, %fd136;
	}
	{
	.reg .b32 %temp; 
	mov.b64 	{%temp, %r14}, %fd136;
	}
	shl.b32 	%r87, %r12, 20;
	add.s32 	%r88, %r87, %r14;
	mov.b64 	%fd193, {%r13, %r88};
	{
	.reg .b32 %temp; 
	mov.b64 	{%temp, %r89}, %fd5;
	}
	mov.b32 	%f10, %r89;
	abs.f32 	%f1, %f10;
	setp.lt.f32 	%p23, %f1, 0f4086232B;
	@%p23 bra 	$L__BB4_23;
	setp.lt.f64 	%p24, %fd5, 0d0000000000000000;
	add.f64 	%fd137, %fd5, 0d7FF0000000000000;
	selp.f64 	%fd193, 0d0000000000000000, %fd137, %p24;
	setp.geu.f32 	%p25, %f1, 0f40874800;
	@%p25 bra 	$L__BB4_23;
	shr.u32 	%r90, %r12, 31;
	add.s32 	%r91, %r12, %r90;
	shr.s32 	%r92, %r91, 1;
	shl.b32 	%r93, %r92, 20;
	add.s32 	%r94, %r14, %r93;
	mov.b64 	%fd138, {%r13, %r94};
	sub.s32 	%r95, %r12, %r92;
	shl.b32 	%r96, %r95, 20;
	add.s32 	%r97, %r96, 1072693248;
	mov.b32 	%r98, 0;
	mov.b64 	%fd139, {%r98, %r97};
	mul.f64 	%fd193, %fd139, %fd138;
$L__BB4_23:
	mul.f64 	%fd140, %fd4, %fd193;
	add.s64 	%rd10, %rd8, %rd35;
	st.global.f64 	[%rd10], %fd140;
	ld.global.f64 	%fd141, [%rd9+1024];
	div.rn.f64 	%fd142, %fd141, %fd2;
	add.f64 	%fd143, %fd142, 0dC014000000000000;
	mul.f64 	%fd144, %fd143, %fd143;
	mul.f64 	%fd145, %fd144, 0dBFE0000000000000;
	div.rn.f64 	%fd146, %fd145, %fd1;
	div.rn.f64 	%fd10, %fd146, %fd1;
	fma.rn.f64 	%fd147, %fd10, 0d3FF71547652B82FE, 0d4338000000000000;
	{
	.reg .b32 %temp; 
	mov.b64 	{%r15, %temp}, %fd147;
	}
	mov.f64 	%fd148, 0dC338000000000000;
	add.rn.f64 	%fd149, %fd147, %fd148;
	fma.rn.f64 	%fd150, %fd149, 0dBFE62E42FEFA39EF, %fd10;
	fma.rn.f64 	%fd151, %fd149, 0dBC7ABC9E3B39803F, %fd150;
	fma.rn.f64 	%fd152, %fd151, 0d3E5ADE1569CE2BDF, 0d3E928AF3FCA213EA;
	fma.rn.f64 	%fd153, %fd152, %fd151, 0d3EC71DEE62401315;
	fma.rn.f64 	%fd154, %fd153, %fd151, 0d3EFA01997C89EB71;
	fma.rn.f64 	%fd155, %fd154, %fd151, 0d3F2A01A014761F65;
	fma.rn.f64 	%fd156, %fd155, %fd151, 0d3F56C16C1852B7AF;
	fma.rn.f64 	%fd157, %fd156, %fd151, 0d3F81111111122322;
	fma.rn.f64 	%fd158, %fd157, %fd151, 0d3FA55555555502A1;
	fma.rn.f64 	%fd159, %fd158, %fd151, 0d3FC5555555555511;
	fma.rn.f64 	%fd160, %fd159, %fd151, 0d3FE000000000000B;
	fma.rn.f64 	%fd161, %fd160, %fd151, 0d3FF0000000000000;
	fma.rn.f64 	%fd162, %fd161, %fd151, 0d3FF0000000000000;
	{
	.reg .b32 %temp; 
	mov.b64 	{%r16, %temp}, %fd162;
	}
	{
	.reg .b32 %temp; 
	mov.b64 	{%temp, %r17}, %fd162;
	}
	shl.b32 	%r99, %r15, 20;
	add.s32 	%r100, %r99, %r17;
	mov.b64 	%fd194, {%r16, %r100};
	{
	.reg .b32 %temp; 
	mov.b64 	{%temp, %r101}, %fd10;
	}
	mov.b32 	%f11, %r101;
	abs.f32 	%f2, %f11;
	setp.lt.f32 	%p26, %f2, 0f4086232B;
	@%p26 bra 	$L__BB4_26;
	setp.lt.f64 	%p27, %fd10, 0d0000000000000000;
	add.f64 	%fd163, %fd10, 0d7FF0000000000000;
	selp.f64 	%fd194, 0d0000000000000000, %fd163, %p27;
	setp.geu.f32 	%p28, %f2, 0f40874800;
	@%p28 bra 	$L__BB4_26;
	shr.u32 	%r102, %r15, 31;
	add.s32 	%r103, %r15, %r102;
	shr.s32 	%r104, %r103, 1;
	shl.b32 	%r105, %r104, 20;
	add.s32 	%r106, %r17, %r105;
	mov.b64 	%fd164, {%r16, %r106};
	sub.s32 	%r107, %r15, %r104;
	shl.b32 	%r108, %r107, 20;
	add.s32 	%r109, %r108, 1072693248;
	mov.b32 	%r110, 0;
	mov.b64 	%fd165, {%r110, %r109};
	mul.f64 	%fd194, %fd165, %fd164;
$L__BB4_26:
	mul.f64 	%fd166, %fd4, %fd194;
	st.global.f64 	[%rd10+1024], %fd166;
	add.s32 	%r127, %r127, 2;
	add.s32 	%r126, %r126, 256;
	setp.eq.s32 	%p29, %r127, 0;
	@%p29 bra 	$L__BB4_27;
	bra.uni 	$L__BB4_20;
$L__BB4_27:
	and.b32  	%r130, %r1, -256;
$L__BB4_28:
	and.b32  	%r112, %r43, 1;
	setp.eq.b32 	%p30, %r112, 1;
	not.pred 	%p31, %p30;
	@%p31 bra 	$L__BB4_41;
	add.s32 	%r33, %r130, %r4;
	mul.wide.s32 	%rd37, %r33, 8;
	add.s64 	%rd38, %rd7, %rd37;
	ld.global.f64 	%fd167, [%rd38];
	div.rn.f64 	%fd168, %fd167, %fd2;
	add.f64 	%fd169, %fd168, 0dC014000000000000;
	mul.f64 	%fd170, %fd169, %fd169;
	mul.f64 	%fd171, %fd170, 0dBFE0000000000000;
	div.rn.f64 	%fd172, %fd171, %fd1;
	div.rn.f64 	%fd25, %fd172, %fd1;
	fma.rn.f64 	%fd173, %fd25, 0d3FF71547652B82FE, 0d4338000000000000;
	{
	.reg .b32 %temp; 
	mov.b64 	{%r34, %temp}, %fd173;
	}
	mov.f64 	%fd174, 0dC338000000000000;
	add.rn.f64 	%fd175, %fd173, %fd174;
	fma.rn.f64 	%fd176, %fd175, 0dBFE62E42FEFA39EF, %fd25;
	fma.rn.f64 	%fd177, %fd175, 0dBC7ABC9E3B39803F, %fd176;
	fma.rn.f64 	%fd178, %fd177, 0d3E5ADE1569CE2BDF, 0d3E928AF3FCA213EA;
	fma.rn.f64 	%fd179, %fd178, %fd177, 0d3EC71DEE62401315;
	fma.rn.f64 	%fd180, %fd179, %fd177, 0d3EFA01997C89EB71;
	fma.rn.f64 	%fd181, %fd180, %fd177, 0d3F2A01A014761F65;
	fma.rn.f64 	%fd182, %fd181, %fd177, 0d3F56C16C1852B7AF;
	fma.rn.f64 	%fd183, %fd182, %fd177, 0d3F81111111122322;
	fma.rn.f64 	%fd184, %fd183, %fd177, 0d3FA55555555502A1;
	fma.rn.f64 	%fd185, %fd184, %fd177, 0d3FC5555555555511;
	fma.rn.f64 	%fd186, %fd185, %fd177, 0d3FE000000000000B;
	fma.rn.f64 	%fd187, %fd186, %fd177, 0d3FF0000000000000;
	fma.rn.f64 	%fd188, %fd187, %fd177, 0d3FF0000000000000;
	{
	.reg .b32 %temp; 
	mov.b64 	{%r35, %temp}, %fd188;
	}
	{
	.reg .b32 %temp; 
	mov.b64 	{%temp, %r36}, %fd188;
	}
	shl.b32 	%r113, %r34, 20;
	add.s32 	%r114, %r113, %r36;
	mov.b64 	%fd197, {%r35, %r114};
	{
	.reg .b32 %temp; 
	mov.b64 	{%temp, %r115}, %fd25;
	}
	mov.b32 	%f12, %r115;
	abs.f32 	%f5, %f12;
	setp.lt.f32 	%p32, %f5, 0f4086232B;
	@%p32 bra 	$L__BB4_32;
	setp.lt.f64 	%p33, %fd25, 0d0000000000000000;
	add.f64 	%fd189, %fd25, 0d7FF0000000000000;
	selp.f64 	%fd197, 0d0000000000000000, %fd189, %p33;
	setp.geu.f32 	%p34, %f5, 0f40874800;
	@%p34 bra 	$L__BB4_32;
	shr.u32 	%r116, %r34, 31;
	add.s32 	%r117, %r34, %r116;
	shr.s32 	%r118, %r117, 1;
	shl.b32 	%r119, %r118, 20;
	add.s32 	%r120, %r36, %r119;
	mov.b64 	%fd190, {%r35, %r120};
	sub.s32 	%r121, %r34, %r118;
	shl.b32 	%r122, %r121, 20;
	add.s32 	%r123, %r122, 1072693248;
	mov.b32 	%r124, 0;
	mov.b64 	%fd191, {%r124, %r123};
	mul.f64 	%fd197, %fd191, %fd190;
$L__BB4_32:
	mul.f64 	%fd192, %fd4, %fd197;
	add.s64 	%rd40, %rd8, %rd37;
	st.global.f64 	[%rd40], %fd192;
	bra.uni 	$L__BB4_41;
$L__BB4_33:
	add.s32 	%r129, %r129, 2;
	add.s32 	%r128, %r128, 256;
	setp.eq.s32 	%p14, %r129, 0;
	@%p14 bra 	$L__BB4_34;
	bra.uni 	$L__BB4_7;
$L__BB4_34:
	and.b32  	%r131, %r1, -256;
$L__BB4_35:
	and.b32  	%r72, %r43, 1;
	setp.eq.b32 	%p15, %r72, 1;
	not.pred 	%p16, %p15;
	@%p16 bra 	$L__BB4_41;
	add.s32 	%r39, %r131, %r4;
	setp.ge.s32 	%p17, %r39, %r2;
	@%p17 bra 	$L__BB4_41;
	mul.wide.s32 	%rd31, %r39, 8;
	add.s64 	%rd32, %rd7, %rd31;
	ld.global.f64 	%fd88, [%rd32];
	div.rn.f64 	%fd89, %fd88, %fd2;
	add.f64 	%fd90, %fd89, 0dC014000000000000;
	mul.f64 	%fd91, %fd90, %fd90;
	mul.f64 	%fd92, %fd91, 0dBFE0000000000000;
	div.rn.f64 	%fd93, %fd92, %fd1;
	div.rn.f64 	%fd30, %fd93, %fd1;
	fma.rn.f64 	%fd94, %fd30, 0d3FF71547652B82FE, 0d4338000000000000;
	{
	.reg .b32 %temp; 
	mov.b64 	{%r40, %temp}, %fd94;
	}
	mov.f64 	%fd95, 0dC338000000000000;
	add.rn.f64 	%fd96, %fd94, %fd95;
	fma.rn.f64 	%fd97, %fd96, 0dBFE62E42FEFA39EF, %fd30;
	fma.rn.f64 	%fd98, %fd96, 0dBC7ABC9E3B39803F, %fd97;
	fma.rn.f64 	%fd99, %fd98, 0d3E5ADE1569CE2BDF, 0d3E928AF3FCA213EA;
	fma.rn.f64 	%fd100, %fd99, %fd98, 0d3EC71DEE62401315;
	fma.rn.f64 	%fd101, %fd100, %fd98, 0d3EFA01997C89EB71;
	fma.rn.f64 	%fd102, %fd101, %fd98, 0d3F2A01A014761F65;
	fma.rn.f64 	%fd103, %fd102, %fd98, 0d3F56C16C1852B7AF;
	fma.rn.f64 	%fd104, %fd103, %fd98, 0d3F81111111122322;
	fma.rn.f64 	%fd105, %fd104, %fd98, 0d3FA55555555502A1;
	fma.rn.f64 	%fd106, %fd105, %fd98, 0d3FC5555555555511;
	fma.rn.f64 	%fd107, %fd106, %fd98, 0d3FE000000000000B;
	fma.rn.f64 	%fd108, %fd107, %fd98, 0d3FF0000000000000;
	fma.rn.f64 	%fd109, %fd108, %fd98, 0d3FF0000000000000;
	{
	.reg .b32 %temp; 
	mov.b64 	{%r41, %temp}, %fd109;
	}
	{
	.reg .b32 %temp; 
	mov.b64 	{%temp, %r42}, %fd109;
	}
	shl.b32 	%r73, %r40, 20;
	add.s32 	%r74, %r73, %r42;
	mov.b64 	%fd198, {%r41, %r74};
	{
	.reg .b32 %temp; 
	mov.b64 	{%temp, %r75}, %fd30;
	}
	mov.b32 	%f9, %r75;
	abs.f32 	%f6, %f9;
	setp.lt.f32 	%p18, %f6, 0f4086232B;
	@%p18 bra 	$L__BB4_40;
	setp.lt.f64 	%p19, %fd30, 0d0000000000000000;
	add.f64 	%fd110, %fd30, 0d7FF0000000000000;
	selp.f64 	%fd198, 0d0000000000000000, %fd110, %p19;
	setp.geu.f32 	%p20, %f6, 0f40874800;
	@%p20 bra 	$L__BB4_40;
	shr.u32 	%r76, %r40, 31;
	add.s32 	%r77, %r40, %r76;
	shr.s32 	%r78, %r77, 1;
	shl.b32 	%r79, %r78, 20;
	add.s32 	%r80, %r42, %r79;
	mov.b64 	%fd111, {%r41, %r80};
	sub.s32 	%r81, %r40, %r78;
	shl.b32 	%r82, %r81, 20;
	add.s32 	%r83, %r82, 1072693248;
	mov.b32 	%r84, 0;
	mov.b64 	%fd112, {%r84, %r83};
	mul.f64 	%fd198, %fd112, %fd111;
$L__BB4_40:
	mul.f64 	%fd113, %fd3, %fd198;
	add.s64 	%rd34, %rd8, %rd31;
	st.global.f64 	[%rd34], %fd113;
$L__BB4_41:
	ret;

}
	// .globl	_ZN3cub18CUB_300001_SM_10006detail9transform16transform_kernelINS2_10policy_hubILb1EN4cuda3std3__45tupleIJN6thrust24THRUST_300001_SM_1000_NS6detail15normal_iteratorINSA_10device_ptrIdEEEESF_EEEE10policy1000Ei14Upwind_functorSF_JPdSK_EEEvT0_iT1_T2_DpNS2_10kernel_argIT3_EE
.visible .entry _ZN3cub18CUB_300001_SM_10006detail9transform16transform_kernelINS2_10policy_hubILb1EN4cuda3std3__45tupleIJN6thrust24THRUST_300001_SM_1000_NS6detail15normal_iteratorINSA_10device_ptrIdEEEESF_EEEE10policy1000Ei14Upwind_functorSF_JPdSK_EEEvT0_iT1_T2_DpNS2_10kernel_argIT3_EE(
	.param .u32 _ZN3cub18CUB_300001_SM_10006detail9transform16transform_kernelINS2_10policy_hubILb1EN4cuda3std3__45tupleIJN6thrust24THRUST_300001_SM_1000_NS6detail15normal_iteratorINSA_10device_ptrIdEEEESF_EEEE10policy1000Ei14Upwind_functorSF_JPdSK_EEEvT0_iT1_T2_DpNS2_10kernel_argIT3_EE_param_0,
	.param .u32 _ZN3cub18CUB_300001_SM_10006detail9transform16transform_kernelINS2_10policy_hubILb1EN4cuda3std3__45tupleIJN6thrust24THRUST_300001_SM_1000_NS6detail15normal_iteratorINSA_10device_ptrIdEEEESF_EEEE10policy1000Ei14Upwind_functorSF_JPdSK_EEEvT0_iT1_T2_DpNS2_10kernel_argIT3_EE_param_1,
	.param .align 8 .b8 _ZN3cub18CUB_300001_SM_10006detail9transform16transform_kernelINS2_10policy_hubILb1EN4cuda3std3__45tupleIJN6thrust24THRUST_300001_SM_1000_NS6detail15normal_iteratorINSA_10device_ptrIdEEEESF_EEEE10policy1000Ei14Upwind_functorSF_JPdSK_EEEvT0_iT1_T2_DpNS2_10kernel_argIT3_EE_param_2[8],
	.param .align 8 .b8 _ZN3cub18CUB_300001_SM_10006detail9transform16transform_kernelINS2_10policy_hubILb1EN4cuda3std3__45tupleIJN6thrust24THRUST_300001_SM_1000_NS6detail15normal_iteratorINSA_10device_ptrIdEEEESF_EEEE10policy1000Ei14Upwind_functorSF_JPdSK_EEEvT0_iT1_T2_DpNS2_10kernel_argIT3_EE_param_3[8],
	.param .align 8 .b8 _ZN3cub18CUB_300001_SM_10006detail9transform16transform_kernelINS2_10policy_hubILb1EN4cuda3std3__45tupleIJN6thrust24THRUST_300001_SM_1000_NS6detail15normal_iteratorINSA_10device_ptrIdEEEESF_EEEE10policy1000Ei14Upwind_functorSF_JPdSK_EEEvT0_iT1_T2_DpNS2_10kernel_argIT3_EE_param_4[16],
	.param .align 8 .b8 _ZN3cub18CUB_300001_SM_10006detail9transform16transform_kernelINS2_10policy_hubILb1EN4cuda3std3__45tupleIJN6thrust24THRUST_300001_SM_1000_NS6detail15normal_iteratorINSA_10device_ptrIdEEEESF_EEEE10policy1000Ei14Upwind_functorSF_JPdSK_EEEvT0_iT1_T2_DpNS2_10kernel_argIT3_EE_param_5[16]
)
.maxntid 128
{
	.reg .pred 	%p<38>;
	.reg .b32 	%r<84>;
	.reg .b64 	%rd<98>;
	.reg .b64 	%fd<123>;

	ld.param.f64 	%fd2, [_ZN3cub18CUB_300001_SM_10006detail9transform16transform_kernelINS2_10policy_hubILb1EN4cuda3std3__45tupleIJN6thrust24THRUST_300001_SM_1000_NS6detail15normal_iteratorINSA_10device_ptrIdEEEESF_EEEE10policy1000Ei14Upwind_functorSF_JPdSK_EEEvT0_iT1_T2_DpNS2_10kernel_argIT3_EE_param_2];
	ld.param.u32 	%r45, [_ZN3cub18CUB_300001_SM_10006detail9transform16transform_kernelINS2_10policy_hubILb1EN4cuda3std3__45tupleIJN6thrust24THRUST_300001_SM_1000_NS6detail15normal_iteratorINSA_10device_ptrIdEEEESF_EEEE10policy1000Ei14Upwind_functorSF_JPdSK_EEEvT0_iT1_T2_DpNS2_10kernel_argIT3_EE_param_0];
	ld.param.u64 	%rd26, [_ZN3cub18CUB_300001_SM_10006detail9transform16transform_kernelINS2_10policy_hubILb1EN4cuda3std3__45tupleIJN6thrust24THRUST_300001_SM_1000_NS6detail15normal_iteratorINSA_10device_ptrIdEEEESF_EEEE10policy1000Ei14Upwind_functorSF_JPdSK_EEEvT0_iT1_T2_DpNS2_10kernel_argIT3_EE_param_5];
	ld.param.u64 	%rd24, [_ZN3cub18CUB_300001_SM_10006detail9transform16transform_kernelINS2_10policy_hubILb1EN4cuda3std3__45tupleIJN6thrust24THRUST_300001_SM_1000_NS6detail15normal_iteratorINSA_10device_ptrIdEEEESF_EEEE10policy1000Ei14Upwind_functorSF_JPdSK_EEEvT0_iT1_T2_DpNS2_10kernel_argIT3_EE_param_4];
	ld.param.u64 	%rd28, [_ZN3cub18CUB_300001_SM_10006detail9transform16transform_kernelINS2_10policy_hubILb1EN4cuda3std3__45tupleIJN6thrust24THRUST_300001_SM_1000_NS6detail15normal_iteratorINSA_10device_ptrIdEEEESF_EEEE10policy1000Ei14Upwind_functorSF_JPdSK_EEEvT0_iT1_T2_DpNS2_10kernel_argIT3_EE_param_3];
	ld.param.u32 	%r44, [_ZN3cub18CUB_300001_SM_10006detail9transform16transform_kernelINS2_10policy_hubILb1EN4cuda3std3__45tupleIJN6thrust24THRUST_300001_SM_1000_NS6detail15normal_iteratorINSA_10device_ptrIdEEEESF_EEEE10policy1000Ei14Upwind_functorSF_JPdSK_EEEvT0_iT1_T2_DpNS2_10kernel_argIT3_EE_param_1];
	cvta.to.global.u64 	%rd1, %rd28;
	cvta.to.global.u64 	%rd2, %rd24;
	cvta.to.global.u64 	%rd3, %rd26;
	shl.b32 	%r1, %r44, 7;
	mov.u32 	%r46, %ctaid.x;
	mul.lo.s32 	%r2, %r1, %r46;
	sub.s32 	%r3, %r45, %r2;
	min.s32 	%r4, %r1, %r3;
	shl.b32 	%r5, %r4, 3;
	mov.u32 	%r6, %tid.x;
	shl.b32 	%r74, %r6, 7;
	setp.ge.s32 	%p1, %r74, %r5;
	@%p1 bra 	$L__BB5_5;
	mul.wide.u32 	%rd4, %r6, 128;
	add.s64 	%rd29, %rd2, %rd4;
	mul.wide.s32 	%rd5, %r2, 8;
	add.s64 	%rd95, %rd29, %rd5;
	mov.u32 	%r73, %r74;
$L__BB5_2:
	.pragma "nounroll";
	// begin inline asm
	prefetch.global.L2 [%rd95];
	// end inline asm
	add.s32 	%r73, %r73, 16384;
	add.s64 	%rd95, %rd95, 16384;
	setp.lt.s32 	%p2, %r73, %r5;
	@%p2 bra 	$L__BB5_2;
	add.s64 	%rd31, %rd3, %rd4;
	add.s64 	%rd96, %rd31, %rd5;
$L__BB5_4:
	.pragma "nounroll";
	// begin inline asm
	prefetch.global.L2 [%rd96];
	// end inline asm
	add.s32 	%r74, %r74, 16384;
	add.s64 	%rd96, %rd96, 16384;
	setp.lt.s32 	%p3, %r74, %r5;
	@%p3 bra 	$L__BB5_4;
$L__BB5_5:
	mul.wide.s32 	%rd97, %r2, 8;
	add.s64 	%rd12, %rd2, %rd97;
	add.s64 	%rd13, %rd3, %rd97;
	add.s64 	%rd14, %rd1, %rd97;
	setp.gt.s32 	%p4, %r1, %r3;
	@%p4 bra 	$L__BB5_18;
	setp.lt.s32 	%p5, %r44, 1;
	@%p5 bra 	$L__BB5_59;
	setp.lt.u32 	%p6, %r44, 8;
	mov.b32 	%r82, 0;
	@%p6 bra 	$L__BB5_10;
	and.b32  	%r48, %r44, 2147483640;
	neg.s32 	%r76, %r48;
	mul.wide.u32 	%rd34, %r6, 8;
	add.s64 	%rd15, %rd1, %rd34;
	add.s64 	%rd35, %rd97, 3072;
	add.s32 	%r75, %r6, 128;
	add.s64 	%rd17, %rd3, %rd35;
	add.s64 	%rd18, %rd1, %rd35;
$L__BB5_9:
	.pragma "nounroll";
	and.b32  	%r82, %r44, 2147483640;
	mul.wide.s32 	%rd36, %r75, 8;
	cvta.to.global.u64 	%rd37, %rd24;
	mov.u32 	%r49, %ctaid.x;
	mul.lo.s32 	%r50, %r44, %r49;
	shl.b32 	%r51, %r50, 7;
	mul.wide.s32 	%rd38, %r51, 8;
	add.s64 	%rd39, %rd38, %rd37;
	add.s64 	%rd40, %rd39, %rd36;
	add.s64 	%rd41, %rd17, %rd36;
	add.s64 	%rd42, %rd18, %rd36;
	mul.wide.u32 	%rd43, %r6, 8;
	add.s64 	%rd44, %rd37, %rd43;
	add.s64 	%rd45, %rd44, %rd97;
	ld.global.f64 	%fd3, [%rd45];
	cvta.to.global.u64 	%rd46, %rd26;
	add.s64 	%rd47, %rd46, %rd43;
	add.s64 	%rd48, %rd47, %rd97;
	ld.global.f64 	%fd4, [%rd48];
	sub.f64 	%fd5, %fd4, %fd3;
	fma.rn.f64 	%fd6, %fd2, %fd5, %fd3;
	add.s64 	%rd49, %rd15, %rd97;
	st.global.f64 	[%rd49], %fd6;
	ld.global.f64 	%fd7, [%rd40];
	ld.global.f64 	%fd8, [%rd41+-3072];
	sub.f64 	%fd9, %fd8, %fd7;
	fma.rn.f64 	%fd10, %fd2, %fd9, %fd7;
	st.global.f64 	[%rd42+-3072], %fd10;
	ld.global.f64 	%fd11, [%rd40+1024];
	ld.global.f64 	%fd12, [%rd41+-2048];
	sub.f64 	%fd13, %fd12, %fd11;
	fma.rn.f64 	%fd14, %fd2, %fd13, %fd11;
	st.global.f64 	[%rd42+-2048], %fd14;
	ld.global.f64 	%fd15, [%rd40+2048];
	ld.global.f64 	%fd16, [%rd41+-1024];
	sub.f64 	%fd17, %fd16, %fd15;
	fma.rn.f64 	%fd18, %fd2, %fd17, %fd15;
	st.global.f64 	[%rd42+-1024], %fd18;
	ld.global.f64 	%fd19, [%rd40+3072];
	ld.global.f64 	%fd20, [%rd41];
	sub.f64 	%fd21, %fd20, %fd19;
	fma.rn.f64 	%fd22, %fd2, %fd21, %fd19;
	st.global.f64 	[%rd42], %fd22;
	ld.global.f64 	%fd23, [%rd40+4096];
	ld.global.f64 	%fd24, [%rd41+1024];
	sub.f64 	%fd25, %fd24, %fd23;
	fma.rn.f64 	%fd26, %fd2, %fd25, %fd23;
	st.global.f64 	[%rd42+1024], %fd26;
	ld.global.f64 	%fd27, [%rd40+5120];
	ld.global.f64 	%fd28, [%rd41+2048];
	sub.f64 	%fd29, %fd28, %fd27;
	fma.rn.f64 	%fd30, %fd2, %fd29, %fd27;
	st.global.f64 	[%rd42+2048], %fd30;
	ld.global.f64 	%fd31, [%rd40+6144];
	ld.global.f64 	%fd32, [%rd41+3072];
	sub.f64 	%fd33, %fd32, %fd31;
	fma.rn.f64 	%fd34, %fd2, %fd33, %fd31;
	st.global.f64 	[%rd42+3072], %fd34;
	add.s32 	%r76, %r76, 8;
	add.s64 	%rd97, %rd97, 8192;
	add.s32 	%r75, %r75, 1024;
	setp.eq.s32 	%p7, %r76, 0;
	@%p7 bra 	$L__BB5_10;
	bra.uni 	$L__BB5_9;
$L__BB5_10:
	and.b32  	%r38, %r44, 7;
	setp.eq.s32 	%p8, %r38, 0;
	@%p8 bra 	$L__BB5_59;
	and.b32  	%r39, %r44, 3;
	setp.lt.u32 	%p9, %r38, 4;
	@%p9 bra 	$L__BB5_13;
	shl.b32 	%r52, %r82, 7;
	add.s32 	%r53, %r52, %r6;
	mul.wide.s32 	%rd50, %r53, 8;
	add.s64 	%rd51, %rd12, %rd50;
	ld.global.f64 	%fd35, [%rd51];
	add.s64 	%rd52, %rd13, %rd50;
	ld.global.f64 	%fd36, [%rd52];
	sub.f64 	%fd37, %fd36, %fd35;
	fma.rn.f64 	%fd38, %fd2, %fd37, %fd35;
	add.s64 	%rd53, %rd14, %rd50;
	st.global.f64 	[%rd53], %fd38;
	ld.global.f64 	%fd39, [%rd51+1024];
	ld.global.f64 	%fd40, [%rd52+1024];
	sub.f64 	%fd41, %fd40, %fd39;
	fma.rn.f64 	%fd42, %fd2, %fd41, %fd39;
	st.global.f64 	[%rd53+1024], %fd42;
	ld.global.f64 	%fd43, [%rd51+2048];
	ld.global.f64 	%fd44, [%rd52+2048];
	sub.f64 	%fd45, %fd44, %fd43;
	fma.rn.f64 	%fd46, %fd2, %fd45, %fd43;
	st.global.f64 	[%rd53+2048], %fd46;
	ld.global.f64 	%fd47, [%rd51+3072];
	ld.global.f64 	%fd48, [%rd52+3072];
	sub.f64 	%fd49, %fd48, %fd47;
	fma.rn.f64 	%fd50, %fd2, %fd49, %fd47;
	st.global.f64 	[%rd53+3072], %fd50;
	add.s32 	%r82, %r82, 4;
$L__BB5_13:
	setp.eq.s32 	%p10, %r39, 0;
	@%p10 bra 	$L__BB5_59;
	setp.eq.s32 	%p11, %r39, 1;
	@%p11 bra 	$L__BB5_16;
	shl.b32 	%r54, %r82, 7;
	add.s32 	%r55, %r54, %r6;
	mul.wide.s32 	%rd54, %r55, 8;
	add.s64 	%rd55, %rd12, %rd54;
	ld.global.f64 	%fd51, [%rd55];
	add.s64 	%rd56, %rd13, %rd54;
	ld.global.f64 	%fd52, [%rd56];
	sub.f64 	%fd53, %fd52, %fd51;
	fma.rn.f64 	%fd54, %fd2, %fd53, %fd51;
	add.s64 	%rd57, %rd14, %rd54;
	st.global.f64 	[%rd57], %fd54;
	ld.global.f64 	%fd55, [%rd55+1024];
	ld.global.f64 	%fd56, [%rd56+1024];
	sub.f64 	%fd57, %fd56, %fd55;
	fma.rn.f64 	%fd58, %fd2, %fd57, %fd55;
	st.global.f64 	[%rd57+1024], %fd58;
	add.s32 	%r82, %r82, 2;
$L__BB5_16:
	and.b32  	%r56, %r44, 1;
	setp.eq.b32 	%p12, %r56, 1;
	not.pred 	%p13, %p12;
	@%p13 bra 	$L__BB5_59;
	shl.b32 	%r57, %r82, 7;
	add.s32 	%r58, %r57, %r6;
	mul.wide.s32 	%rd58, %r58, 8;
	add.s64 	%rd59, %rd12, %rd58;
	ld.global.f64 	%fd59, [%rd59];
	add.s64 	%rd60, %rd13, %rd58;
	ld.global.f64 	%fd60, [%rd60];
	sub.f64 	%fd61, %fd60, %fd59;
	fma.rn.f64 	%fd62, %fd2, %fd61, %fd59;
	add.s64 	%rd61, %rd14, %rd58;
	st.global.f64 	[%rd61], %fd62;
	bra.uni 	$L__BB5_59;
$L__BB5_18:
	setp.lt.s32 	%p14, %r44, 1;
	@%p14 bra 	$L__BB5_59;
	and.b32  	%r14, %r44, 7;
	setp.lt.u32 	%p15, %r44, 8;
	mov.b32 	%r78, 0;
	@%p15 bra 	$L__BB5_38;
	and.b32  	%r78, %r44, 2147483640;
	mov.b32 	%r77, 0;
$L__BB5_21:
	.pragma "nounroll";
	shl.b32 	%r61, %r77, 7;
	add.s32 	%r22, %r61, %r6;
	setp.ge.s32 	%p16, %r22, %r4;
	@%p16 bra 	$L__BB5_23;
	mul.wide.u32 	%rd62, %r22, 8;
	add.s64 	%rd63, %rd12, %rd62;
	ld.global.f64 	%fd63, [%rd63];
	add.s64 	%rd64, %rd13, %rd62;
	ld.global.f64 	%fd64, [%rd64];
	sub.f64 	%fd65, %fd64, %fd63;
	fma.rn.f64 	%fd66, %fd2, %fd65, %fd63;
	add.s64 	%rd65, %rd14, %rd62;
	st.global.f64 	[%rd65], %fd66;
$L__BB5_23:
	add.s32 	%r62, %r22, 128;
	setp.ge.s32 	%p17, %r62, %r4;
	mul.wide.s32 	%rd66, %r62, 8;
	add.s64 	%rd21, %rd12, %rd66;
	add.s64 	%rd22, %rd13, %rd66;
	add.s64 	%rd23, %rd14, %rd66;
	@%p17 bra 	$L__BB5_25;
	ld.global.f64 	%fd67, [%rd21];
	ld.global.f64 	%fd68, [%rd22];
	sub.f64 	%fd69, %fd68, %fd67;
	fma.rn.f64 	%fd70, %fd2, %fd69, %fd67;
	st.global.f64 	[%rd23], %fd70;
$L__BB5_25:
	add.s32 	%r63, %r22, 256;
	setp.ge.s32 	%p18, %r63, %r4;
	@%p18 bra 	$L__BB5_27;
	ld.global.f64 	%fd71, [%rd21+1024];
	ld.global.f64 	%fd72, [%rd22+1024];
	sub.f64 	%fd73, %fd72, %fd71;
	fma.rn.f64 	%fd74, %fd2, %fd73, %fd71;
	st.global.f64 	[%rd23+1024], %fd74;
$L__BB5_27:
	add.s32 	%r64, %r22, 384;
	setp.ge.s32 	%p19, %r64, %r4;
	@%p19 bra 	$L__BB5_29;
	ld.global.f64 	%fd75, [%rd21+2048];
	ld.global.f64 	%fd76, [%rd22+2048];
	sub.f64 	%fd77, %fd76, %fd75;
	fma.rn.f64 	%fd78, %fd2, %fd77, %fd75;
	st.global.f64 	[%rd23+2048], %fd78;
$L__BB5_29:
	add.s32 	%r65, %r22, 512;
	setp.ge.s32 	%p20, %r65, %r4;
	@%p20 bra 	$L__BB5_31;
	ld.global.f64 	%fd79, [%rd21+3072];
	ld.global.f64 	%fd80, [%rd22+3072];
	sub.f64 	%fd81, %fd80, %fd79;
	fma.rn.f64 	%fd82, %fd2, %fd81, %fd79;
	st.global.f64 	[%rd23+3072], %fd82;
$L__BB5_31:
	add.s32 	%r66, %r22, 640;
	setp.ge.s32 	%p21, %r66, %r4;
	@%p21 bra 	$L__BB5_33;
	ld.global.f64 	%fd83, [%rd21+4096];
	ld.global.f64 	%fd84, [%rd22+4096];
	sub.f64 	%fd85, %fd84, %fd83;
	fma.rn.f64 	%fd86, %fd2, %fd85, %fd83;
	st.global.f64 	[%rd23+4096], %fd86;
$L__BB5_33:
	add.s32 	%r67, %r22, 768;
	setp.ge.s32 	%p22, %r67, %r4;
	@%p22 bra 	$L__BB5_35;
	ld.global.f64 	%fd87, [%rd21+5120];
	ld.global.f64 	%fd88, [%rd22+5120];
	sub.f64 	%fd89, %fd88, %fd87;
	fma.rn.f64 	%fd90, %fd2, %fd89, %fd87;
	st.global.f64 	[%rd23+5120], %fd90;
$L__BB5_35:
	add.s32 	%r68, %r22, 896;
	setp.ge.s32 	%p23, %r68, %r4;
	@%p23 bra 	$L__BB5_37;
	ld.global.f64 	%fd91, [%rd21+6144];
	ld.global.f64 	%fd92, [%rd22+6144];
	sub.f64 	%fd93, %fd92, %fd91;
	fma.rn.f64 	%fd94, %fd2, %fd93, %fd91;
	st.global.f64 	[%rd23+6144], %fd94;
$L__BB5_37:
	add.s32 	%r77, %r77, 8;
	setp.ne.s32 	%p24, %r77, %r78;
	@%p24 bra 	$L__BB5_21;
$L__BB5_38:
	setp.eq.s32 	%p25, %r14, 0;
	@%p25 bra 	$L__BB5_59;
	and.b32  	%r25, %r44, 3;
	setp.lt.u32 	%p26, %r14, 4;
	@%p26 bra 	$L__BB5_49;
	shl.b32 	%r69, %r78, 7;
	add.s32 	%r26, %r69, %r6;
	setp.ge.s32 	%p27, %r26, %r4;
	@%p27 bra 	$L__BB5_42;
	mul.wide.s32 	%rd67, %r26, 8;
	add.s64 	%rd68, %rd12, %rd67;
	ld.global.f64 	%fd95, [%rd68];
	add.s64 	%rd69, %rd13, %rd67;
	ld.global.f64 	%fd96, [%rd69];
	sub.f64 	%fd97, %fd96, %fd95;
	fma.rn.f64 	%fd98, %fd2, %fd97, %fd95;
	add.s64 	%rd70, %rd14, %rd67;
	st.global.f64 	[%rd70], %fd98;
$L__BB5_42:
	add.s32 	%r27, %r26, 128;
	setp.ge.s32 	%p28, %r27, %r4;
	@%p28 bra 	$L__BB5_44;
	mul.wide.s32 	%rd71, %r27, 8;
	add.s64 	%rd72, %rd12, %rd71;
	ld.global.f64 	%fd99, [%rd72];
	add.s64 	%rd73, %rd13, %rd71;
	ld.global.f64 	%fd100, [%rd73];
	sub.f64 	%fd101, %fd100, %fd99;
	fma.rn.f64 	%fd102, %fd2, %fd101, %fd99;
	add.s64 	%rd74, %rd14, %rd71;
	st.global.f64 	[%rd74], %fd102;
$L__BB5_44:
	add.s32 	%r28, %r26, 256;
	setp.ge.s32 	%p29, %r28, %r4;
	@%p29 bra 	$L__BB5_46;
	mul.wide.s32 	%rd75, %r28, 8;
	add.s64 	%rd76, %rd12, %rd75;
	ld.global.f64 	%fd103, [%rd76];
	add.s64 	%rd77, %rd13, %rd75;
	ld.global.f64 	%fd104, [%rd77];
	sub.f64 	%fd105, %fd104, %fd103;
	fma.rn.f64 	%fd106, %fd2, %fd105, %fd103;
	add.s64 	%rd78, %rd14, %rd75;
	st.global.f64 	[%rd78], %fd106;
$L__BB5_46:
	add.s32 	%r29, %r26, 384;
	setp.ge.s32 	%p30, %r29, %r4;
	@%p30 bra 	$L__BB5_48;
	mul.wide.s32 	%rd79, %r29, 8;
	add.s64 	%rd80, %rd12, %rd79;
	ld.global.f64 	%fd107, [%rd80];
	add.s64 	%rd81, %rd13, %rd79;
	ld.global.f64 	%fd108, [%rd81];
	sub.f64 	%fd109, %fd108, %fd107;
	fma.rn.f64 	%fd110, %fd2, %fd109, %fd107;
	add.s64 	%rd82, %rd14, %rd79;
	st.global.f64 	[%rd82], %fd110;
$L__BB5_48:
	add.s32 	%r78, %r78, 4;
$L__BB5_49:
	setp.eq.s32 	%p31, %r25, 0;
	@%p31 bra 	$L__BB5_59;
	setp.eq.s32 	%p32, %r25, 1;
	@%p32 bra 	$L__BB5_56;
	shl.b32 	%r70, %r78, 7;
	add.s32 	%r32, %r70, %r6;
	setp.ge.s32 	%p33, %r32, %r4;
	@%p33 bra 	$L__BB5_53;
	mul.wide.s32 	%rd83, %r32, 8;
	add.s64 	%rd84, %rd12, %rd83;
	ld.global.f64 	%fd111, [%rd84];
	add.s64 	%rd85, %rd13, %rd83;
	ld.global.f64 	%fd112, [%rd85];
	sub.f64 	%fd113, %fd112, %fd111;
	fma.rn.f64 	%fd114, %fd2, %fd113, %fd111;
	add.s64 	%rd86, %rd14, %rd83;
	st.global.f64 	[%rd86], %fd114;
$L__BB5_53:
	add.s32 	%r33, %r32, 128;
	setp.ge.s32 	%p34, %r33, %r4;
	@%p34 bra 	$L__BB5_55;
	mul.wide.s32 	%rd87, %r33, 8;
	add.s64 	%rd88, %rd12, %rd87;
	ld.global.f64 	%fd115, [%rd88];
	add.s64 	%rd89, %rd13, %rd87;
	ld.global.f64 	%fd116, [%rd89];
	sub.f64 	%fd117, %fd116, %fd115;
	fma.rn.f64 	%fd118, %fd2, %fd117, %fd115;
	add.s64 	%rd90, %rd14, %rd87;
	st.global.f64 	[%rd90], %fd118;
$L__BB5_55:
	add.s32 	%r78, %r78, 2;
$L__BB5_56:
	and.b32  	%r71, %r44, 1;
	setp.eq.b32 	%p35, %r71, 1;
	not.pred 	%p36, %p35;
	@%p36 bra 	$L__BB5_59;
	shl.b32 	%r72, %r78, 7;
	add.s32 	%r36, %r72, %r6;
	setp.ge.s32 	%p37, %r36, %r4;
	@%p37 bra 	$L__BB5_59;
	mul.wide.s32 	%rd91, %r36, 8;
	add.s64 	%rd92, %rd12, %rd91;
	ld.global.f64 	%fd119, [%rd92];
	add.s64 	%rd93, %rd13, %rd91;
	ld.global.f64 	%fd120, [%rd93];
	sub.f64 	%fd121, %fd120, %fd119;
	fma.rn.f64 	%fd122, %fd2, %fd121, %fd119;
	add.s64 	%rd94, %rd14, %rd91;
	st.global.f64 	[%rd94], %fd122;
$L__BB5_59:
	ret;

}
	// .globl	_ZN3cub18CUB_300001_SM_10006detail9transform16transform_kernelINS2_10policy_hubILb1EN4cuda3std3__45tupleIJN6thrust24THRUST_300001_SM_1000_NS6detail15normal_iteratorINSA_10device_ptrIdEEEESF_EEEE10policy1000El14Upwind_functorSF_JPdSK_EEEvT0_iT1_T2_DpNS2_10kernel_argIT3_EE
.visible .entry _ZN3cub18CUB_300001_SM_10006detail9transform16transform_kernelINS2_10policy_hubILb1EN4cuda3std3__45tupleIJN6thrust24THRUST_300001_SM_1000_NS6detail15normal_iteratorINSA_10device_ptrIdEEEESF_EEEE10policy1000El14Upwind_functorSF_JPdSK_EEEvT0_iT1_T2_DpNS2_10kernel_argIT3_EE(
	.param .u64 _ZN3cub18CUB_300001_SM_10006detail9transform16transform_kernelINS2_10policy_hubILb1EN4cuda3std3__45tupleIJN6thrust24THRUST_300001_SM_1000_NS6detail15normal_iteratorINSA_10device_ptrIdEEEESF_EEEE10policy1000El14Upwind_functorSF_JPdSK_EEEvT0_iT1_T2_DpNS2_10kernel_argIT3_EE_param_0,
	.param .u32 _ZN3cub18CUB_300001_SM_10006detail9transform16transform_kernelINS2_10policy_hubILb1EN4cuda3std3__45tupleIJN6thrust24THRUST_300001_SM_1000_NS6detail15normal_iteratorINSA_10device_ptrIdEEEESF_EEEE10policy1000El14Upwind_functorSF_JPdSK_EEEvT0_iT1_T2_DpNS2_10kernel_argIT3_EE_param_1,
	.param .align 8 .b8 _ZN3cub18CUB_300001_SM_10006detail9transform16transform_kernelINS2_10policy_hubILb1EN4cuda3std3__45tupleIJN6thrust24THRUST_300001_SM_1000_NS6detail15normal_iteratorINSA_10device_ptrIdEEEESF_EEEE10policy1000El14Upwind_functorSF_JPdSK_EEEvT0_iT1_T2_DpNS2_10kernel_argIT3_EE_param_2[8],
	.param .align 8 .b8 _ZN3cub18CUB_300001_SM_10006detail9transform16transform_kernelINS2_10policy_hubILb1EN4cuda3std3__45tupleIJN6thrust24THRUST_300001_SM_1000_NS6detail15normal_iteratorINSA_10device_ptrIdEEEESF_EEEE10policy1000El14Upwind_functorSF_JPdSK_EEEvT0_iT1_T2_DpNS2_10kernel_argIT3_EE_param_3[8],
	.param .align 8 .b8 _ZN3cub18CUB_300001_SM_10006detail9transform16transform_kernelINS2_10policy_hubILb1EN4cuda3std3__45tupleIJN6thrust24THRUST_300001_SM_1000_NS6detail15normal_iteratorINSA_10device_ptrIdEEEESF_EEEE10policy1000El14Upwind_functorSF_JPdSK_EEEvT0_iT1_T2_DpNS2_10kernel_argIT3_EE_param_4[16],
	.param .align 8 .b8 _ZN3cub18CUB_300001_SM_10006detail9transform16transform_kernelINS2_10policy_hubILb1EN4cuda3std3__45tupleIJN6thrust24THRUST_300001_SM_1000_NS6detail15normal_iteratorINSA_10device_ptrIdEEEESF_EEEE10policy1000El14Upwind_functorSF_JPdSK_EEEvT0_iT1_T2_DpNS2_10kernel_argIT3_EE_param_5[16]
)
.maxntid 128
{
	.reg .pred 	%p<38>;
	.reg .b32 	%r<80>;
	.reg .b64 	%rd<107>;
	.reg .b64 	%fd<123>;

	ld.param.f64 	%fd2, [_ZN3cub18CUB_300001_SM_10006detail9transform16transform_kernelINS2_10policy_hubILb1EN4cuda3std3__45tupleIJN6thrust24THRUST_300001_SM_1000_NS6detail15normal_iteratorINSA_10device_ptrIdEEEESF_EEEE10policy1000El14Upwind_functorSF_JPdSK_EEEvT0_iT1_T2_DpNS2_10kernel_argIT3_EE_param_2];
	ld.param.u64 	%rd29, [_ZN3cub18CUB_300001_SM_10006detail9transform16transform_kernelINS2_10policy_hubILb1EN4cuda3std3__45tupleIJN6thrust24THRUST_300001_SM_1000_NS6detail15normal_iteratorINSA_10device_ptrIdEEEESF_EEEE10policy1000El14Upwind_functorSF_JPdSK_EEEvT0_iT1_T2_DpNS2_10kernel_argIT3_EE_param_0];
	ld.param.u64 	%rd27, [_ZN3cub18CUB_300001_SM_10006detail9transform16transform_kernelINS2_10policy_hubILb1EN4cuda3std3__45tupleIJN6thrust24THRUST_300001_SM_1000_NS6detail15normal_iteratorINSA_10device_ptrIdEEEESF_EEEE10policy1000El14Upwind_functorSF_JPdSK_EEEvT0_iT1_T2_DpNS2_10kernel_argIT3_EE_param_5];
	ld.param.u64 	%rd25, [_ZN3cub18CUB_300001_SM_10006detail9transform16transform_kernelINS2_10policy_hubILb1EN4cuda3std3__45tupleIJN6thrust24THRUST_300001_SM_1000_NS6detail15normal_iteratorINSA_10device_ptrIdEEEESF_EEEE10policy1000El14Upwind_functorSF_JPdSK_EEEvT0_iT1_T2_DpNS2_10kernel_argIT3_EE_param_4];
	ld.param.u64 	%rd30, [_ZN3cub18CUB_300001_SM_10006detail9transform16transform_kernelINS2_10policy_hubILb1EN4cuda3std3__45tupleIJN6thrust24THRUST_300001_SM_1000_NS6detail15normal_iteratorINSA_10device_ptrIdEEEESF_EEEE10policy1000El14Upwind_functorSF_JPdSK_EEEvT0_iT1_T2_DpNS2_10kernel_argIT3_EE_param_3];
	ld.param.u32 	%r42, [_ZN3cub18CUB_300001_SM_10006detail9transform16transform_kernelINS2_10policy_hubILb1EN4cuda3std3__45tupleIJN6thrust24THRUST_300001_SM_1000_NS6detail15normal_iteratorINSA_10device_ptrIdEEEESF_EEEE10policy1000El14Upwind_functorSF_JPdSK_EEEvT0_iT1_T2_DpNS2_10kernel_argIT3_EE_param_1];
	cvta.to.global.u64 	%rd1, %rd30;
	cvta.to.global.u64 	%rd2, %rd25;
	cvta.to.global.u64 	%rd3, %rd27;
	shl.b32 	%r1, %r42, 7;
	mov.u32 	%r43, %ctaid.x;
	cvt.u64.u32 	%rd31, %r43;
	cvt.s64.s32 	%rd32, %r1;
	mul.lo.s64 	%rd4, %rd32, %rd31;
	sub.s64 	%rd33, %rd29, %rd4;
	min.s64 	%rd34, %rd33, %rd32;
	cvt.u32.u64 	%r2, %rd34;
	shl.b32 	%r3, %r2, 3;
	mov.u32 	%r4, %tid.x;
	shl.b32 	%r70, %r4, 7;
	setp.ge.s32 	%p1, %r70, %r3;
	@%p1 bra 	$L__BB6_5;
	shl.b64 	%rd5, %rd4, 3;
	add.s64 	%rd35, %rd2, %rd5;
	mul.wide.u32 	%rd6, %r4, 128;
	add.s64 	%rd104, %rd35, %rd6;
	mov.u32 	%r69, %r70;
$L__BB6_2:
	.pragma "nounroll";
	// begin inline asm
	prefetch.global.L2 [%rd104];
	// end inline asm
	add.s32 	%r69, %r69, 16384;
	add.s64 	%rd104, %rd104, 16384;
	setp.lt.s32 	%p2, %r69, %r3;
	@%p2 bra 	$L__BB6_2;
	add.s64 	%rd37, %rd3, %rd5;
	add.s64 	%rd105, %rd37, %rd6;
$L__BB6_4:
	.pragma "nounroll";
	// begin inline asm
	prefetch.global.L2 [%rd105];
	// end inline asm
	add.s32 	%r70, %r70, 16384;
	add.s64 	%rd105, %rd105, 16384;
	setp.lt.s32 	%p3, %r70, %r3;
	@%p3 bra 	$L__BB6_4;
$L__BB6_5:
	shl.b64 	%rd106, %rd4, 3;
	add.s64 	%rd13, %rd2, %rd106;
	add.s64 	%rd14, %rd3, %rd106;
	add.s64 	%rd15, %rd1, %rd106;
	setp.eq.s32 	%p4, %r1, %r2;
	@%p4 bra 	$L__BB6_47;
	setp.lt.s32 	%p5, %r42, 1;
	@%p5 bra 	$L__BB6_59;
	and.b32  	%r10, %r42, 7;
	setp.lt.u32 	%p6, %r42, 8;
	mov.b32 	%r77, 0;
	@%p6 bra 	$L__BB6_26;
	and.b32  	%r77, %r42, 2147483640;
	mov.b32 	%r73, 0;
$L__BB6_9:
	.pragma "nounroll";
	shl.b32 	%r46, %r73, 7;
	add.s32 	%r20, %r46, %r4;
	setp.ge.s32 	%p7, %r20, %r2;
	@%p7 bra 	$L__BB6_11;
	mul.wide.u32 	%rd40, %r20, 8;
	add.s64 	%rd41, %rd13, %rd40;
	ld.global.f64 	%fd3, [%rd41];
	add.s64 	%rd42, %rd14, %rd40;
	ld.global.f64 	%fd4, [%rd42];
	sub.f64 	%fd5, %fd4, %fd3;
	fma.rn.f64 	%fd6, %fd2, %fd5, %fd3;
	add.s64 	%rd43, %rd15, %rd40;
	st.global.f64 	[%rd43], %fd6;
$L__BB6_11:
	add.s32 	%r47, %r20, 128;
	setp.ge.s32 	%p8, %r47, %r2;
	mul.wide.s32 	%rd44, %r47, 8;
	add.s64 	%rd22, %rd13, %rd44;
	add.s64 	%rd23, %rd14, %rd44;
	add.s64 	%rd24, %rd15, %rd44;
	@%p8 bra 	$L__BB6_13;
	ld.global.f64 	%fd7, [%rd22];
	ld.global.f64 	%fd8, [%rd23];
	sub.f64 	%fd9, %fd8, %fd7;
	fma.rn.f64 	%fd10, %fd2, %fd9, %fd7;
	st.global.f64 	[%rd24], %fd10;
$L__BB6_13:
	add.s32 	%r48, %r20, 256;
	setp.ge.s32 	%p9, %r48, %r2;
	@%p9 bra 	$L__BB6_15;
	ld.global.f64 	%fd11, [%rd22+1024];
	ld.global.f64 	%fd12, [%rd23+1024];
	sub.f64 	%fd13, %fd12, %fd11;
	fma.rn.f64 	%fd14, %fd2, %fd13, %fd11;
	st.global.f64 	[%rd24+1024], %fd14;
$L__BB6_15:
	add.s32 	%r49, %r20, 384;
	setp.ge.s32 	%p10, %r49, %r2;
	@%p10 bra 	$L__BB6_17;
	ld.global.f64 	%fd15, [%rd22+2048];
	ld.global.f64 	%fd16, [%rd23+2048];
	sub.f64 	%fd17, %fd16, %fd15;
	fma.rn.f64 	%fd18, %fd2, %fd17, %fd15;
	st.global.f64 	[%rd24+2048], %fd18;
$L__BB6_17:
	add.s32 	%r50, %r20, 512;
	setp.ge.s32 	%p11, %r50, %r2;
	@%p11 bra 	$L__BB6_19;
	ld.global.f64 	%fd19, [%rd22+3072];
	ld.global.f64 	%fd20, [%rd23+3072];
	sub.f64 	%fd21, %fd20, %fd19;
	fma.rn.f64 	%fd22, %fd2, %fd21, %fd19;
	st.global.f64 	[%rd24+3072], %fd22;
$L__BB6_19:
	add.s32 	%r51, %r20, 640;
	setp.ge.s32 	%p12, %r51, %r2;
	@%p12 bra 	$L__BB6_21;
	ld.global.f64 	%fd23, [%rd22+4096];
	ld.global.f64 	%fd24, [%rd23+4096];
	sub.f64 	%fd25, %fd24, %fd23;
	fma.rn.f64 	%fd26, %fd2, %fd25, %fd23;
	st.global.f64 	[%rd24+4096], %fd26;
$L__BB6_21:
	add.s32 	%r52, %r20, 768;
	setp.ge.s32 	%p13, %r52, %r2;
	@%p13 bra 	$L__BB6_23;
	ld.global.f64 	%fd27, [%rd22+5120];
	ld.global.f64 	%fd28, [%rd23+5120];
	sub.f64 	%fd29, %fd28, %fd27;
	fma.rn.f64 	%fd30, %fd2, %fd29, %fd27;
	st.global.f64 	[%rd24+5120], %fd30;
$L__BB6_23:
	add.s32 	%r53, %r20, 896;
	setp.ge.s32 	%p14, %r53, %r2;
	@%p14 bra 	$L__BB6_25;
	ld.global.f64 	%fd31, [%rd22+6144];
	ld.global.f64 	%fd32, [%rd23+6144];
	sub.f64 	%fd33, %fd32, %fd31;
	fma.rn.f64 	%fd34, %fd2, %fd33, %fd31;
	st.global.f64 	[%rd24+6144], %fd34;
$L__BB6_25:
	add.s32 	%r73, %r73, 8;
	setp.eq.s32 	%p15, %r73, %r77;
	@%p15 bra 	$L__BB6_26;
	bra.uni 	$L__BB6_9;
$L__BB6_26:
	setp.eq.s32 	%p16, %r10, 0;
	@%p16 bra 	$L__BB6_59;
	and.b32  	%r30, %r42, 3;
	setp.lt.u32 	%p17, %r10, 4;
	@%p17 bra 	$L__BB6_37;
	shl.b32 	%r54, %r77, 7;
	add.s32 	%r31, %r54, %r4;
	setp.ge.s32 	%p18, %r31, %r2;
	@%p18 bra 	$L__BB6_30;
	mul.wide.s32 	%rd45, %r31, 8;
	add.s64 	%rd46, %rd13, %rd45;
	ld.global.f64 	%fd35, [%rd46];
	add.s64 	%rd47, %rd14, %rd45;
	ld.global.f64 	%fd36, [%rd47];
	sub.f64 	%fd37, %fd36, %fd35;
	fma.rn.f64 	%fd38, %fd2, %fd37, %fd35;
	add.s64 	%rd48, %rd15, %rd45;
	st.global.f64 	[%rd48], %fd38;
$L__BB6_30:
	add.s32 	%r32, %r31, 128;
	setp.ge.s32 	%p19, %r32, %r2;
	@%p19 bra 	$L__BB6_32;
	mul.wide.s32 	%rd49, %r32, 8;
	add.s64 	%rd50, %rd13, %rd49;
	ld.global.f64 	%fd39, [%rd50];
	add.s64 	%rd51, %rd14, %rd49;
	ld.global.f64 	%fd40, [%rd51];
	sub.f64 	%fd41, %fd40, %fd39;
	fma.rn.f64 	%fd42, %fd2, %fd41, %fd39;
	add.s64 	%rd52, %rd15, %rd49;
	st.global.f64 	[%rd52], %fd42;
$L__BB6_32:
	add.s32 	%r33, %r31, 256;
	setp.ge.s32 	%p20, %r33, %r2;
	@%p20 bra 	$L__BB6_34;
	mul.wide.s32 	%rd53, %r33, 8;
	add.s64 	%rd54, %rd13, %rd53;
	ld.global.f64 	%fd43, [%rd54];
	add.s64 	%rd55, %rd14, %rd53;
	ld.global.f64 	%fd44, [%rd55];
	sub.f64 	%fd45, %fd44, %fd43;
	fma.rn.f64 	%fd46, %fd2, %fd45, %fd43;
	add.s64 	%rd56, %rd15, %rd53;
	st.global.f64 	[%rd56], %fd46;
$L__BB6_34:
	add.s32 	%r34, %r31, 384;
	setp.ge.s32 	%p21, %r34, %r2;
	@%p21 bra 	$L__BB6_36;
	mul.wide.s32 	%rd57, %r34, 8;
	add.s64 	%rd58, %rd13, %rd57;
	ld.global.f64 	%fd47, [%rd58];
	add.s64 	%rd59, %rd14, %rd57;
	ld.global.f64 	%fd48, [%rd59];
	sub.f64 	%fd49, %fd48, %fd47;
	fma.rn.f64 	%fd50, %fd2, %fd49, %fd47;
	add.s64 	%rd60, %rd15, %rd57;
	st.global.f64 	[%rd60], %fd50;
$L__BB6_36:
	add.s32 	%r77, %r77, 4;
$L__BB6_37:
	setp.eq.s32 	%p22, %r30, 0;
	@%p22 bra 	$L__BB6_59;
	setp.eq.s32 	%p23, %r30, 1;
	@%p23 bra 	$L__BB6_44;
	shl.b32 	%r55, %r77, 7;
	add.s32 	%r37, %r55, %r4;
	setp.ge.s32 	%p24, %r37, %r2;
	@%p24 bra 	$L__BB6_41;
	mul.wide.s32 	%rd61, %r37, 8;
	add.s64 	%rd62, %rd13, %rd61;
	ld.global.f64 	%fd51, [%rd62];
	add.s64 	%rd63, %rd14, %rd61;
	ld.global.f64 	%fd52, [%rd63];
	sub.f64 	%fd53, %fd52, %fd51;
	fma.rn.f64 	%fd54, %fd2, %fd53, %fd51;
	add.s64 	%rd64, %rd15, %rd61;
	st.global.f64 	[%rd64], %fd54;
$L__BB6_41:
	add.s32 	%r38, %r37, 128;
	setp.ge.s32 	%p25, %r38, %r2;
	@%p25 bra 	$L__BB6_43;
	mul.wide.s32 	%rd65, %r38, 8;
	add.s64 	%rd66, %rd13, %rd65;
	ld.global.f64 	%fd55, [%rd66];
	add.s64 	%rd67, %rd14, %rd65;
	ld.global.f64 	%fd56, [%rd67];
	sub.f64 	%fd57, %fd56, %fd55;
	fma.rn.f64 	%fd58, %fd2, %fd57, %fd55;
	add.s64 	%rd68, %rd15, %rd65;
	st.global.f64 	[%rd68], %fd58;
$L__BB6_43:
	add.s32 	%r77, %r77, 2;
$L__BB6_44:
	and.b32  	%r56, %r42, 1;
	setp.eq.b32 	%p26, %r56, 1;
	not.pred 	%p27, %p26;
	@%p27 bra 	$L__BB6_59;
	shl.b32 	%r57, %r77, 7;
	add.s32 	%r41, %r57, %r4;
	setp.ge.s32 	%p28, %r41, %r2;
	@%p28 bra 	$L__BB6_59;
	mul.wide.s32 	%rd69, %r41, 8;
	add.s64 	%rd70, %rd13, %rd69;
	ld.global.f64 	%fd59, [%rd70];
	add.s64 	%rd71, %rd14, %rd69;
	ld.global.f64 	%fd60, [%rd71];
	sub.f64 	%fd61, %fd60, %fd59;
	fma.rn.f64 	%fd62, %fd2, %fd61, %fd59;
	add.s64 	%rd72, %rd15, %rd69;
	st.global.f64 	[%rd72], %fd62;
	bra.uni 	$L__BB6_59;
$L__BB6_47:
	setp.lt.s32 	%p29, %r42, 1;
	@%p29 bra 	$L__BB6_59;
	setp.lt.u32 	%p30, %r42, 8;
	mov.b32 	%r75, 0;
	@%p30 bra 	$L__BB6_51;
	and.b32  	%r75, %r42, 2147483640;
	neg.s32 	%r72, %r75;
	mul.wide.u32 	%rd73, %r4, 8;
	add.s64 	%rd16, %rd1, %rd73;
	add.s64 	%rd74, %rd106, 3072;
	add.s32 	%r71, %r4, 128;
	add.s64 	%rd18, %rd3, %rd74;
	add.s64 	%rd19, %rd1, %rd74;
$L__BB6_50:
	.pragma "nounroll";
	mul.wide.s32 	%rd75, %r71, 8;
	cvta.to.global.u64 	%rd76, %rd25;
	cvt.s64.s32 	%rd77, %r1;
	mov.u32 	%r61, %ctaid.x;
	cvt.u64.u32 	%rd78, %r61;
	mul.lo.s64 	%rd79, %rd77, %rd78;
	shl.b64 	%rd80, %rd79, 3;
	add.s64 	%rd81, %rd80, %rd76;
	add.s64 	%rd82, %rd81, %rd75;
	add.s64 	%rd83, %rd18, %rd75;
	add.s64 	%rd84, %rd19, %rd75;
	mul.wide.u32 	%rd85, %r4, 8;
	add.s64 	%rd86, %rd76, %rd85;
	add.s64 	%rd87, %rd86, %rd106;
	ld.global.f64 	%fd63, [%rd87];
	cvta.to.global.u64 	%rd88, %rd27;
	add.s64 	%rd89, %rd88, %rd85;
	add.s64 	%rd90, %rd89, %rd106;
	ld.global.f64 	%fd64, [%rd90];
	sub.f64 	%fd65, %fd64, %fd63;
	fma.rn.f64 	%fd66, %fd2, %fd65, %fd63;
	add.s64 	%rd91, %rd16, %rd106;
	st.global.f64 	[%rd91], %fd66;
	ld.global.f64 	%fd67, [%rd82];
	ld.global.f64 	%fd68, [%rd83+-3072];
	sub.f64 	%fd69, %fd68, %fd67;
	fma.rn.f64 	%fd70, %fd2, %fd69, %fd67;
	st.global.f64 	[%rd84+-3072], %fd70;
	ld.global.f64 	%fd71, [%rd82+1024];
	ld.global.f64 	%fd72, [%rd83+-2048];
	sub.f64 	%fd73, %fd72, %fd71;
	fma.rn.f64 	%fd74, %fd2, %fd73, %fd71;
	st.global.f64 	[%rd84+-2048], %fd74;
	ld.global.f64 	%fd75, [%rd82+2048];
	ld.global.f64 	%fd76, [%rd83+-1024];
	sub.f64 	%fd77, %fd76, %fd75;
	fma.rn.f64 	%fd78, %fd2, %fd77, %fd75;
	st.global.f64 	[%rd84+-1024], %fd78;
	ld.global.f64 	%fd79, [%rd82+3072];
	ld.global.f64 	%fd80, [%rd83];
	sub.f64 	%fd81, %fd80, %fd79;
	fma.rn.f64 	%fd82, %fd2, %fd81, %fd79;
	st.global.f64 	[%rd84], %fd82;
	ld.global.f64 	%fd83, [%rd82+4096];
	ld.global.f64 	%fd84, [%rd83+1024];
	sub.f64 	%fd85, %fd84, %fd83;
	fma.rn.f64 	%fd86, %fd2, %fd85, %fd83;
	st.global.f64 	[%rd84+1024], %fd86;
	ld.global.f64 	%fd87, [%rd82+5120];
	ld.global.f64 	%fd88, [%rd83+2048];
	sub.f64 	%fd89, %fd88, %fd87;
	fma.rn.f64 	%fd90, %fd2, %fd89, %fd87;
	st.global.f64 	[%rd84+2048], %fd90;
	ld.global.f64 	%fd91, [%rd82+6144];
	ld.global.f64 	%fd92, [%rd83+3072];
	sub.f64 	%fd93, %fd92, %fd91;
	fma.rn.f64 	%fd94, %fd2, %fd93, %fd91;
	st.global.f64 	[%rd84+3072], %fd94;
	add.s32 	%r72, %r72, 8;
	add.s64 	%rd106, %rd106, 8192;
	add.s32 	%r71, %r71, 1024;
	setp.eq.s32 	%p31, %r72, 0;
	@%p31 bra 	$L__BB6_51;
	bra.uni 	$L__BB6_50;
$L__BB6_51:
	and.b32  	%r23, %r42, 7;
	setp.eq.s32 	%p32, %r23, 0;
	@%p32 bra 	$L__BB6_59;
	and.b32  	%r24, %r42, 3;
	setp.lt.u32 	%p33, %r23, 4;
	@%p33 bra 	$L__BB6_54;
	shl.b32 	%r62, %r75, 7;
	add.s32 	%r63, %r62, %r4;
	mul.wide.s32 	%rd92, %r63, 8;
	add.s64 	%rd93, %rd13, %rd92;
	ld.global.f64 	%fd95, [%rd93];
	add.s64 	%rd94, %rd14, %rd92;
	ld.global.f64 	%fd96, [%rd94];
	sub.f64 	%fd97, %fd96, %fd95;
	fma.rn.f64 	%fd98, %fd2, %fd97, %fd95;
	add.s64 	%rd95, %rd15, %rd92;
	st.global.f64 	[%rd95], %fd98;
	ld.global.f64 	%fd99, [%rd93+1024];
	ld.global.f64 	%fd100, [%rd94+1024];
	sub.f64 	%fd101, %fd100, %fd99;
	fma.rn.f64 	%fd102, %fd2, %fd101, %fd99;
	st.global.f64 	[%rd95+1024], %fd102;
	ld.global.f64 	%fd103, [%rd93+2048];
	ld.global.f64 	%fd104, [%rd94+2048];
	sub.f64 	%fd105, %fd104, %fd103;
	fma.rn.f64 	%fd106, %fd2, %fd105, %fd103;
	st.global.f64 	[%rd95+2048], %fd106;
	ld.global.f64 	%fd107, [%rd93+3072];
	ld.global.f64 	%fd108, [%rd94+3072];
	sub.f64 	%fd109, %fd108, %fd107;
	fma.rn.f64 	%fd110, %fd2, %fd109, %fd107;
	st.global.f64 	[%rd95+3072], %fd110;
	add.s32 	%r75, %r75, 4;
$L__BB6_54:
	setp.eq.s32 	%p34, %r24, 0;
	@%p34 bra 	$L__BB6_59;
	setp.eq.s32 	%p35, %r24, 1;
	@%p35 bra 	$L__BB6_57;
	shl.b32 	%r64, %r75, 7;
	add.s32 	%r65, %r64, %r4;
	mul.wide.s32 	%rd96, %r65, 8;
	add.s64 	%rd97, %rd13, %rd96;
	ld.global.f64 	%fd111, [%rd97];
	add.s64 	%rd98, %rd14, %rd96;
	ld.global.f64 	%fd112, [%rd98];
	sub.f64 	%fd113, %fd112, %fd111;
	fma.rn.f64 	%fd114, %fd2, %fd113, %fd111;
	add.s64 	%rd99, %rd15, %rd96;
	st.global.f64 	[%rd99], %fd114;
	ld.global.f64 	%fd115, [%rd97+1024];
	ld.global.f64 	%fd116, [%rd98+1024];
	sub.f64 	%fd117, %fd116, %fd115;
	fma.rn.f64 	%fd118, %fd2, %fd117, %fd115;
	st.global.f64 	[%rd99+1024], %fd118;
	add.s32 	%r75, %r75, 2;
$L__BB6_57:
	and.b32  	%r66, %r42, 1;
	setp.eq.b32 	%p36, %r66, 1;
	not.pred 	%p37, %p36;
	@%p37 bra 	$L__BB6_59;
	shl.b32 	%r67, %r75, 7;
	add.s32 	%r68, %r67, %r4;
	mul.wide.s32 	%rd100, %r68, 8;
	add.s64 	%rd101, %rd13, %rd100;
	ld.global.f64 	%fd119, [%rd101];
	add.s64 	%rd102, %rd14, %rd100;
	ld.global.f64 	%fd120, [%rd102];
	sub.f64 	%fd121, %fd120, %fd119;
	fma.rn.f64 	%fd122, %fd2, %fd121, %fd119;
	add.s64 	%rd103, %rd15, %rd100;
	st.global.f64 	[%rd103], %fd122;
$L__BB6_59:
	ret;

}


// ===== COMPILED SASS (sm_100) =====

	.target	sm_100

	.elftype	@"ET_EXEC"


//--------------------- .note.nv.tkinfo           --------------------------
	.section	.note.nv.tkinfo,"",@"SHT_NOTE"
	.sectionflags	@"SHF_NOTE_NV_TKINFO"
	.tkinfo
        /*0018*/ 	.word	0x00000002
        /*0030*/ 	.string	""
        /*0030*/ 	.string	"ptxas"
        /*0030*/ 	.string	"Cuda compilation tools, release 13.0, V13.0.88"
        /*0030*/ 	.string	"Build cuda_13.0.r13.0/compiler.36424714_0"
        /*0030*/ 	.string	"-arch sm_100 -m 64 "



//--------------------- .note.nv.cuinfo           --------------------------
	.section	.note.nv.cuinfo,"",@"SHT_NOTE"
	.sectionflags	@"SHF_NOTE_NV_CUINFO"
        /*0018*/ 	.short	0x0002
        /*001a*/ 	.short	0x0064
        /*001c*/ 	.short	0x0082
	.zero		2


//--------------------- .nv.info                  --------------------------
	.section	.nv.info,"",@"SHT_CUDA_INFO"
	.align	4


	//----- nvinfo : EIATTR_REGCOUNT
	.align		4
        /*0000*/ 	.byte	0x04, 0x2f
        /*0002*/ 	.short	(.L_46 - .L_45)
	.align		4
.L_45:
        /*0004*/ 	.word	index@(_ZN3cub18CUB_300001_SM_10006detail11EmptyKernelIvEEvv)
        /*0008*/ 	.word	0x00000004


	//----- nvinfo : EIATTR_FRAME_SIZE
	.align		4
.L_46:
        /*000c*/ 	.byte	0x04, 0x11
        /*000e*/ 	.short	(.L_48 - .L_47)
	.align		4
.L_47:
        /*0010*/ 	.word	index@(_ZN3cub18CUB_300001_SM_10006detail11EmptyKernelIvEEvv)
        /*0014*/ 	.word	0x00000000


	//----- nvinfo : EIATTR_REGCOUNT
	.align		4
.L_48:
        /*0018*/ 	.byte	0x04, 0x2f
        /*001a*/ 	.short	(.L_50 - .L_49)
	.align		4
.L_49:
        /*001c*/ 	.word	index@(_ZN3cub18CUB_300001_SM_10006detail8for_each13static_kernelINS2_12policy_hub_t12policy_500_tEmN6thrust24THRUST_300001_SM_1000_NS8cuda_cub20__uninitialized_fill7functorINS7_10device_ptrIdEEdEEEEvT0_T1_)
        /*0020*/ 	.word	0x00000009


	//----- nvinfo : EIATTR_FRAME_SIZE
	.align		4
.L_50:
        /*0024*/ 	.byte	0x04, 0x11
        /*0026*/ 	.short	(.L_52 - .L_51)
	.align		4
.L_51:
        /*0028*/ 	.word	index@(_ZN3cub18CUB_300001_SM_10006detail8for_each13static_kernelINS2_12policy_hub_t12policy_500_tEmN6thrust24THRUST_300001_SM_1000_NS8cuda_cub20__uninitialized_fill7functorINS7_10device_ptrIdEEdEEEEvT0_T1_)
        /*002c*/ 	.word	0x00000000


	//----- nvinfo : EIATTR_REGCOUNT
	.align		4
.L_52:
        /*0030*/ 	.byte	0x04, 0x2f
        /*0032*/ 	.short	(.L_54 - .L_53)
	.align		4
.L_53:
        /*0034*/ 	.word	index@(_ZN3cub18CUB_300001_SM_10006detail8for_each13static_kernelINS2_12policy_hub_t12policy_500_tElN6thrust24THRUST_300001_SM_1000_NS8cuda_cub10__tabulate7functorINS7_6detail15normal_iteratorINS7_10device_ptrIdEEEENS7_6system6detail7generic6detail22compute_sequence_valueIdvEElEEEEvT0_T1_)
        /*0038*/ 	.word	0x00000012


	//----- nvinfo : EIATTR_FRAME_SIZE
	.align		4
.L_54:
        /*003c*/ 	.byte	0x04, 0x11
        /*003e*/ 	.short	(.L_56 - .L_55)
	.align		4
.L_55:
        /*0040*/ 	.word	index@(_ZN3cub18CUB_300001_SM_10006detail8for_each13static_kernelINS2_12policy_hub_t12policy_500_tElN6thrust24THRUST_300001_SM_1000_NS8cuda_cub10__tabulate7functorINS7_6detail15normal_iteratorINS7_10device_ptrIdEEEENS7_6system6detail7generic6detail22compute_sequence_valueIdvEElEEEEvT0_T1_)
        /*0044*/ 	.word	0x00000000


	//----- nvinfo : EIATTR_REGCOUNT
	.align		4
.L_56:
        /*0048*/ 	.byte	0x04, 0x2f
        /*004a*/ 	.short	(.L_58 - .L_57)
	.align		4
.L_57:
        /*004c*/ 	.word	index@(_ZN3cub18CUB_300001_SM_10006detail9transform16transform_kernelINS2_10policy_hubILb1EN4cuda3std3__45tupleIJN6thrust24THRUST_300001_SM_1000_NS6detail15normal_iteratorINSA_10device_ptrIdEEEEEEEE10policy1000Ei10Norm_distrSF_JPdEEEvT0_iT1_T2_DpNS2_10kernel_argIT3_EE)
        /*0050*/ 	.word	0x00000024


	//----- nvinfo : EIATTR_FRAME_SIZE
	.align		4
.L_58:
        /*0054*/ 	.byte	0x04, 0x11
        /*0056*/ 	.short	(.L_60 - .L_59)
	.align		4
.L_59:
        /*0058*/ 	.word	index@($__internal_3_$__cuda_sm20_div_rn_f64_full)
        /*005c*/ 	.word	0x00000000


	//----- nvinfo : EIATTR_FRAME_SIZE
	.align		4
.L_60:
        /*0060*/ 	.byte	0x04, 0x11
        /*0062*/ 	.short	(.L_62 - .L_61)
	.align		4
.L_61:
        /*0064*/ 	.word	index@($__internal_2_$__cuda_sm20_dblrcp_rn_slowpath_v3)
        /*0068*/ 	.word	0x00000000


	//----- nvinfo : EIATTR_FRAME_SIZE
	.align		4
.L_62:
        /*006c*/ 	.byte	0x04, 0x11
        /*006e*/ 	.short	(.L_64 - .L_63)
	.align		4
.L_63:
        /*0070*/ 	.word	index@(_ZN3cub18CUB_300001_SM_10006detail9transform16transform_kernelINS2_10policy_hubILb1EN4cuda3std3__45tupleIJN6thrust24THRUST_300001_SM_1000_NS6detail15normal_iteratorINSA_10device_ptrIdEEEEEEEE10policy1000Ei10Norm_distrSF_JPdEEEvT0_iT1_T2_DpNS2_10kernel_argIT3_EE)
        /*0074*/ 	.word	0x00000000


	//----- nvinfo : EIATTR_REGCOUNT
	.align		4
.L_64:
        /*0078*/ 	.byte	0x04, 0x2f
        /*007a*/ 	.short	(.L_66 - .L_65)
	.align		4
.L_65:
        /*007c*/ 	.word	index@(_ZN3cub18CUB_300001_SM_10006detail9transform16transform_kernelINS2_10policy_hubILb1EN4cuda3std3__45tupleIJN6thrust24THRUST_300001_SM_1000_NS6detail15normal_iteratorINSA_10device_ptrIdEEEEEEEE10policy1000El10Norm_distrSF_JPdEEEvT0_iT1_T2_DpNS2_10kernel_argIT3_EE)
        /*0080*/ 	.word	0x00000028


	//----- nvinfo : EIATTR_FRAME_SIZE
	.align		4
.L_66:
        /*0084*/ 	.byte	0x04, 0x11
        /*0086*/ 	.short	(.L_68 - .L_67)
	.align		4
.L_67:
        /*0088*/ 	.word	index@($__internal_1_$__cuda_sm20_div_rn_f64_full)
        /*008c*/ 	.word	0x00000000


	//----- nvinfo : EIATTR_FRAME_SIZE
	.align		4
.L_68:
        /*0090*/ 	.byte	0x04, 0x11
        /*0092*/ 	.short	(.L_70 - .L_69)
	.align		4
.L_69:
        /*0094*/ 	.word	index@($__internal_0_$__cuda_sm20_dblrcp_rn_slowpath_v3)
        /*0098*/ 	.word	0x00000000


	//----- nvinfo : EIATTR_FRAME_SIZE
	.align		4
.L_70:
        /*009c*/ 	.byte	0x04, 0x11
        /*009e*/ 	.short	(.L_72 - .L_71)
	.align		4
.L_71:
        /*00a0*/ 	.word	index@(_ZN3cub18CUB_300001_SM_10006detail9transform16transform_kernelINS2_10policy_hubILb1EN4cuda3std3__45tupleIJN6thrust24THRUST_300001_SM_1000_NS6detail15normal_iteratorINSA_10device_ptrIdEEEEEEEE10policy1000El10Norm_distrSF_JPdEEEvT0_iT1_T2_DpNS2_10kernel_argIT3_EE)
        /*00a4*/ 	.word	0x00000000


	//----- nvinfo : EIATTR_REGCOUNT
	.align		4
.L_72:
        /*00a8*/ 	.byte	0x04, 0x2f
        /*00aa*/ 	.short	(.L_74 - .L_73)
	.align		4
.L_73:
        /*00ac*/ 	.word	index@(_ZN3cub18CUB_300001_SM_10006detail9transform16transform_kernelINS2_10policy_hubILb1EN4cuda3std3__45tupleIJN6thrust24THRUST_300001_SM_1000_NS6detail15normal_iteratorINSA_10device_ptrIdEEEESF_EEEE10policy1000Ei14Upwind_functorSF_JPdSK_EEEvT0_iT1_T2_DpNS2_10kernel_argIT3_EE)
        /*00b0*/ 	.word	0x00000020


	//----- nvinfo : EIATTR_FRAME_SIZE
	.align		4
.L_74:
        /*00b4*/ 	.byte	0x04, 0x11
        /*00b6*/ 	.short	(.L_76 - .L_75)
	.align		4
.L_75:
        /*00b8*/ 	.word	index@(_ZN3cub18CUB_300001_SM_10006detail9transform16transform_kernelINS2_10policy_hubILb1EN4cuda3std3__45tupleIJN6thrust24THRUST_300001_SM_1000_NS6detail15normal_iteratorINSA_10device_ptrIdEEEESF_EEEE10policy1000Ei14Upwind_functorSF_JPdSK_EEEvT0_iT1_T2_DpNS2_10kernel_argIT3_EE)
        /*00bc*/ 	.word	0x00000000


	//----- nvinfo : EIATTR_REGCOUNT
	.align		4
.L_76:
        /*00c0*/ 	.byte	0x04, 0x2f
        /*00c2*/ 	.short	(.L_78 - .L_77)
	.align		4
.L_77:
        /*00c4*/ 	.word	index@(_ZN3cub18CUB_300001_SM_10006detail9transform16transform_kernelINS2_10policy_hubILb1EN4cuda3std3__45tupleIJN6thrust24THRUST_300001_SM_1000_NS6detail15normal_iteratorINSA_10device_ptrIdEEEESF_EEEE10policy1000El14Upwind_functorSF_JPdSK_EEEvT0_iT1_T2_DpNS2_10kernel_argIT3_EE)
        /*00c8*/ 	.word	0x00000020


	//----- nvinfo : EIATTR_FRAME_SIZE
	.align		4
.L_78:
        /*00cc*/ 	.byte	0x04, 0x11
        /*00ce*/ 	.short	(.L_80 - .L_79)
	.align		4
.L_79:
        /*00d0*/ 	.word	index@(_ZN3cub18CUB_300001_SM_10006detail9transform16transform_kernelINS2_10policy_hubILb1EN4cuda3std3__45tupleIJN6thrust24THRUST_300001_SM_1000_NS6detail15normal_iteratorINSA_10device_ptrIdEEEESF_EEEE10policy1000El14Upwind_functorSF_JPdSK_EEEvT0_iT1_T2_DpNS2_10kernel_argIT3_EE)
        /*00d4*/ 	.word	0x00000000


	//----- nvinfo : EIATTR_MIN_STACK_SIZE
	.align		4
.L_80:
        /*00d8*/ 	.byte	0x04, 0x12
        /*00da*/ 	.short	(.L_82 - .L_81)
	.align		4
.L_81:
        /*00dc*/ 	.word	index@(_ZN3cub18CUB_300001_SM_10006detail9transform16transform_kernelINS2_10policy_hubILb1EN4cuda3std3__45tupleIJN6thrust24THRUST_300001_SM_1000_NS6detail15normal_iteratorINSA_10device_ptrIdEEEESF_EEEE10policy1000El14Upwind_functorSF_JPdSK_EEEvT0_iT1_T2_DpNS2_10kernel_argIT3_EE)
        /*00e0*/ 	.word	0x00000000


	//----- nvinfo : EIATTR_MIN_STACK_SIZE
	.align		4
.L_82:
        /*00e4*/ 	.byte	0x04, 0x12
        /*00e6*/ 	.short	(.L_84 - .L_83)
	.align		4
.L_83:
        /*00e8*/ 	.word	index@(_ZN3cub18CUB_300001_SM_10006detail9transform16transform_kernelINS2_10policy_hubILb1EN4cuda3std3__45tupleIJN6thrust24THRUST_300001_SM_1000_NS6detail15normal_iteratorINSA_10device_ptrIdEEEESF_EEEE10policy1000Ei14Upwind_functorSF_JPdSK_EEEvT0_iT1_T2_DpNS2_10kernel_argIT3_EE)
        /*00ec*/ 	.word	0x00000000


	//----- nvinfo : EIATTR_MIN_STACK_SIZE
	.align		4
.L_84:
        /*00f0*/ 	.byte	0x04, 0x12
        /*00f2*/ 	.short	(.L_86 - .L_85)
	.align		4
.L_85:
        /*00f4*/ 	.word	index@(_ZN3cub18CUB_300001_SM_10006detail9transform16transform_kernelINS2_10policy_hubILb1EN4cuda3std3__45tupleIJN6thrust24THRUST_300001_SM_1000_NS6detail15normal_iteratorINSA_10device_ptrIdEEEEEEEE10policy1000El10Norm_distrSF_JPdEEEvT0_iT1_T2_DpNS2_10kernel_argIT3_EE)
        /*00f8*/ 	.word	0x00000000


	//----- nvinfo : EIATTR_MIN_STACK_SIZE
	.align		4
.L_86:
        /*00fc*/ 	.byte	0x04, 0x12
        /*00fe*/ 	.short	(.L_88 - .L_87)
	.align		4
.L_87:
        /*0100*/ 	.word	index@(_ZN3cub18CUB_300001_SM_10006detail9transform16transform_kernelINS2_10policy_hubILb1EN4cuda3std3__45tupleIJN6thrust24THRUST_300001_SM_1000_NS6detail15normal_iteratorINSA_10device_ptrIdEEEEEEEE10policy1000Ei10Norm_distrSF_JPdEEEvT0_iT1_T2_DpNS2_10kernel_argIT3_EE)
        /*0104*/ 	.word	0x00000000


	//----- nvinfo : EIATTR_MIN_STACK_SIZE
	.align		4
.L_88:
        /*0108*/ 	.byte	0x04, 0x12
        /*010a*/ 	.short	(.L_90 - .L_89)
	.align		4
.L_89:
        /*010c*/ 	.word	index@(_ZN3cub18CUB_300001_SM_10006detail8for_each13static_kernelINS2_12policy_hub_t12policy_500_tElN6thrust24THRUST_300001_SM_1000_NS8cuda_cub10__tabulate7functorINS7_6detail15normal_iteratorINS7_10device_ptrIdEEEENS7_6system6detail7generic6detail22compute_sequence_valueIdvEElEEEEvT0_T1_)
        /*0110*/ 	.word	0x00000000


	//----- nvinfo : EIATTR_MIN_STACK_SIZE
	.align		4
.L_90:
        /*0114*/ 	.byte	0x04, 0x12
        /*0116*/ 	.short	(.L_92 - .L_91)
	.align		4
.L_91:
        /*0118*/ 	.word	index@(_ZN3cub18CUB_300001_SM_10006detail8for_each13static_kernelINS2_12policy_hub_t12policy_500_tEmN6thrust24THRUST_300001_SM_1000_NS8cuda_cub20__uninitialized_fill7functorINS7_10device_ptrIdEEdEEEEvT0_T1_)
        /*011c*/ 	.word	0x00000000


	//----- nvinfo : EIATTR_MIN_STACK_SIZE
	.align		4
.L_92:
        /*0120*/ 	.byte	0x04, 0x12
        /*0122*/ 	.short	(.L_94 - .L_93)
	.align		4
.L_93:
        /*0124*/ 	.word	index@(_ZN3cub18CUB_300001_SM_10006detail11EmptyKernelIvEEvv)
        /*0128*/ 	.word	0x00000000
.L_94:


//--------------------- .nv.compat                --------------------------
	.section	.nv.compat,"",@"SHT_CUDA_COMPAT_INFO"
	.align	4
        /*0000*/ 	.byte	0x02, 0x09, 0x00, 0x00, 0x02, 0x02, 0x01, 0x00, 0x02, 0x05, 0x05, 0x00, 0x03, 0x07, 0x01, 0x01
        /*0010*/ 	.byte	0x02, 0x03, 0x00, 0x00, 0x02, 0x06, 0x01, 0x00, 0x04, 0x0b, 0x08, 0x00, 0x01, 0x00, 0x00, 0x00
        /*0020*/ 	.byte	0x00, 0x00, 0x00, 0x00


//--------------------- .nv.info._ZN3cub18CUB_300001_SM_10006detail9transform16transform_kernelINS2_10policy_hubILb1EN4cuda3std3__45tupleIJN6thrust24THRUST_300001_SM_1000_NS6detail15normal_iteratorINSA_10device_ptrIdEEEESF_EEEE10policy1000El14Upwind_functorSF_JPdSK_EEEvT0_iT1_T2_DpNS2_10kernel_argIT3_EE --------------------------
	.section	.nv.info._ZN3cub18CUB_300001_SM_10006detail9transform16transform_kernelINS2_10policy_hubILb1EN4cuda3std3__45tupleIJN6thrust24THRUST_300001_SM_1000_NS6detail15normal_iteratorINSA_10device_ptrIdEEEESF_EEEE10policy1000El14Upwind_functorSF_JPdSK_EEEvT0_iT1_T2_DpNS2_10kernel_argIT3_EE,"",@"SHT_CUDA_INFO"
	.sectionflags	@""
	.align	4


	//----- nvinfo : EIATTR_CUDA_API_VERSION
	.align		4
        /*0000*/ 	.byte	0x04, 0x37
        /*0002*/ 	.short	(.L_96 - .L_95)
.L_95:
        /*0004*/ 	.word	0x00000082


	//----- nvinfo : EIATTR_KPARAM_INFO
	.align		4
.L_96:
        /*0008*/ 	.byte	0x04, 0x17
        /*000a*/ 	.short	(.L_98 - .L_97)
.L_97:
        /*000c*/ 	.word	0x00000000
        /*0010*/ 	.short	0x0005
        /*0012*/ 	.short	0x0030
        /*0014*/ 	.byte	0x00, 0xf0, 0x41, 0x00


	//----- nvinfo : EIATTR_KPARAM_INFO
	.align		4
.L_98:
        /*0018*/ 	.byte	0x04, 0x17
        /*001a*/ 	.short	(.L_100 - .L_99)
.L_99:
        /*001c*/ 	.word	0x00000000
        /*0020*/ 	.short	0x0004
        /*0022*/ 	.short	0x0020
        /*0024*/ 	.byte	0x00, 0xf0, 0x41, 0x00


	//----- nvinfo : EIATTR_KPARAM_INFO
	.align		4
.L_100:
        /*0028*/ 	.byte	0x04, 0x17
        /*002a*/ 	.short	(.L_102 - .L_101)
.L_101:
        /*002c*/ 	.word	0x00000000
        /*0030*/ 	.short	0x0003
        /*0032*/ 	.short	0x0018
        /*0034*/ 	.byte	0x00, 0xf0, 0x21, 0x00


	//----- nvinfo : EIATTR_KPARAM_INFO
	.align		4
.L_102:
        /*0038*/ 	.byte	0x04, 0x17
        /*003a*/ 	.short	(.L_104 - .L_103)
.L_103:
        /*003c*/ 	.word	0x00000000
        /*0040*/ 	.short	0x0002
        /*0042*/ 	.short	0x0010
        /*0044*/ 	.byte	0x00, 0xf0, 0x21, 0x00


	//----- nvinfo : EIATTR_KPARAM_INFO
	.align		4
.L_104:
        /*0048*/ 	.byte	0x04, 0x17
        /*004a*/ 	.short	(.L_106 - .L_105)
.L_105:
        /*004c*/ 	.word	0x00000000
        /*0050*/ 	.short	0x0001
        /*0052*/ 	.short	0x0008
        /*0054*/ 	.byte	0x00, 0xf0, 0x11, 0x00


	//----- nvinfo : EIATTR_KPARAM_INFO
	.align		4
.L_106:
        /*0058*/ 	.byte	0x04, 0x17
        /*005a*/ 	.short	(.L_108 - .L_107)
.L_107:
        /*005c*/ 	.word	0x00000000
        /*0060*/ 	.short	0x0000
        /*0062*/ 	.short	0x0000
        /*0064*/ 	.byte	0x00, 0xf0, 0x21, 0x00


	//----- nvinfo : EIATTR_SPARSE_MMA_MASK
	.align		4
.L_108:
        /*0068*/ 	.byte	0x03, 0x50
        /*006a*/ 	.short	0x0000


	//----- nvinfo : EIATTR_MAXREG_COUNT
	.align		4
        /*006c*/ 	.byte	0x03, 0x1b
        /*006e*/ 	.short	0x00ff


	//----- nvinfo : EIATTR_MERCURY_ISA_VERSION
	.align		4
        /*0070*/ 	.byte	0x03, 0x5f
        /*0072*/ 	.short	0x0101


	//----- nvinfo : EIATTR_VRC_CTA_INIT_COUNT
	.align		4
        /*0074*/ 	.byte	0x02, 0x4a
	.zero		1
	.zero		1


	//----- nvinfo : EIATTR_EXIT_INSTR_OFFSETS
	.align		4
        /*0078*/ 	.byte	0x04, 0x1c
        /*007a*/ 	.short	(.L_110 - .L_109)


	//   ....[0]....
.L_109:
        /*007c*/ 	.word	0x000003f0


	//   ....[1]....
        /*0080*/ 	.word	0x00000da0


	//   ....[2]....
        /*0084*/ 	.word	0x000010d0


	//   ....[3]....
        /*0088*/ 	.word	0x00001290


	//   ....[4]....
        /*008c*/ 	.word	0x000012c0


	//   ....[5]....
        /*0090*/ 	.word	0x00001360


	//   ....[6]....
        /*0094*/ 	.word	0x00001380


	//   ....[7]....
        /*0098*/ 	.word	0x000018b0


	//   ....[8]....
        /*009c*/ 	.word	0x00001b50


	//   ....[9]....
        /*00a0*/ 	.word	0x00001ca0


	//   ....[10]....
        /*00a4*/ 	.word	0x00001d50


	//----- nvinfo : EIATTR_MAX_THREADS
	.align		4
.L_110:
        /*00a8*/ 	.byte	0x04, 0x05
        /*00aa*/ 	.short	(.L_112 - .L_111)
.L_111:
        /*00ac*/ 	.word	0x00000080
        /*00b0*/ 	.word	0x00000001
        /*00b4*/ 	.word	0x00000001


	//----- nvinfo : EIATTR_CRS_STACK_SIZE
	.align		4
.L_112:
        /*00b8*/ 	.byte	0x04, 0x1e
        /*00ba*/ 	.short	(.L_114 - .L_113)
.L_113:
        /*00bc*/ 	.word	0x00000000


	//----- nvinfo : EIATTR_CBANK_PARAM_SIZE
	.align		4
.L_114:
        /*00c0*/ 	.byte	0x03, 0x19
        /*00c2*/ 	.short	0x0040


	//----- nvinfo : EIATTR_PARAM_CBANK
	.align		4
        /*00c4*/ 	.byte	0x04, 0x0a
        /*00c6*/ 	.short	(.L_116 - .L_115)
	.align		4
.L_115:
        /*00c8*/ 	.word	index@(.nv.constant0._ZN3cub18CUB_300001_SM_10006detail9transform16transform_kernelINS2_10policy_hubILb1EN4cuda3std3__45tupleIJN6thrust24THRUST_300001_SM_1000_NS6detail15normal_iteratorINSA_10device_ptrIdEEEESF_EEEE10policy1000El14Upwind_functorSF_JPdSK_EEEvT0_iT1_T2_DpNS2_10kernel_argIT3_EE)
        /*00cc*/ 	.short	0x0380
        /*00ce*/ 	.short	0x0040


	//----- nvinfo : EIATTR_SW_WAR
	.align		4
.L_116:
        /*00d0*/ 	.byte	0x04, 0x36
        /*00d2*/ 	.short	(.L_118 - .L_117)
.L_117:
        /*00d4*/ 	.word	0x00000008
.L_118:


//--------------------- .nv.info._ZN3cub18CUB_300001_SM_10006detail9transform16transform_kernelINS2_10policy_hubILb1EN4cuda3std3__45tupleIJN6thrust24THRUST_300001_SM_1000_NS6detail15normal_iteratorINSA_10device_ptrIdEEEESF_EEEE10policy1000Ei14Upwind_functorSF_JPdSK_EEEvT0_iT1_T2_DpNS2_10kernel_argIT3_EE --------------------------
	.section	.nv.info._ZN3cub18CUB_300001_SM_10006detail9transform16transform_kernelINS2_10policy_hubILb1EN4cuda3std3__45tupleIJN6thrust24THRUST_300001_SM_1000_NS6detail15normal_iteratorINSA_10device_ptrIdEEEESF_EEEE10policy1000Ei14Upwind_functorSF_JPdSK_EEEvT0_iT1_T2_DpNS2_10kernel_argIT3_EE,"",@"SHT_CUDA_INFO"
	.sectionflags	@""
	.align	4


	//----- nvinfo : EIATTR_CUDA_API_VERSION
	.align		4
        /*0000*/ 	.byte	0x04, 0x37
        /*0002*/ 	.short	(.L_120 - .L_119)
.L_119:
        /*0004*/ 	.word	0x00000082


	//----- nvinfo : EIATTR_KPARAM_INFO
	.align		4
.L_120:
        /*0008*/ 	.byte	0x04, 0x17
        /*000a*/ 	.short	(.L_122 - .L_121)
.L_121:
        /*000c*/ 	.word	0x00000000
        /*0010*/ 	.short	0x0005
        /*0012*/ 	.short	0x0028
        /*0014*/ 	.byte	0x00, 0xf0, 0x41, 0x00


	//----- nvinfo : EIATTR_KPARAM_INFO
	.align		4
.L_122:
        /*0018*/ 	.byte	0x04, 0x17
        /*001a*/ 	.short	(.L_124 - .L_123)
.L_123:
        /*001c*/ 	.word	0x00000000
        /*0020*/ 	.short	0x0004
        /*0022*/ 	.short	0x0018
        /*0024*/ 	.byte	0x00, 0xf0, 0x41, 0x00


	//----- nvinfo : EIATTR_KPARAM_INFO
	.align		4
.L_124:
        /*0028*/ 	.byte	0x04, 0x17
        /*002a*/ 	.short	(.L_126 - .L_125)
.L_125:
        /*002c*/ 	.word	0x00000000
        /*0030*/ 	.short	0x0003
        /*0032*/ 	.short	0x0010
        /*0034*/ 	.byte	0x00, 0xf0, 0x21, 0x00


	//----- nvinfo : EIATTR_KPARAM_INFO
	.align		4
.L_126:
        /*0038*/ 	.byte	0x04, 0x17
        /*003a*/ 	.short	(.L_128 - .L_127)
.L_127:
        /*003c*/ 	.word	0x00000000
        /*0040*/ 	.short	0x0002
        /*0042*/ 	.short	0x0008
        /*0044*/ 	.byte	0x00, 0xf0, 0x21, 0x00


	//----- nvinfo : EIATTR_KPARAM_INFO
	.align		4
.L_128:
        /*0048*/ 	.byte	0x04, 0x17
        /*004a*/ 	.short	(.L_130 - .L_129)
.L_129:
        /*004c*/ 	.word	0x00000000
        /*0050*/ 	.short	0x0001
        /*0052*/ 	.short	0x0004
        /*0054*/ 	.byte	0x00, 0xf0, 0x11, 0x00


	//----- nvinfo : EIATTR_KPARAM_INFO
	.align		4
.L_130:
        /*0058*/ 	.byte	0x04, 0x17
        /*005a*/ 	.short	(.L_132 - .L_131)
.L_131:
        /*005c*/ 	.word	0x00000000
        /*0060*/ 	.short	0x0000
        /*0062*/ 	.short	0x0000
        /*0064*/ 	.byte	0x00, 0xf0, 0x11, 0x00


	//----- nvinfo : EIATTR_SPARSE_MMA_MASK
	.align		4
.L_132:
        /*0068*/ 	.byte	0x03, 0x50
        /*006a*/ 	.short	0x0000


	//----- nvinfo : EIATTR_MAXREG_COUNT
	.align		4
        /*006c*/ 	.byte	0x03, 0x1b
        /*006e*/ 	.short	0x00ff


	//----- nvinfo : EIATTR_MERCURY_ISA_VERSION
	.align		4
        /*0070*/ 	.byte	0x03, 0x5f
        /*0072*/ 	.short	0x0101


	//----- nvinfo : EIATTR_VRC_CTA_INIT_COUNT
	.align		4
        /*0074*/ 	.byte	0x02, 0x4a
	.zero		1
	.zero		1


	//----- nvinfo : EIATTR_EXIT_INSTR_OFFSETS
	.align		4
        /*0078*/ 	.byte	0x04, 0x1c
        /*007a*/ 	.short	(.L_134 - .L_133)


	//   ....[0]....
.L_133:
        /*007c*/ 	.word	0x00000310


	//   ....[1]....
        /*0080*/ 	.word	0x000008d0


	//   ....[2]....
        /*0084*/ 	.word	0x00000b60


	//   ....[3]....
        /*0088*/ 	.word	0x00000cb0


	//   ....[4]....
        /*008c*/ 	.word	0x00000d60


	//   ....[5]....
        /*0090*/ 	.word	0x00000d90


	//   ....[6]....
        /*0094*/ 	.word	0x00001370


	//   ....[7]....
        /*0098*/ 	.word	0x000016a0


	//   ....[8]....
        /*009c*/ 	.word	0x00001860


	//   ....[9]....
        /*00a0*/ 	.word	0x00001890


	//   ....[10]....
        /*00a4*/ 	.word	0x00001930


	//----- nvinfo : EIATTR_MAX_THREADS
	.align		4
.L_134:
        /*00a8*/ 	.byte	0x04, 0x05
        /*00aa*/ 	.short	(.L_136 - .L_135)
.L_135:
        /*00ac*/ 	.word	0x00000080
        /*00b0*/ 	.word	0x00000001
        /*00b4*/ 	.word	0x00000001


	//----- nvinfo : EIATTR_CRS_STACK_SIZE
	.align		4
.L_136:
        /*00b8*/ 	.byte	0x04, 0x1e
        /*00ba*/ 	.short	(.L_138 - .L_137)
.L_137:
        /*00bc*/ 	.word	0x00000000


	//----- nvinfo : EIATTR_CBANK_PARAM_SIZE
	.align		4
.L_138:
        /*00c0*/ 	.byte	0x03, 0x19
        /*00c2*/ 	.short	0x0038


	//----- nvinfo : EIATTR_PARAM_CBANK
	.align		4
        /*00c4*/ 	.byte	0x04, 0x0a
        /*00c6*/ 	.short	(.L_140 - .L_139)
	.align		4
.L_139:
        /*00c8*/ 	.word	index@(.nv.constant0._ZN3cub18CUB_300001_SM_10006detail9transform16transform_kernelINS2_10policy_hubILb1EN4cuda3std3__45tupleIJN6thrust24THRUST_300001_SM_1000_NS6detail15normal_iteratorINSA_10device_ptrIdEEEESF_EEEE10policy1000Ei14Upwind_functorSF_JPdSK_EEEvT0_iT1_T2_DpNS2_10kernel_argIT3_EE)
        /*00cc*/ 	.short	0x0380
        /*00ce*/ 	.short	0x0038


	//----- nvinfo : EIATTR_SW_WAR
	.align		4
.L_140:
        /*00d0*/ 	.byte	0x04, 0x36
        /*00d2*/ 	.short	(.L_142 - .L_141)
.L_141:
        /*00d4*/ 	.word	0x00000008
.L_142:


//--------------------- .nv.info._ZN3cub18CUB_300001_SM_10006detail9transform16transform_kernelINS2_10policy_hubILb1EN4cuda3std3__45tupleIJN6thrust24THRUST_300001_SM_1000_NS6detail15normal_iteratorINSA_10device_ptrIdEEEEEEEE10policy1000El10Norm_distrSF_JPdEEEvT0_iT1_T2_DpNS2_10kernel_argIT3_EE --------------------------
	.section	.nv.info._ZN3cub18CUB_300001_SM_10006detail9transform16transform_kernelINS2_10policy_hubILb1EN4cuda3std3__45tupleIJN6thrust24THRUST_300001_SM_1000_NS6detail15normal_iteratorINSA_10device_ptrIdEEEEEEEE10policy1000El10Norm_distrSF_JPdEEEvT0_iT1_T2_DpNS2_10kernel_argIT3_EE,"",@"SHT_CUDA_INFO"
	.sectionflags	@""
	.align	4


	//----- nvinfo : EIATTR_CUDA_API_VERSION
	.align		4
        /*0000*/ 	.byte	0x04, 0x37
        /*0002*/ 	.short	(.L_144 - .L_143)
.L_143:
        /*0004*/ 	.word	0x00000082


	//----- nvinfo : EIATTR_KPARAM_INFO
	.align		4
.L_144:
        /*0008*/ 	.byte	0x04, 0x17
        /*000a*/ 	.short	(.L_146 - .L_145)
.L_145:
        /*000c*/ 	.word	0x00000000
        /*0010*/ 	.short	0x0004
        /*0012*/ 	.short	0x0028
        /*0014*/ 	.byte	0x00, 0xf0, 0x41, 0x00


	//----- nvinfo : EIATTR_KPARAM_INFO
	.align		4
.L_146:
        /*0018*/ 	.byte	0x04, 0x17
        /*001a*/ 	.short	(.L_148 - .L_147)
.L_147:
        /*001c*/ 	.word	0x00000000
        /*0020*/ 	.short	0x0003
        /*0022*/ 	.short	0x0020
        /*0024*/ 	.byte	0x00, 0xf0, 0x21, 0x00


	//----- nvinfo : EIATTR_KPARAM_INFO
	.align		4
.L_148:
        /*0028*/ 	.byte	0x04, 0x17
        /*002a*/ 	.short	(.L_150 - .L_149)
.L_149:
        /*002c*/ 	.word	0x00000000
        /*0030*/ 	.short	0x0002
        /*0032*/ 	.short	0x0010
        /*0034*/ 	.byte	0x00, 0xf0, 0x41, 0x00


	//----- nvinfo : EIATTR_KPARAM_INFO
	.align		4
.L_150:
        /*0038*/ 	.byte	0x04, 0x17
        /*003a*/ 	.short	(.L_152 - .L_151)
.L_151:
        /*003c*/ 	.word	0x00000000
        /*0040*/ 	.short	0x0001
        /*0042*/ 	.short	0x0008
        /*0044*/ 	.byte	0x00, 0xf0, 0x11, 0x00


	//----- nvinfo : EIATTR_KPARAM_INFO
	.align		4
.L_152:
        /*0048*/ 	.byte	0x04, 0x17
        /*004a*/ 	.short	(.L_154 - .L_153)
.L_153:
        /*004c*/ 	.word	0x00000000
        /*0050*/ 	.short	0x0000
        /*0052*/ 	.short	0x0000
        /*0054*/ 	.byte	0x00, 0xf0, 0x21, 0x00


	//----- nvinfo : EIATTR_SPARSE_MMA_MASK
	.align		4
.L_154:
        /*0058*/ 	.byte	0x03, 0x50
        /*005a*/ 	.short	0x0000


	//----- nvinfo : EIATTR_MAXREG_COUNT
	.align		4
        /*005c*/ 	.byte	0x03, 0x1b
        /*005e*/ 	.short	0x00ff


	//----- nvinfo : EIATTR_MERCURY_ISA_VERSION
	.align		4
        /*0060*/ 	.byte	0x03, 0x5f
        /*0062*/ 	.short	0x0101


	//----- nvinfo : EIATTR_VRC_CTA_INIT_COUNT
	.align		4
        /*0064*/ 	.byte	0x02, 0x4a
	.zero		1
	.zero		1


	//----- nvinfo : EIATTR_EXIT_INSTR_OFFSETS
	.align		4
        /*0068*/ 	.byte	0x04, 0x1c
        /*006a*/ 	.short	(.L_156 - .L_155)


	//   ....[0]....
.L_155:
        /*006c*/ 	.word	0x000002c0


	//   ....[1]....
        /*0070*/ 	.word	0x00001800


	//   ....[2]....
        /*0074*/ 	.word	0x00001830


	//   ....[3]....
        /*0078*/ 	.word	0x00002130


	//   ....[4]....
        /*007c*/ 	.word	0x00002150


	//   ....[5]....
        /*0080*/ 	.word	0x000035e0


	//   ....[6]....
        /*0084*/ 	.word	0x00003ef0


	//----- nvinfo : EIATTR_MAX_THREADS
	.align		4
.L_156:
        /*0088*/ 	.byte	0x04, 0x05
        /*008a*/ 	.short	(.L_158 - .L_157)
.L_157:
        /*008c*/ 	.word	0x00000080
        /*0090*/ 	.word	0x00000001
        /*0094*/ 	.word	0x00000001


	//----- nvinfo : EIATTR_CRS_STACK_SIZE
	.align		4
.L_158:
        /*0098*/ 	.byte	0x04, 0x1e
        /*009a*/ 	.short	(.L_160 - .L_159)
.L_159:
        /*009c*/ 	.word	0x00000000


	//----- nvinfo : EIATTR_CBANK_PARAM_SIZE
	.align		4
.L_160:
        /*00a0*/ 	.byte	0x03, 0x19
        /*00a2*/ 	.short	0x0038


	//----- nvinfo : EIATTR_PARAM_CBANK
	.align		4
        /*00a4*/ 	.byte	0x04, 0x0a
        /*00a6*/ 	.short	(.L_162 - .L_161)
	.align		4
.L_161:
        /*00a8*/ 	.word	index@(.nv.constant0._ZN3cub18CUB_300001_SM_10006detail9transform16transform_kernelINS2_10policy_hubILb1EN4cuda3std3__45tupleIJN6thrust24THRUST_300001_SM_1000_NS6detail15normal_iteratorINSA_10device_ptrIdEEEEEEEE10policy1000El10Norm_distrSF_JPdEEEvT0_iT1_T2_DpNS2_10kernel_argIT3_EE)
        /*00ac*/ 	.short	0x0380
        /*00ae*/ 	.short	0x0038


	//----- nvinfo : EIATTR_SW_WAR
	.align		4
.L_162:
        /*00b0*/ 	.byte	0x04, 0x36
        /*00b2*/ 	.short	(.L_164 - .L_163)
.L_163:
        /*00b4*/ 	.word	0x00000008
.L_164:


//--------------------- .nv.info._ZN3cub18CUB_300001_SM_10006detail9transform16transform_kernelINS2_10policy_hubILb1EN4cuda3std3__45tupleIJN6thrust24THRUST_300001_SM_1000_NS6detail15normal_iteratorINSA_10device_ptrIdEEEEEEEE10policy1000Ei10Norm_distrSF_JPdEEEvT0_iT1_T2_DpNS2_10kernel_argIT3_EE --------------------------
	.section	.nv.info._ZN3cub18CUB_300001_SM_10006detail9transform16transform_kernelINS2_10policy_hubILb1EN4cuda3std3__45tupleIJN6thrust24THRUST_300001_SM_1000_NS6detail15normal_iteratorINSA_10device_ptrIdEEEEEEEE10policy1000Ei10Norm_distrSF_JPdEEEvT0_iT1_T2_DpNS2_10kernel_argIT3_EE,"",@"SHT_CUDA_INFO"
	.sectionflags	@""
	.align	4


	//----- nvinfo : EIATTR_CUDA_API_VERSION
	.align		4
        /*0000*/ 	.byte	0x04, 0x37
        /*0002*/ 	.short	(.L_166 - .L_165)
.L_165:
        /*0004*/ 	.word	0x00000082


	//----- nvinfo : EIATTR_KPARAM_INFO
	.align		4
.L_166:
        /*0008*/ 	.byte	0x04, 0x17
        /*000a*/ 	.short	(.L_168 - .L_167)
.L_167:
        /*000c*/ 	.word	0x00000000
        /*0010*/ 	.short	0x0004
        /*0012*/ 	.short	0x0020
        /*0014*/ 	.byte	0x00, 0xf0, 0x41, 0x00


	//----- nvinfo : EIATTR_KPARAM_INFO
	.align		4
.L_168:
        /*0018*/ 	.byte	0x04, 0x17
        /*001a*/ 	.short	(.L_170 - .L_169)
.L_169:
        /*001c*/ 	.word	0x00000000
        /*0020*/ 	.short	0x0003
        /*0022*/ 	.short	0x0018
        /*0024*/ 	.byte	0x00, 0xf0, 0x21, 0x00


	//----- nvinfo : EIATTR_KPARAM_INFO
	.align		4
.L_170:
        /*0028*/ 	.byte	0x04, 0x17
        /*002a*/ 	.short	(.L_172 - .L_171)
.L_171:
        /*002c*/ 	.word	0x00000000
        /*0030*/ 	.short	0x0002
        /*0032*/ 	.short	0x0008
        /*0034*/ 	.byte	0x00, 0xf0, 0x41, 0x00


	//----- nvinfo : EIATTR_KPARAM_INFO
	.align		4
.L_172:
        /*0038*/ 	.byte	0x04, 0x17
        /*003a*/ 	.short	(.L_174 - .L_173)
.L_173:
        /*003c*/ 	.word	0x00000000
        /*0040*/ 	.short	0x0001
        /*0042*/ 	.short	0x0004
        /*0044*/ 	.byte	0x00, 0xf0, 0x11, 0x00


	//----- nvinfo : EIATTR_KPARAM_INFO
	.align		4
.L_174:
        /*0048*/ 	.byte	0x04, 0x17
        /*004a*/ 	.short	(.L_176 - .L_175)
.L_175:
        /*004c*/ 	.word	0x00000000
        /*0050*/ 	.short	0x0000
        /*0052*/ 	.short	0x0000
        /*0054*/ 	.byte	0x00, 0xf0, 0x11, 0x00


	//----- nvinfo : EIATTR_SPARSE_MMA_MASK
	.align		4
.L_176:
        /*0058*/ 	.byte	0x03, 0x50
        /*005a*/ 	.short	0x0000


	//----- nvinfo : EIATTR_MAXREG_COUNT
	.align		4
        /*005c*/ 	.byte	0x03, 0x1b
        /*005e*/ 	.short	0x00ff


	//----- nvinfo : EIATTR_MERCURY_ISA_VERSION
	.align		4
        /*0060*/ 	.byte	0x03, 0x5f
        /*0062*/ 	.short	0x0101


	//----- nvinfo : EIATTR_VRC_CTA_INIT_COUNT
	.align		4
        /*0064*/ 	.byte	0x02, 0x4a
	.zero		1
	.zero		1


	//----- nvinfo : EIATTR_EXIT_INSTR_OFFSETS
	.align		4
        /*0068*/ 	.byte	0x04, 0x1c
        /*006a*/ 	.short	(.L_178 - .L_177)


	//   ....[0]....
.L_177:
        /*006c*/ 	.word	0x00000240


	//   ....[1]....
        /*0070*/ 	.word	0x000016a0


	//   ....[2]....
        /*0074*/ 	.word	0x00001fb0


	//   ....[3]....
        /*0078*/ 	.word	0x00001fe0


	//   ....[4]....
        /*007c*/ 	.word	0x00003500


	//   ....[5]....
        /*0080*/ 	.word	0x00003530


	//   ....[6]....
        /*0084*/ 	.word	0x00003e30


	//----- nvinfo : EIATTR_MAX_THREADS
	.align		4
.L_178:
        /*0088*/ 	.byte	0x04, 0x05
        /*008a*/ 	.short	(.L_180 - .L_179)
.L_179:
        /*008c*/ 	.word	0x00000080
        /*0090*/ 	.word	0x00000001
        /*0094*/ 	.word	0x00000001


	//----- nvinfo : EIATTR_CRS_STACK_SIZE
	.align		4
.L_180:
        /*0098*/ 	.byte	0x04, 0x1e
        /*009a*/ 	.short	(.L_182 - .L_181)
.L_181:
        /*009c*/ 	.word	0x00000000


	//----- nvinfo : EIATTR_CBANK_PARAM_SIZE
	.align		4
.L_182:
        /*00a0*/ 	.byte	0x03, 0x19
        /*00a2*/ 	.short	0x0030


	//----- nvinfo : EIATTR_PARAM_CBANK
	.align		4
        /*00a4*/ 	.byte	0x04, 0x0a
        /*00a6*/ 	.short	(.L_184 - .L_183)
	.align		4
.L_183:
        /*00a8*/ 	.word	index@(.nv.constant0._ZN3cub18CUB_300001_SM_10006detail9transform16transform_kernelINS2_10policy_hubILb1EN4cuda3std3__45tupleIJN6thrust24THRUST_300001_SM_1000_NS6detail15normal_iteratorINSA_10device_ptrIdEEEEEEEE10policy1000Ei10Norm_distrSF_JPdEEEvT0_iT1_T2_DpNS2_10kernel_argIT3_EE)
        /*00ac*/ 	.short	0x0380
        /*00ae*/ 	.short	0x0030


	//----- nvinfo : EIATTR_SW_WAR
	.align		4
.L_184:
        /*00b0*/ 	.byte	0x04, 0x36
        /*00b2*/ 	.short	(.L_186 - .L_185)
.L_185:
        /*00b4*/ 	.word	0x00000008
.L_186:


//--------------------- .nv.info._ZN3cub18CUB_300001_SM_10006detail8for_each13static_kernelINS2_12policy_hub_t12policy_500_tElN6thrust24THRUST_300001_SM_1000_NS8cuda_cub10__tabulate7functorINS7_6detail15normal_iteratorINS7_10device_ptrIdEEEENS7_6system6detail7generic6detail22compute_sequence_valueIdvEElEEEEvT0_T1_ --------------------------
	.section	.nv.info._ZN3cub18CUB_300001_SM_10006detail8for_each13static_kernelINS2_12policy_hub_t12policy_500_tElN6thrust24THRUST_300001_SM_1000_NS8cuda_cub10__tabulate7functorINS7_6detail15normal_iteratorINS7_10device_ptrIdEEEENS7_6system6detail7generic6detail22compute_sequence_valueIdvEElEEEEvT0_T1_,"",@"SHT_CUDA_INFO"
	.sectionflags	@""
	.align	4


	//----- nvinfo : EIATTR_CUDA_API_VERSION
	.align		4
        /*0000*/ 	.byte	0x04, 0x37
        /*0002*/ 	.short	(.L_188 - .L_187)
.L_187:
        /*0004*/ 	.word	0x00000082


	//----- nvinfo : EIATTR_KPARAM_INFO
	.align		4
.L_188:
        /*0008*/ 	.byte	0x04, 0x17
        /*000a*/ 	.short	(.L_190 - .L_189)
.L_189:
        /*000c*/ 	.word	0x00000000
        /*0010*/ 	.short	0x0001
        /*0012*/ 	.short	0x0008
        /*0014*/ 	.byte	0x00, 0xf0, 0x61, 0x00


	//----- nvinfo : EIATTR_KPARAM_INFO
	.align		4
.L_190:
        /*0018*/ 	.byte	0x04, 0x17
        /*001a*/ 	.short	(.L_192 - .L_191)
.L_191:
        /*001c*/ 	.word	0x00000000
        /*0020*/ 	.short	0x0000
        /*0022*/ 	.short	0x0000
        /*0024*/ 	.byte	0x00, 0xf0, 0x21, 0x00


	//----- nvinfo : EIATTR_SPARSE_MMA_MASK
	.align		4
.L_192:
        /*0028*/ 	.byte	0x03, 0x50
        /*002a*/ 	.short	0x0000


	//----- nvinfo : EIATTR_MAXREG_COUNT
	.align		4
        /*002c*/ 	.byte	0x03, 0x1b
        /*002e*/ 	.short	0x00ff


	//----- nvinfo : EIATTR_MERCURY_ISA_VERSION
	.align		4
        /*0030*/ 	.byte	0x03, 0x5f
        /*0032*/ 	.short	0x0101


	//----- nvinfo : EIATTR_VRC_CTA_INIT_COUNT
	.align		4
        /*0034*/ 	.byte	0x02, 0x4a
	.zero		1
	.zero		1


	//----- nvinfo : EIATTR_EXIT_INSTR_OFFSETS
	.align		4
        /*0038*/ 	.byte	0x04, 0x1c
        /*003a*/ 	.short	(.L_194 - .L_193)


	//   ....[0]....
.L_193:
        /*003c*/ 	.word	0x000001a0


	//   ....[1]....
        /*0040*/ 	.word	0x00000310


	//   ....[2]....
        /*0044*/ 	.word	0x000003c0


	//----- nvinfo : EIATTR_MAX_THREADS
	.align		4
.L_194:
        /*0048*/ 	.byte	0x04, 0x05
        /*004a*/ 	.short	(.L_196 - .L_195)
.L_195:
        /*004c*/ 	.word	0x00000100
        /*0050*/ 	.word	0x00000001
        /*0054*/ 	.word	0x00000001


	//----- nvinfo : EIATTR_CRS_STACK_SIZE
	.align		4
.L_196:
        /*0058*/ 	.byte	0x04, 0x1e
        /*005a*/ 	.short	(.L_198 - .L_197)
.L_197:
        /*005c*/ 	.word	0x00000000


	//----- nvinfo : EIATTR_CBANK_PARAM_SIZE
	.align		4
.L_198:
        /*0060*/ 	.byte	0x03, 0x19
        /*0062*/ 	.short	0x0020


	//----- nvinfo : EIATTR_PARAM_CBANK
	.align		4
        /*0064*/ 	.byte	0x04, 0x0a
        /*0066*/ 	.short	(.L_200 - .L_199)
	.align		4
.L_199:
        /*0068*/ 	.word	index@(.nv.constant0._ZN3cub18CUB_300001_SM_10006detail8for_each13static_kernelINS2_12policy_hub_t12policy_500_tElN6thrust24THRUST_300001_SM_1000_NS8cuda_cub10__tabulate7functorINS7_6detail15normal_iteratorINS7_10device_ptrIdEEEENS7_6system6detail7generic6detail22compute_sequence_valueIdvEElEEEEvT0_T1_)
        /*006c*/ 	.short	0x0380
        /*006e*/ 	.short	0x0020


	//----- nvinfo : EIATTR_SW_WAR
	.align		4
.L_200:
        /*0070*/ 	.byte	0x04, 0x36
        /*0072*/ 	.short	(.L_202 - .L_201)
.L_201:
        /*0074*/ 	.word	0x00000008
.L_202:


//--------------------- .nv.info._ZN3cub18CUB_300001_SM_10006detail8for_each13static_kernelINS2_12policy_hub_t12policy_500_tEmN6thrust24THRUST_300001_SM_1000_NS8cuda_cub20__uninitialized_fill7functorINS7_10device_ptrIdEEdEEEEvT0_T1_ --------------------------
	.section	.nv.info._ZN3cub18CUB_300001_SM_10006detail8for_each13static_kernelINS2_12policy_hub_t12policy_500_tEmN6thrust24THRUST_300001_SM_1000_NS8cuda_cub20__uninitialized_fill7functorINS7_10device_ptrIdEEdEEEEvT0_T1_,"",@"SHT_CUDA_INFO"
	.sectionflags	@""
	.align	4


	//----- nvinfo : EIATTR_CUDA_API_VERSION
	.align		4
        /*0000*/ 	.byte	0x04, 0x37
        /*0002*/ 	.short	(.L_204 - .L_203)
.L_203:
        /*0004*/ 	.word	0x00000082


	//----- nvinfo : EIATTR_KPARAM_INFO
	.align		4
.L_204:
        /*0008*/ 	.byte	0x04, 0x17
        /*000a*/ 	.short	(.L_206 - .L_205)
.L_205:
        /*000c*/ 	.word	0x00000000
        /*0010*/ 	.short	0x0001
        /*0012*/ 	.short	0x0008
        /*0014*/ 	.byte	0x00, 0xf0, 0x41, 0x00


	//----- nvinfo : EIATTR_KPARAM_INFO
	.align		4
.L_206:
        /*0018*/ 	.byte	0x04, 0x17
        /*001a*/ 	.short	(.L_208 - .L_207)
.L_207:
        /*001c*/ 	.word	0x00000000
        /*0020*/ 	.short	0x0000
        /*0022*/ 	.short	0x0000
        /*0024*/ 	.byte	0x00, 0xf0, 0x21, 0x00


	//----- nvinfo : EIATTR_SPARSE_MMA_MASK
	.align		4
.L_208:
        /*0028*/ 	.byte	0x03, 0x50
        /*002a*/ 	.short	0x0000


	//----- nvinfo : EIATTR_MAXREG_COUNT
	.align		4
        /*002c*/ 	.byte	0x03, 0x1b
        /*002e*/ 	.short	0x00ff


	//----- nvinfo : EIATTR_MERCURY_ISA_VERSION
	.align		4
        /*0030*/ 	.byte	0x03, 0x5f
        /*0032*/ 	.short	0x0101


	//----- nvinfo : EIATTR_VRC_CTA_INIT_COUNT
	.align		4
        /*0034*/ 	.byte	0x02, 0x4a
	.zero		1
	.zero		1


	//----- nvinfo : EIATTR_EXIT_INSTR_OFFSETS
	.align		4
        /*0038*/ 	.byte	0x04, 0x1c
        /*003a*/ 	.short	(.L_210 - .L_209)


	//   ....[0]....
.L_209:
        /*003c*/ 	.word	0x00000130


	//   ....[1]....
        /*0040*/ 	.word	0x00000230


	//   ....[2]....
        /*0044*/ 	.word	0x00000260


	//----- nvinfo : EIATTR_MAX_THREADS
	.align		4
.L_210:
        /*0048*/ 	.byte	0x04, 0x05
        /*004a*/ 	.short	(.L_212 - .L_211)
.L_211:
        /*004c*/ 	.word	0x00000100
        /*0050*/ 	.word	0x00000001
        /*0054*/ 	.word	0x00000001


	//----- nvinfo : EIATTR_CBANK_PARAM_SIZE
	.align		4
.L_212:
        /*0058*/ 	.byte	0x03, 0x19
        /*005a*/ 	.short	0x0018


	//----- nvinfo : EIATTR_PARAM_CBANK
	.align		4
        /*005c*/ 	.byte	0x04, 0x0a
        /*005e*/ 	.short	(.L_214 - .L_213)
	.align		4
.L_213:
        /*0060*/ 	.word	index@(.nv.constant0._ZN3cub18CUB_300001_SM_10006detail8for_each13static_kernelINS2_12policy_hub_t12policy_500_tEmN6thrust24THRUST_300001_SM_1000_NS8cuda_cub20__uninitialized_fill7functorINS7_10device_ptrIdEEdEEEEvT0_T1_)
        /*0064*/ 	.short	0x0380
        /*0066*/ 	.short	0x0018


	//----- nvinfo : EIATTR_SW_WAR
	.align		4
.L_214:
        /*0068*/ 	.byte	0x04, 0x36
        /*006a*/ 	.short	(.L_216 - .L_215)
.L_215:
        /*006c*/ 	.word	0x00000008
.L_216:


//--------------------- .nv.info._ZN3cub18CUB_300001_SM_10006detail11EmptyKernelIvEEvv --------------------------
	.section	.nv.info._ZN3cub18CUB_300001_SM_10006detail11EmptyKernelIvEEvv,"",@"SHT_CUDA_INFO"
	.sectionflags	@""
	.align	4


	//----- nvinfo : EIATTR_CUDA_API_VERSION
	.align		4
        /*0000*/ 	.byte	0x04, 0x37
        /*0002*/ 	.short	(.L_218 - .L_217)
.L_217:
        /*0004*/ 	.word	0x00000082


	//----- nvinfo : EIATTR_SPARSE_MMA_MASK
	.align		4
.L_218:
        /*0008*/ 	.byte	0x03, 0x50
        /*000a*/ 	.short	0x0000


	//----- nvinfo : EIATTR_MAXREG_COUNT
	.align		4
        /*000c*/ 	.byte	0x03, 0x1b
        /*000e*/ 	.short	0x00ff


	//----- nvinfo : EIATTR_MERCURY_ISA_VERSION
	.align		4
        /*0010*/ 	.byte	0x03, 0x5f
        /*0012*/ 	.short	0x0101


	//----- nvinfo : EIATTR_VRC_CTA_INIT_COUNT
	.align		4
        /*0014*/ 	.byte	0x02, 0x4a
	.zero		1
	.zero		1


	//----- nvinfo : EIATTR_EXIT_INSTR_OFFSETS
	.align		4
        /*0018*/ 	.byte	0x04, 0x1c
        /*001a*/ 	.short	(.L_220 - .L_219)


	//   ....[0]....
.L_219:
        /*001c*/ 	.word	0x00000010


	//----- nvinfo : EIATTR_SW_WAR
	.align		4
.L_220:
        /*0020*/ 	.byte	0x04, 0x36
        /*0022*/ 	.short	(.L_222 - .L_221)
.L_221:
        /*0024*/ 	.word	0x00000008
.L_222:


//--------------------- .nv.callgraph             --------------------------
	.section	.nv.callgraph,"",@"SHT_CUDA_CALLGRAPH"
	.align	4
	.sectionentsize	8
	.align		4
        /*0000*/ 	.word	0x00000000
	.align		4
        /*0004*/ 	.word	0xffffffff
	.align		4
        /*0008*/ 	.word	0x00000000
	.align		4
        /*000c*/ 	.word	0xfffffffe
	.align		4
        /*0010*/ 	.word	0x00000000
	.align		4
        /*0014*/ 	.word	0xfffffffd
	.align		4
        /*0018*/ 	.word	0x00000000
	.align		4
        /*001c*/ 	.word	0xfffffffc


//--------------------- .nv.constant4             --------------------------
	.section	.nv.constant4,"a",@progbits
	.align	8
	.align		8
.nv.constant4:
        /*0000*/ 	.dword	_ZN30_INTERNAL_94871cfb_4_k_cu_main4cuda3std3__45__cpo5beginE
	.align		8
        /*0008*/ 	.dword	_ZN30_INTERNAL_94871cfb_4_k_cu_main4cuda3std3__45__cpo3endE
	.align		8
        /*0010*/ 	.dword	_ZN30_INTERNAL_94871cfb_4_k_cu_main4cuda3std3__45__cpo6cbeginE
	.align		8
        /*0018*/ 	.dword	_ZN30_INTERNAL_94871cfb_4_k_cu_main4cuda3std3__45__cpo4cendE
	.align		8
        /*0020*/ 	.dword	_ZN30_INTERNAL_94871cfb_4_k_cu_main4cuda3std3__45__cpo6rbeginE
	.align		8
        /*0028*/ 	.dword	_ZN30_INTERNAL_94871cfb_4_k_cu_main4cuda3std3__45__cpo4rendE
	.align		8
        /*0030*/ 	.dword	_ZN30_INTERNAL_94871cfb_4_k_cu_main4cuda3std3__45__cpo7crbeginE
	.align		8
        /*0038*/ 	.dword	_ZN30_INTERNAL_94871cfb_4_k_cu_main4cuda3std3__45__cpo5crendE
	.align		8
        /*0040*/ 	.dword	_ZN30_INTERNAL_94871cfb_4_k_cu_main4cuda3std3__432_GLOBAL__N__94871cfb_4_k_cu_main6ignoreE
	.align		8
        /*0048*/ 	.dword	_ZN30_INTERNAL_94871cfb_4_k_cu_main4cuda3std3__419piecewise_constructE
	.align		8
        /*0050*/ 	.dword	_ZN30_INTERNAL_94871cfb_4_k_cu_main4cuda3std3__48in_placeE
	.align		8
        /*0058*/ 	.dword	_ZN30_INTERNAL_94871cfb_4_k_cu_main4cuda3std3__420unreachable_sentinelE
	.align		8
        /*0060*/ 	.dword	_ZN30_INTERNAL_94871cfb_4_k_cu_main4cuda3std3__47nulloptE
	.align		8
        /*0068*/ 	.dword	_ZN30_INTERNAL_94871cfb_4_k_cu_main4cuda3std3__48unexpectE
	.align		8
        /*0070*/ 	.dword	_ZN30_INTERNAL_94871cfb_4_k_cu_main4cuda3std6ranges3__45__cpo4swapE
	.align		8
        /*0078*/ 	.dword	_ZN30_INTERNAL_94871cfb_4_k_cu_main4cuda3std6ranges3__45__cpo9iter_moveE
	.align		8
        /*0080*/ 	.dword	_ZN30_INTERNAL_94871cfb_4_k_cu_main4cuda3std6ranges3__45__cpo5beginE
	.align		8
        /*0088*/ 	.dword	_ZN30_INTERNAL_94871cfb_4_k_cu_main4cuda3std6ranges3__45__cpo3endE
	.align		8
        /*0090*/ 	.dword	_ZN30_INTERNAL_94871cfb_4_k_cu_main4cuda3std6ranges3__45__cpo6cbeginE
	.align		8
        /*0098*/ 	.dword	_ZN30_INTERNAL_94871cfb_4_k_cu_main4cuda3std6ranges3__45__cpo4cendE
	.align		8
        /*00a0*/ 	.dword	_ZN30_INTERNAL_94871cfb_4_k_cu_main4cuda3std6ranges3__45__cpo7advanceE
	.align		8
        /*00a8*/ 	.dword	_ZN30_INTERNAL_94871cfb_4_k_cu_main4cuda3std6ranges3__45__cpo9iter_swapE
	.align		8
        /*00b0*/ 	.dword	_ZN30_INTERNAL_94871cfb_4_k_cu_main4cuda3std6ranges3__45__cpo4nextE
	.align		8
        /*00b8*/ 	.dword	_ZN30_INTERNAL_94871cfb_4_k_cu_main4cuda3std6ranges3__45__cpo4prevE
	.align		8
        /*00c0*/ 	.dword	_ZN30_INTERNAL_94871cfb_4_k_cu_main4cuda3std6ranges3__45__cpo4dataE
	.align		8
        /*00c8*/ 	.dword	_ZN30_INTERNAL_94871cfb_4_k_cu_main4cuda3std6ranges3__45__cpo5cdataE
	.align		8
        /*00d0*/ 	.dword	_ZN30_INTERNAL_94871cfb_4_k_cu_main4cuda3std6ranges3__45__cpo4sizeE
	.align		8
        /*00d8*/ 	.dword	_ZN30_INTERNAL_94871cfb_4_k_cu_main4cuda3std6ranges3__45__cpo5ssizeE
	.align		8
        /*00e0*/ 	.dword	_ZN30_INTERNAL_94871cfb_4_k_cu_main4cuda3std6ranges3__45__cpo8distanceE
	.align		8
        /*00e8*/ 	.dword	_ZN30_INTERNAL_94871cfb_4_k_cu_main6thrust24THRUST_300001_SM_1000_NS8cuda_cub3parE
	.align		8
        /*00f0*/ 	.dword	_ZN30_INTERNAL_94871cfb_4_k_cu_main6thrust24THRUST_300001_SM_1000_NS8cuda_cub10par_nosyncE
	.align		8
        /*00f8*/ 	.dword	_ZN30_INTERNAL_94871cfb_4_k_cu_main6thrust24THRUST_300001_SM_1000_NS6system6detail10sequential3seqE
	.align		8
        /*0100*/ 	.dword	_ZN30_INTERNAL_94871cfb_4_k_cu_main6thrust24THRUST_300001_SM_1000_NS6system3cpp3parE
	.align		8
        /*0108*/ 	.dword	_ZN30_INTERNAL_94871cfb_4_k_cu_main6thrust24THRUST_300001_SM_1000_NS12placeholders2_1E
	.align		8
        /*0110*/ 	.dword	_ZN30_INTERNAL_94871cfb_4_k_cu_main6thrust24THRUST_300001_SM_1000_NS12placeholders2_2E
	.align		8
        /*0118*/ 	.dword	_ZN30_INTERNAL_94871cfb_4_k_cu_main6thrust24THRUST_300001_SM_1000_NS12placeholders2_3E
	.align		8
        /*0120*/ 	.dword	_ZN30_INTERNAL_94871cfb_4_k_cu_main6thrust24THRUST_300001_SM_1000_NS12placeholders2_4E
	.align		8
        /*0128*/ 	.dword	_ZN30_INTERNAL_94871cfb_4_k_cu_main6thrust24THRUST_300001_SM_1000_NS12placeholders2_5E
	.align		8
        /*0130*/ 	.dword	_ZN30_INTERNAL_94871cfb_4_k_cu_main6thrust24THRUST_300001_SM_1000_NS12placeholders2_6E
	.align		8
        /*0138*/ 	.dword	_ZN30_INTERNAL_94871cfb_4_k_cu_main6thrust24THRUST_300001_SM_1000_NS12placeholders2_7E
	.align		8
        /*0140*/ 	.dword	_ZN30_INTERNAL_94871cfb_4_k_cu_main6thrust24THRUST_300001_SM_1000_NS12placeholders2_8E
	.align		8
        /*0148*/ 	.dword	_ZN30_INTERNAL_94871cfb_4_k_cu_main6thrust24THRUST_300001_SM_1000_NS12placeholders2_9E
	.align		8
        /*0150*/ 	.dword	_ZN30_INTERNAL_94871cfb_4_k_cu_main6thrust24THRUST_300001_SM_1000_NS12placeholders3_10E
	.align		8
        /*0158*/ 	.dword	_ZN30_INTERNAL_94871cfb_4_k_cu_main6thrust24THRUST_300001_SM_1000_NS3seqE
	.align		8
        /*0160*/ 	.dword	_ZN30_INTERNAL_94871cfb_4_k_cu_main6thrust24THRUST_300001_SM_1000_NS6deviceE


//--------------------- .text._ZN3cub18CUB_300001_SM_10006detail9transform16transform_kernelINS2_10policy_hubILb1EN4cuda3std3__45tupleIJN6thrust24THRUST_300001_SM_1000_NS6detail15normal_iteratorINSA_10device_ptrIdEEEESF_EEEE10policy1000El14Upwind_functorSF_JPdSK_EEEvT0_iT1_T2_DpNS2_10kernel_argIT3_EE --------------------------
	.section	.text._ZN3cub18CUB_300001_SM_10006detail9transform16transform_kernelINS2_10policy_hubILb1EN4cuda3std3__45tupleIJN6thrust24THRUST_300001_SM_1000_NS6detail15normal_iteratorINSA_10device_ptrIdEEEESF_EEEE10policy1000El14Upwind_functorSF_JPdSK_EEEvT0_iT1_T2_DpNS2_10kernel_argIT3_EE,"ax",@progbits
	.align	128
        .global         _ZN3cub18CUB_300001_SM_10006detail9transform16transform_kernelINS2_10policy_hubILb1EN4cuda3std3__45tupleIJN6thrust24THRUST_300001_SM_1000_NS6detail15normal_iteratorINSA_10device_ptrIdEEEESF_EEEE10policy1000El14Upwind_functorSF_JPdSK_EEEvT0_iT1_T2_DpNS2_10kernel_argIT3_EE
        .type           _ZN3cub18CUB_300001_SM_10006detail9transform16transform_kernelINS2_10policy_hubILb1EN4cuda3std3__45tupleIJN6thrust24THRUST_300001_SM_1000_NS6detail15normal_iteratorINSA_10device_ptrIdEEEESF_EEEE10policy1000El14Upwind_functorSF_JPdSK_EEEvT0_iT1_T2_DpNS2_10kernel_argIT3_EE,@function
        .size           _ZN3cub18CUB_300001_SM_10006detail9transform16transform_kernelINS2_10policy_hubILb1EN4cuda3std3__45tupleIJN6thrust24THRUST_300001_SM_1000_NS6detail15normal_iteratorINSA_10device_ptrIdEEEESF_EEEE10policy1000El14Upwind_functorSF_JPdSK_EEEvT0_iT1_T2_DpNS2_10kernel_argIT3_EE,(.L_x_191 - _ZN3cub18CUB_300001_SM_10006detail9transform16transform_kernelINS2_10policy_hubILb1EN4cuda3std3__45tupleIJN6thrust24THRUST_300001_SM_1000_NS6detail15normal_iteratorINSA_10device_ptrIdEEEESF_EEEE10policy1000El14Upwind_functorSF_JPdSK_EEEvT0_iT1_T2_DpNS2_10kernel_argIT3_EE)
        .other          _ZN3cub18CUB_300001_SM_10006detail9transform16transform_kernelINS2_10policy_hubILb1EN4cuda3std3__45tupleIJN6thrust24THRUST_300001_SM_1000_NS6detail15normal_iteratorINSA_10device_ptrIdEEEESF_EEEE10policy1000El14Upwind_functorSF_JPdSK_EEEvT0_iT1_T2_DpNS2_10kernel_argIT3_EE,@"STO_CUDA_ENTRY STV_DEFAULT"
_ZN3cub18CUB_300001_SM_10006detail9transform16transform_kernelINS2_10policy_hubILb1EN4cuda3std3__45tupleIJN6thrust24THRUST_300001_SM_1000_NS6detail15normal_iteratorINSA_10device_ptrIdEEEESF_EEEE10policy1000El14Upwind_functorSF_JPdSK_EEEvT0_iT1_T2_DpNS2_10kernel_argIT3_EE:
.text._ZN3cub18CUB_300001_SM_10006detail9transform16transform_kernelINS2_10policy_hubILb1EN4cuda3std3__45tupleIJN6thrust24THRUST_300001_SM_1000_NS6detail15normal_iteratorINSA_10device_ptrIdEEEESF_EEEE10policy1000El14Upwind_functorSF_JPdSK_EEEvT0_iT1_T2_DpNS2_10kernel_argIT3_EE:
[----:B------:R-:W-:Y:S08]  /*0000*/  LDC R1, c[0x0][0x37c] ;  /* 0x0000df00ff017b82 */ /* 0x000ff00000000800 */
[----:B------:R-:W0:Y:S01]  /*0010*/  LDC R4, c[0x0][0x388] ;  /* 0x0000e200ff047b82 */ /* 0x000e220000000800 */
[----:B------:R-:W1:Y:S01]  /*0020*/  LDCU.64 UR4, c[0x0][0x380] ;  /* 0x00007000ff0477ac */ /* 0x000e620008000a00 */
[----:B------:R-:W2:Y:S01]  /*0030*/  S2R R0, SR_TID.X ;  /* 0x0000000000007919 */ /* 0x000ea20000002100 */
[----:B------:R-:W-:Y:S05]  /*0040*/  BSSY.RECONVERGENT B0, `(.L_x_0) ;  /* 0x0000029000007945 */ /* 0x000fea0003800200 */
[----:B------:R-:W3:Y:S01]  /*0050*/  S2UR UR10, SR_CTAID.X ;  /* 0x00000000000a79c3 */ /* 0x000ee20000002500 */
[----:B0-----:R-:W-:-:S05]  /*0060*/  IMAD.SHL.U32 R2, R4, 0x80, RZ ;  /* 0x0000008004027824 */ /* 0x001fca00078e00ff */
[----:B------:R-:W-:Y:S01]  /*0070*/  SHF.R.S32.HI R3, RZ, 0x1f, R2 ;  /* 0x0000001fff037819 */ /* 0x000fe20000011402 */
[----:B---3--:R-:W-:-:S04]  /*0080*/  IMAD.WIDE.U32 R12, R2, UR10, RZ ;  /* 0x0000000a020c7c25 */ /* 0x008fc8000f8e00ff */
[----:B------:R-:W-:Y:S01]  /*0090*/  IMAD R5, R3, UR10, RZ ;  /* 0x0000000a03057c24 */ /* 0x000fe2000f8e02ff */
[----:B-1----:R-:W-:Y:S01]  /*00a0*/  IADD3 R7, P1, PT, -R12, UR4, RZ ;  /* 0x000000040c077c10 */ /* 0x002fe2000ff3e1ff */
[----:B--2---:R-:W-:Y:S02]  /*00b0*/  IMAD.SHL.U32 R9, R0, 0x80, RZ ;  /* 0x0000008000097824 */ /* 0x004fe400078e00ff */
[----:B------:R-:W-:Y:S01]  /*00c0*/  IMAD.IADD R5, R13, 0x1, R5 ;  /* 0x000000010d057824 */ /* 0x000fe200078e0205 */
[----:B------:R-:W-:-:S04]  /*00d0*/  ISETP.LT.U32.AND P0, PT, R7, R2, PT ;  /* 0x000000020700720c */ /* 0x000fc80003f01070 */
[----:B------:R-:W-:-:S04]  /*00e0*/  IADD3.X R6, PT, PT, ~R5, UR5, RZ, P1, !PT ;  /* 0x0000000505067c10 */ /* 0x000fc80008ffe5ff */
[----:B------:R-:W-:-:S04]  /*00f0*/  ISETP.LT.AND.EX P0, PT, R6, R3, PT, P0 ;  /* 0x000000030600720c */ /* 0x000fc80003f01300 */
[----:B------:R-:W-:-:S05]  /*0100*/  SEL R3, R7, R2, P0 ;  /* 0x0000000207037207 */ /* 0x000fca0000000000 */
[----:B------:R-:W-:-:S05]  /*0110*/  IMAD.SHL.U32 R8, R3, 0x8, RZ ;  /* 0x0000000803087824 */ /* 0x000fca00078e00ff */
[----:B------:R-:W-:-:S13]  /*0120*/  ISETP.GE.AND P0, PT, R9, R8, PT ;  /* 0x000000080900720c */ /* 0x000fda0003f06270 */
[----:B------:R-:W-:Y:S05]  /*0130*/  @P0 BRA `(.L_x_1) ;  /* 0x0000000000640947 */ /* 0x000fea0003800000 */
[----:B------:R-:W0:Y:S01]  /*0140*/  LDCU.64 UR4, c[0x0][0x3a0] ;  /* 0x00007400ff0477ac */ /* 0x000e220008000a00 */
[C---:B------:R-:W-:Y:S01]  /*0150*/  SHF.L.U32 R10, R12.reuse, 0x3, RZ ;  /* 0x000000030c0a7819 */ /* 0x040fe200000006ff */
[----:B------:R-:W-:Y:S01]  /*0160*/  BSSY.RECONVERGENT B1, `(.L_x_2) ;  /* 0x000000c000017945 */ /* 0x000fe20003800200 */
[----:B------:R-:W-:Y:S01]  /*0170*/  SHF.L.U64.HI R14, R12, 0x3, R5 ;  /* 0x000000030c0e7819 */ /* 0x000fe20000010205 */
[----:B------:R-:W-:Y:S01]  /*0180*/  IMAD.MOV.U32 R11, RZ, RZ, R9 ;  /* 0x000000ffff0b7224 */ /* 0x000fe200078e0009 */
[----:B0-----:R-:W-:-:S04]  /*0190*/  IADD3 R6, P0, PT, R10, UR4, RZ ;  /* 0x000000040a067c10 */ /* 0x001fc8000ff1e0ff */
[----:B------:R-:W-:-:S03]  /*01a0*/  IADD3.X R7, PT, PT, R14, UR5, RZ, P0, !PT ;  /* 0x000000050e077c10 */ /* 0x000fc600087fe4ff */
[----:B------:R-:W-:-:S07]  /*01b0*/  IMAD.WIDE.U32 R6, R0, 0x80, R6 ;  /* 0x0000008000067825 */ /* 0x000fce00078e0006 */
.L_x_3:
[----:B------:R-:W-:Y:S01]  /*01c0*/  VIADD R11, R11, 0x4000 ;  /* 0x000040000b0b7836 */ /* 0x000fe20000000000 */
[----:B------:R0:W-:Y:S04]  /*01d0*/  CCTL.E.PF2 [R6] ;  /* 0x000000000600798f */ /* 0x0001e80000800100 */
[----:B------:R-:W-:Y:S02]  /*01e0*/  ISETP.GE.AND P0, PT, R11, R8, PT ;  /* 0x000000080b00720c */ /* 0x000fe40003f06270 */
[----:B0-----:R-:W-:-:S05]  /*01f0*/  IADD3 R6, P1, PT, R6, 0x4000, RZ ;  /* 0x0000400006067810 */ /* 0x001fca0007f3e0ff */
[----:B------:R-:W-:-:S06]  /*0200*/  IMAD.X R7, RZ, RZ, R7, P1 ;  /* 0x000000ffff077224 */ /* 0x000fcc00008e0607 */
[----:B------:R-:W-:Y:S05]  /*0210*/  @!P0 BRA `(.L_x_3) ;  /* 0xfffffffc00e88947 */ /* 0x000fea000383ffff */
[----:B------:R-:W-:Y:S05]  /*0220*/  BSYNC.RECONVERGENT B1 ;  /* 0x0000000000017941 */ /* 0x000fea0003800200 */
.L_x_2:
[----:B------:R-:W0:Y:S02]  /*0230*/  LDCU.64 UR4, c[0x0][0x3b0] ;  /* 0x00007600ff0477ac */ /* 0x000e240008000a00 */
[----:B0-----:R-:W-:-:S04]  /*0240*/  IADD3 R6, P0, PT, R10, UR4, RZ ;  /* 0x000000040a067c10 */ /* 0x001fc8000ff1e0ff */
[----:B------:R-:W-:-:S03]  /*0250*/  IADD3.X R7, PT, PT, R14, UR5, RZ, P0, !PT ;  /* 0x000000050e077c10 */ /* 0x000fc600087fe4ff */
[----:B------:R-:W-:-:S07]  /*0260*/  IMAD.WIDE.U32 R6, R0, 0x80, R6 ;  /* 0x0000008000067825 */ /* 0x000fce00078e0006 */
.L_x_4:
[----:B------:R-:W-:Y:S01]  /*0270*/  IADD3 R9, PT, PT, R9, 0x4000, RZ ;  /* 0x0000400009097810 */ /* 0x000fe20007ffe0ff */
[----:B------:R0:W-:Y:S03]  /*0280*/  CCTL.E.PF2 [R6] ;  /* 0x000000000600798f */ /* 0x0001e60000800100 */
[----:B------:R-:W-:Y:S02]  /*0290*/  ISETP.GE.AND P0, PT, R9, R8, PT ;  /* 0x000000080900720c */ /* 0x000fe40003f06270 */
[----:B0-----:R-:W-:-:S05]  /*02a0*/  IADD3 R6, P1, PT, R6, 0x4000, RZ ;  /* 0x0000400006067810 */ /* 0x001fca0007f3e0ff */
[----:B------:R-:W-:-:S06]  /*02b0*/  IMAD.X R7, RZ, RZ, R7, P1 ;  /* 0x000000ffff077224 */ /* 0x000fcc00008e0607 */
[----:B------:R-:W-:Y:S05]  /*02c0*/  @!P0 BRA `(.L_x_4) ;  /* 0xfffffffc00e88947 */ /* 0x000fea000383ffff */
.L_x_1:
[----:B------:R-:W-:Y:S05]  /*02d0*/  BSYNC.RECONVERGENT B0 ;  /* 0x0000000000007941 */ /* 0x000fea0003800200 */
.L_x_0:
[----:B------:R-:W0:Y:S01]  /*02e0*/  LDC.64 R14, c[0x0][0x3a0] ;  /* 0x0000e800ff0e7b82 */ /* 0x000e220000000a00 */
[----:B------:R-:W1:Y:S01]  /*02f0*/  LDCU.64 UR8, c[0x0][0x3b0] ;  /* 0x00007600ff0877ac */ /* 0x000e620008000a00 */
[----:B------:R-:W-:Y:S01]  /*0300*/  ISETP.NE.AND P0, PT, R2, R3, PT ;  /* 0x000000030200720c */ /* 0x000fe20003f05270 */
[C---:B------:R-:W-:Y:S01]  /*0310*/  IMAD.SHL.U32 R11, R12.reuse, 0x8, RZ ;  /* 0x000000080c0b7824 */ /* 0x040fe200078e00ff */
[----:B------:R-:W-:Y:S01]  /*0320*/  SHF.L.U64.HI R16, R12, 0x3, R5 ;  /* 0x000000030c107819 */ /* 0x000fe20000010205 */
[----:B------:R-:W2:Y:S03]  /*0330*/  LDCU.64 UR6, c[0x0][0x398] ;  /* 0x00007300ff0677ac */ /* 0x000ea60008000a00 */
[----:B------:R-:W-:Y:S01]  /*0340*/  R2UR UR11, R11 ;  /* 0x000000000b0b72ca */ /* 0x000fe200000e0000 */
[----:B------:R-:W3:Y:S01]  /*0350*/  LDCU.64 UR12, c[0x0][0x358] ;  /* 0x00006b00ff0c77ac */ /* 0x000ee20008000a00 */
[----:B------:R-:W-:-:S02]  /*0360*/  R2UR UR14, R16 ;  /* 0x00000000100e72ca */ /* 0x000fc400000e0000 */
[C---:B-1----:R-:W-:Y:S02]  /*0370*/  IADD3 R6, P3, PT, R11.reuse, UR8, RZ ;  /* 0x000000080b067c10 */ /* 0x042fe4000ff7e0ff */
[C---:B--2---:R-:W-:Y:S02]  /*0380*/  IADD3 R8, P1, PT, R11.reuse, UR6, RZ ;  /* 0x000000060b087c10 */ /* 0x044fe4000ff3e0ff */
[----:B0-----:R-:W-:Y:S02]  /*0390*/  IADD3 R10, P2, PT, R11, R14, RZ ;  /* 0x0000000e0b0a7210 */ /* 0x001fe40007f5e0ff */
[C---:B------:R-:W-:Y:S02]  /*03a0*/  IADD3.X R7, PT, PT, R16.reuse, UR9, RZ, P3, !PT ;  /* 0x0000000910077c10 */ /* 0x040fe40009ffe4ff */
[C---:B------:R-:W-:Y:S01]  /*03b0*/  IADD3.X R9, PT, PT, R16.reuse, UR7, RZ, P1, !PT ;  /* 0x0000000710097c10 */ /* 0x040fe20008ffe4ff */
[----:B------:R-:W-:Y:S01]  /*03c0*/  IMAD.X R11, R16, 0x1, R15, P2 ;  /* 0x00000001100b7824 */ /* 0x000fe200010e060f */
[----:B---3--:R-:W-:Y:S07]  /*03d0*/  @!P0 BRA `(.L_x_5) ;  /* 0x0000000c00e48947 */ /* 0x008fee0003800000 */
[----:B------:R-:W-:-:S13]  /*03e0*/  ISETP.GE.AND P0, PT, R4, 0x1, PT ;  /* 0x000000010400780c */ /* 0x000fda0003f06270 */
[----:B------:R-:W-:Y:S05]  /*03f0*/  @!P0 EXIT ;  /* 0x000000000000894d */ /* 0x000fea0003800000 */
[C---:B------:R-:W-:Y:S01]  /*0400*/  ISETP.GE.U32.AND P0, PT, R4.reuse, 0x8, PT ;  /* 0x000000080400780c */ /* 0x040fe20003f06070 */
[----:B------:R-:W-:Y:S01]  /*0410*/  HFMA2 R5, -RZ, RZ, 0, 0 ;  /* 0x00000000ff057431 */ /* 0x000fe200000001ff */
[----:B------:R-:W-:-:S11]  /*0420*/  LOP3.LUT R2, R4, 0x7, RZ, 0xc0, !PT ;  /* 0x0000000704027812 */ /* 0x000fd600078ec0ff */
[----:B------:R-:W-:Y:S05]  /*0430*/  @!P0 BRA `(.L_x_6) ;  /* 0x0000000800548947 */ /* 0x000fea0003800000 */
[----:B------:R-:W-:-:S13]  /*0440*/  ISETP.GE.AND P0, PT, R0, R3, PT ;  /* 0x000000030000720c */ /* 0x000fda0003f06270 */
[C---:B------:R-:W-:Y:S01]  /*0450*/  @!P0 IMAD.WIDE.U32 R18, R0.reuse, 0x8, R10 ;  /* 0x0000000800128825 */ /* 0x040fe200078e000a */
[----:B------:R-:W0:Y:S03]  /*0460*/  @!P0 LDC.64 R24, c[0x0][0x390] ;  /* 0x0000e400ff188b82 */ /* 0x000e260000000a00 */
[C---:B------:R-:W-:Y:S02]  /*0470*/  @!P0 IMAD.WIDE.U32 R22, R0.reuse, 0x8, R6 ;  /* 0x0000000800168825 */ /* 0x040fe400078e0006 */
[----:B------:R-:W2:Y:S04]  /*0480*/  @!P0 LDG.E.64 R18, desc[UR12][R18.64] ;  /* 0x0000000c12128981 */ /* 0x000ea8000c1e1b00 */
[----:B------:R-:W2:Y:S01]  /*0490*/  @!P0 LDG.E.64 R22, desc[UR12][R22.64] ;  /* 0x0000000c16168981 */ /* 0x000ea2000c1e1b00 */
[----:B------:R-:W-:-:S02]  /*04a0*/  VIADD R17, R0, 0x80 ;  /* 0x0000008000117836 */ /* 0x000fc40000000000 */
[----:B------:R-:W-:-:S03]  /*04b0*/  @!P0 IMAD.WIDE.U32 R26, R0, 0x8, R8 ;  /* 0x00000008001a8825 */ /* 0x000fc600078e0008 */
[C---:B------:R-:W-:Y:S01]  /*04c0*/  ISETP.GE.AND P1, PT, R17.reuse, R3, PT ;  /* 0x000000031100720c */ /* 0x040fe20003f26270 */
[----:B------:R-:W-:Y:S01]  /*04d0*/  IMAD.WIDE R14, R17, 0x8, R10 ;  /* 0x00000008110e7825 */ /* 0x000fe200078e020a */
[----:B--2---:R-:W-:-:S08]  /*04e0*/  @!P0 DADD R12, -R18, R22 ;  /* 0x00000000120c8229 */ /* 0x004fd00000000116 */
[----:B0-----:R-:W-:Y:S01]  /*04f0*/  @!P0 DFMA R24, R12, R24, R18 ;  /* 0x000000180c18822b */ /* 0x001fe20000000012 */
[----:B------:R-:W-:Y:S02]  /*0500*/  IMAD.WIDE R12, R17, 0x8, R6 ;  /* 0x00000008110c7825 */ /* 0x000fe400078e0206 */
[----:B------:R-:W0:Y:S04]  /*0510*/  @!P1 LDC.64 R18, c[0x0][0x390] ;  /* 0x0000e400ff129b82 */ /* 0x000e280000000a00 */
[----:B------:R1:W-:Y:S04]  /*0520*/  @!P0 STG.E.64 desc[UR12][R26.64], R24 ;  /* 0x000000181a008986 */ /* 0x0003e8000c101b0c */
[----:B------:R-:W2:Y:S04]  /*0530*/  @!P1 LDG.E.64 R20, desc[UR12][R14.64] ;  /* 0x0000000c0e149981 */ /* 0x000ea8000c1e1b00 */
[----:B------:R-:W2:Y:S01]  /*0540*/  @!P1 LDG.E.64 R22, desc[UR12][R12.64] ;  /* 0x0000000c0c169981 */ /* 0x000ea2000c1e1b00 */
[----:B------:R-:W-:-:S05]  /*0550*/  VIADD R16, R0, 0x100 ;  /* 0x0000010000107836 */ /* 0x000fca0000000000 */
[----:B------:R-:W-:Y:S01]  /*0560*/  ISETP.GE.AND P0, PT, R16, R3, PT ;  /* 0x000000031000720c */ /* 0x000fe20003f06270 */
[----:B------:R-:W-:Y:S01]  /*0570*/  IMAD.WIDE R16, R17, 0x8, R8 ;  /* 0x0000000811107825 */ /* 0x000fe200078e0208 */
[----:B--2---:R-:W-:-:S08]  /*0580*/  @!P1 DADD R22, -R20, R22 ;  /* 0x0000000014169229 */ /* 0x004fd00000000116 */
[----:B0-----:R-:W-:-:S03]  /*0590*/  @!P1 DFMA R22, R22, R18, R20 ;  /* 0x000000121616922b */ /* 0x001fc60000000014 */
[----:B------:R-:W0:Y:S04]  /*05a0*/  @!P0 LDC.64 R18, c[0x0][0x390] ;  /* 0x0000e400ff128b82 */ /* 0x000e280000000a00 */
[----:B------:R2:W-:Y:S04]  /*05b0*/  @!P1 STG.E.64 desc[UR12][R16.64], R22 ;  /* 0x0000001610009986 */ /* 0x0005e8000c101b0c */
[----:B------:R-:W3:Y:S04]  /*05c0*/  @!P0 LDG.E.64 R20, desc[UR12][R14.64+0x400] ;  /* 0x0004000c0e148981 */ /* 0x000ee8000c1e1b00 */
[----:B-1----:R-:W3:Y:S01]  /*05d0*/  @!P0 LDG.E.64 R24, desc[UR12][R12.64+0x400] ;  /* 0x0004000c0c188981 */ /* 0x002ee2000c1e1b00 */
[----:B------:R-:W-:-:S05]  /*05e0*/  VIADD R26, R0, 0x180 ;  /* 0x00000180001a7836 */ /* 0x000fca0000000000 */
[----:B------:R-:W-:Y:S01]  /*05f0*/  ISETP.GE.AND P1, PT, R26, R3, PT ;  /* 0x000000031a00720c */ /* 0x000fe20003f26270 */
[----:B---3--:R-:W-:-:S08]  /*0600*/  @!P0 DADD R24, -R20, R24 ;  /* 0x0000000014188229 */ /* 0x008fd00000000118 */
[----:B0-----:R-:W-:-:S04]  /*0610*/  @!P0 DFMA R24, R24, R18, R20 ;  /* 0x000000121818822b */ /* 0x001fc80000000014 */
[----:B------:R-:W0:Y:S03]  /*0620*/  @!P1 LDC.64 R18, c[0x0][0x390] ;  /* 0x0000e400ff129b82 */ /* 0x000e260000000a00 */
[----:B------:R1:W-:Y:S04]  /*0630*/  @!P0 STG.E.64 desc[UR12][R16.64+0x400], R24 ;  /* 0x0004001810008986 */ /* 0x0003e8000c101b0c */
[----:B------:R-:W3:Y:S04]  /*0640*/  @!P1 LDG.E.64 R20, desc[UR12][R14.64+0x800] ;  /* 0x0008000c0e149981 */ /* 0x000ee8000c1e1b00 */
[----:B------:R-:W3:Y:S01]  /*0650*/  @!P1 LDG.E.64 R26, desc[UR12][R12.64+0x800] ;  /* 0x0008000c0c1a9981 */ /* 0x000ee2000c1e1b00 */
[----:B--2---:R-:W-:-:S04]  /*0660*/  IADD3 R22, PT, PT, R0, 0x200, RZ ;  /* 0x0000020000167810 */ /* 0x004fc80007ffe0ff */
[----:B------:R-:W-:Y:S01]  /*0670*/  ISETP.GE.AND P0, PT, R22, R3, PT ;  /* 0x000000031600720c */ /* 0x000fe20003f06270 */
[----:B---3--:R-:W-:-:S08]  /*0680*/  @!P1 DADD R26, -R20, R26 ;  /* 0x00000000141a9229 */ /* 0x008fd0000000011a */
[----:B0-----:R-:W-:-:S04]  /*0690*/  @!P1 DFMA R26, R26, R18, R20 ;  /* 0x000000121a1a922b */ /* 0x001fc80000000014 */
[----:B------:R-:W0:Y:S03]  /*06a0*/  @!P0 LDC.64 R18, c[0x0][0x390] ;  /* 0x0000e400ff128b82 */ /* 0x000e260000000a00 */
[----:B------:R2:W-:Y:S04]  /*06b0*/  @!P1 STG.E.64 desc[UR12][R16.64+0x800], R26 ;  /* 0x0008001a10009986 */ /* 0x0005e8000c101b0c */
[----:B------:R-:W3:Y:S04]  /*06c0*/  @!P0 LDG.E.64 R20, desc[UR12][R14.64+0xc00] ;  /* 0x000c000c0e148981 */ /* 0x000ee8000c1e1b00 */
[----:B------:R-:W3:Y:S01]  /*06d0*/  @!P0 LDG.E.64 R22, desc[UR12][R12.64+0xc00] ;  /* 0x000c000c0c168981 */ /* 0x000ee2000c1e1b00 */
[----:B-1----:R-:W-:-:S05]  /*06e0*/  VIADD R24, R0, 0x280 ;  /* 0x0000028000187836 */ /* 0x002fca0000000000 */
[----:B------:R-:W-:Y:S01]  /*06f0*/  ISETP.GE.AND P1, PT, R24, R3, PT ;  /* 0x000000031800720c */ /* 0x000fe20003f26270 */
[----:B---3--:R-:W-:-:S08]  /*0700*/  @!P0 DADD R22, -R20, R22 ;  /* 0x0000000014168229 */ /* 0x008fd00000000116 */
[----:B0-----:R-:W-:-:S04]  /*0710*/  @!P0 DFMA R22, R22, R18, R20 ;  /* 0x000000121616822b */ /* 0x001fc80000000014 */
[----:B------:R-:W0:Y:S03]  /*0720*/  @!P1 LDC.64 R18, c[0x0][0x390] ;  /* 0x0000e400ff129b82 */ /* 0x000e260000000a00 */
[----:B------:R1:W-:Y:S04]  /*0730*/  @!P0 STG.E.64 desc[UR12][R16.64+0xc00], R22 ;  /* 0x000c001610008986 */ /* 0x0003e8000c101b0c */
[----:B------:R-:W3:Y:S04]  /*0740*/  @!P1 LDG.E.64 R20, desc[UR12][R14.64+0x1000] ;  /* 0x0010000c0e149981 */ /* 0x000ee8000c1e1b00 */
[----:B------:R-:W3:Y:S01]  /*0750*/  @!P1 LDG.E.64 R24, desc[UR12][R12.64+0x1000] ;  /* 0x0010000c0c189981 */ /* 0x000ee2000c1e1b00 */
[----:B--2---:R-:W-:-:S05]  /*0760*/  VIADD R26, R0, 0x300 ;  /* 0x00000300001a7836 */ /* 0x004fca0000000000 */
        /* <DEDUP_REMOVED lines=8> */
[----:B------:R-:W-:-:S13]  /*07f0*/  ISETP.GE.AND P1, PT, R22, R3, PT ;  /* 0x000000031600720c */ /* 0x000fda0003f26270 */
[----:B--2---:R-:W1:Y:S01]  /*0800*/  @!P1 LDC.64 R24, c[0x0][0x390] ;  /* 0x0000e400ff189b82 */ /* 0x004e620000000a00 */
[----:B---3--:R-:W-:-:S08]  /*0810*/  @!P0 DADD R26, -R20, R26 ;  /* 0x00000000141a8229 */ /* 0x008fd0000000011a */
[----:B0-----:R-:W-:-:S07]  /*0820*/  @!P0 DFMA R18, R26, R18, R20 ;  /* 0x000000121a12822b */ /* 0x001fce0000000014 */
[----:B------:R0:W-:Y:S04]  /*0830*/  @!P0 STG.E.64 desc[UR12][R16.64+0x1400], R18 ;  /* 0x0014001210008986 */ /* 0x0001e8000c101b0c */
[----:B------:R-:W2:Y:S04]  /*0840*/  @!P1 LDG.E.64 R20, desc[UR12][R14.64+0x1800] ;  /* 0x0018000c0e149981 */ /* 0x000ea8000c1e1b00 */
[----:B------:R-:W2:Y:S01]  /*0850*/  @!P1 LDG.E.64 R22, desc[UR12][R12.64+0x1800] ;  /* 0x0018000c0c169981 */ /* 0x000ea2000c1e1b00 */
[----:B------:R-:W-:-:S04]  /*0860*/  LOP3.LUT R5, R4, 0x7ffffff8, RZ, 0xc0, !PT ;  /* 0x7ffffff804057812 */ /* 0x000fc800078ec0ff */
[----:B------:R-:W-:Y:S01]  /*0870*/  ISETP.NE.AND P0, PT, R5, 0x8, PT ;  /* 0x000000080500780c */ /* 0x000fe20003f05270 */
[----:B--2---:R-:W-:-:S08]  /*0880*/  @!P1 DADD R22, -R20, R22 ;  /* 0x0000000014169229 */ /* 0x004fd00000000116 */
[----:B-1----:R-:W-:-:S07]  /*0890*/  @!P1 DFMA R22, R22, R24, R20 ;  /* 0x000000181616922b */ /* 0x002fce0000000014 */
[----:B------:R0:W-:Y:S01]  /*08a0*/  @!P1 STG.E.64 desc[UR12][R16.64+0x1800], R22 ;  /* 0x0018001610009986 */ /* 0x0001e2000c101b0c */
[----:B------:R-:W-:Y:S05]  /*08b0*/  @!P0 BRA `(.L_x_6) ;  /* 0x0000000400348947 */ /* 0x000fea0003800000 */
[----:B------:R-:W-:Y:S01]  /*08c0*/  MOV R24, 0x8 ;  /* 0x0000000800187802 */ /* 0x000fe20000000f00 */
[----:B------:R-:W1:Y:S06]  /*08d0*/  LDCU.64 UR4, c[0x0][0x390] ;  /* 0x00007200ff0477ac */ /* 0x000e6c0008000a00 */
.L_x_9:
[----:B------:R-:W-:-:S05]  /*08e0*/  IMAD R4, R24, 0x80, R0 ;  /* 0x0000008018047824 */ /* 0x000fca00078e0200 */
[----:B------:R-:W-:-:S13]  /*08f0*/  ISETP.GE.AND P0, PT, R4, R3, PT ;  /* 0x000000030400720c */ /* 0x000fda0003f06270 */
[C---:B------:R-:W-:Y:S01]  /*0900*/  @!P0 IMAD.WIDE.U32 R20, R4.reuse, 0x8, R6 ;  /* 0x0000000804148825 */ /* 0x040fe200078e0006 */
[----:B------:R-:W2:Y:S03]  /*0910*/  @!P0 LDC.64 R28, c[0x0][0x390] ;  /* 0x0000e400ff1c8b82 */ /* 0x000ea60000000a00 */
[C---:B0-----:R-:W-:Y:S02]  /*0920*/  @!P0 IMAD.WIDE.U32 R16, R4.reuse, 0x8, R10 ;  /* 0x0000000804108825 */ /* 0x041fe400078e000a */
[----:B------:R-:W3:Y:S04]  /*0930*/  @!P0 LDG.E.64 R20, desc[UR12][R20.64] ;  /* 0x0000000c14148981 */ /* 0x000ee8000c1e1b00 */
[----:B------:R0:W3:Y:S01]  /*0940*/  @!P0 LDG.E.64 R12, desc[UR12][R16.64] ;  /* 0x0000000c100c8981 */ /* 0x0000e2000c1e1b00 */
[----:B------:R-:W-:-:S05]  /*0950*/  VIADD R23, R4, 0x80 ;  /* 0x0000008004177836 */ /* 0x000fca0000000000 */
[----:B------:R-:W-:Y:S01]  /*0960*/  ISETP.GE.AND P1, PT, R23, R3, PT ;  /* 0x000000031700720c */ /* 0x000fe20003f26270 */
[----:B------:R-:W-:-:S12]  /*0970*/  @!P0 IMAD.WIDE.U32 R18, R4, 0x8, R8 ;  /* 0x0000000804128825 */ /* 0x000fd800078e0008 */
[----:B0-----:R-:W0:Y:S01]  /*0980*/  @!P1 LDC.64 R16, c[0x0][0x390] ;  /* 0x0000e400ff109b82 */ /* 0x001e220000000a00 */
[----:B---3--:R-:W-:-:S08]  /*0990*/  @!P0 DADD R14, -R12, R20 ;  /* 0x000000000c0e8229 */ /* 0x008fd00000000114 */
[----:B--2---:R-:W-:Y:S01]  /*09a0*/  @!P0 DFMA R28, R14, R28, R12 ;  /* 0x0000001c0e1c822b */ /* 0x004fe2000000000c */
[----:B------:R-:W-:-:S04]  /*09b0*/  IMAD.WIDE R12, R23, 0x8, R10 ;  /* 0x00000008170c7825 */ /* 0x000fc800078e020a */
[----:B------:R-:W-:Y:S02]  /*09c0*/  IMAD.WIDE R14, R23, 0x8, R6 ;  /* 0x00000008170e7825 */ /* 0x000fe400078e0206 */
[----:B------:R2:W-:Y:S04]  /*09d0*/  @!P0 STG.E.64 desc[UR12][R18.64], R28 ;  /* 0x0000001c12008986 */ /* 0x0005e8000c101b0c */
[----:B------:R-:W3:Y:S04]  /*09e0*/  @!P1 LDG.E.64 R20, desc[UR12][R14.64] ;  /* 0x0000000c0e149981 */ /* 0x000ee8000c1e1b00 */
[----:B--2---:R-:W3:Y:S01]  /*09f0*/  @!P1 LDG.E.64 R18, desc[UR12][R12.64] ;  /* 0x0000000c0c129981 */ /* 0x004ee2000c1e1b00 */
[----:B------:R-:W-:-:S05]  /*0a00*/  VIADD R22, R4, 0x100 ;  /* 0x0000010004167836 */ /* 0x000fca0000000000 */
[----:B------:R-:W-:Y:S01]  /*0a10*/  ISETP.GE.AND P0, PT, R22, R3, PT ;  /* 0x000000031600720c */ /* 0x000fe20003f06270 */
[----:B---3--:R-:W-:-:S08]  /*0a20*/  @!P1 DADD R20, -R18, R20 ;  /* 0x0000000012149229 */ /* 0x008fd00000000114 */
[----:B0-----:R-:W-:Y:S01]  /*0a30*/  @!P1 DFMA R26, R20, R16, R18 ;  /* 0x00000010141a922b */ /* 0x001fe20000000012 */
[----:B------:R-:W-:-:S03]  /*0a40*/  IMAD.WIDE R16, R23, 0x8, R8 ;  /* 0x0000000817107825 */ /* 0x000fc600078e0208 */
[----:B------:R-:W0:Y:S03]  /*0a50*/  @!P0 LDC.64 R18, c[0x0][0x390] ;  /* 0x0000e400ff128b82 */ /* 0x000e260000000a00 */
[----:B------:R2:W-:Y:S04]  /*0a60*/  @!P1 STG.E.64 desc[UR12][R16.64], R26 ;  /* 0x0000001a10009986 */ /* 0x0005e8000c101b0c */
[----:B------:R-:W3:Y:S04]  /*0a70*/  @!P0 LDG.E.64 R20, desc[UR12][R12.64+0x400] ;  /* 0x0004000c0c148981 */ /* 0x000ee8000c1e1b00 */
[----:B------:R-:W3:Y:S01]  /*0a80*/  @!P0 LDG.E.64 R22, desc[UR12][R14.64+0x400] ;  /* 0x0004000c0e168981 */ /* 0x000ee2000c1e1b00 */
[----:B------:R-:W-:-:S04]  /*0a90*/  IADD3 R28, PT, PT, R4, 0x180, RZ ;  /* 0x00000180041c7810 */ /* 0x000fc80007ffe0ff */
[----:B------:R-:W-:Y:S01]  /*0aa0*/  ISETP.GE.AND P1, PT, R28, R3, PT ;  /* 0x000000031c00720c */ /* 0x000fe20003f26270 */
[----:B---3--:R-:W-:-:S08]  /*0ab0*/  @!P0 DADD R22, -R20, R22 ;  /* 0x0000000014168229 */ /* 0x008fd00000000116 */
[----:B0-----:R-:W-:-:S04]  /*0ac0*/  @!P0 DFMA R28, R22, R18, R20 ;  /* 0x00000012161c822b */ /* 0x001fc80000000014 */
[----:B------:R-:W0:Y:S03]  /*0ad0*/  @!P1 LDC.64 R18, c[0x0][0x390] ;  /* 0x0000e400ff129b82 */ /* 0x000e260000000a00 */
[----:B------:R3:W-:Y:S04]  /*0ae0*/  @!P0 STG.E.64 desc[UR12][R16.64+0x400], R28 ;  /* 0x0004001c10008986 */ /* 0x0007e8000c101b0c */
[----:B------:R-:W4:Y:S04]  /*0af0*/  @!P1 LDG.E.64 R22, desc[UR12][R12.64+0x800] ;  /* 0x0008000c0c169981 */ /* 0x000f28000c1e1b00 */
[----:B------:R-:W4:Y:S01]  /*0b00*/  @!P1 LDG.E.64 R20, desc[UR12][R14.64+0x800] ;  /* 0x0008000c0e149981 */ /* 0x000f22000c1e1b00 */
[----:B--2---:R-:W-:-:S05]  /*0b10*/  VIADD R26, R4, 0x200 ;  /* 0x00000200041a7836 */ /* 0x004fca0000000000 */
[----:B------:R-:W-:Y:S01]  /*0b20*/  ISETP.GE.AND P0, PT, R26, R3, PT ;  /* 0x000000031a00720c */ /* 0x000fe20003f06270 */
[----:B----4-:R-:W-:-:S08]  /*0b30*/  @!P1 DADD R20, -R22, R20 ;  /* 0x0000000016149229 */ /* 0x010fd00000000114 */
[----:B0-----:R-:W-:-:S04]  /*0b40*/  @!P1 DFMA R26, R20, R18, R22 ;  /* 0x00000012141a922b */ /* 0x001fc80000000016 */
[----:B------:R-:W0:Y:S03]  /*0b50*/  @!P0 LDC.64 R18, c[0x0][0x390] ;  /* 0x0000e400ff128b82 */ /* 0x000e260000000a00 */
[----:B------:R2:W-:Y:S04]  /*0b60*/  @!P1 STG.E.64 desc[UR12][R16.64+0x800], R26 ;  /* 0x0008001a10009986 */ /* 0x0005e8000c101b0c */
[----:B------:R-:W4:Y:S04]  /*0b70*/  @!P0 LDG.E.64 R22, desc[UR12][R12.64+0xc00] ;  /* 0x000c000c0c168981 */ /* 0x000f28000c1e1b00 */
[----:B------:R-:W4:Y:S01]  /*0b80*/  @!P0 LDG.E.64 R20, desc[UR12][R14.64+0xc00] ;  /* 0x000c000c0e148981 */ /* 0x000f22000c1e1b00 */
[----:B---3--:R-:W-:-:S05]  /*0b90*/  VIADD R28, R4, 0x280 ;  /* 0x00000280041c7836 */ /* 0x008fca0000000000 */
[----:B------:R-:W-:Y:S01]  /*0ba0*/  ISETP.GE.AND P1, PT, R28, R3, PT ;  /* 0x000000031c00720c */ /* 0x000fe20003f26270 */
[----:B----4-:R-:W-:-:S08]  /*0bb0*/  @!P0 DADD R20, -R22, R20 ;  /* 0x0000000016148229 */ /* 0x010fd00000000114 */
        /* <DEDUP_REMOVED lines=11> */
[----:B------:R-:W2:Y:S04]  /*0c70*/  @!P0 LDG.E.64 R22, desc[UR12][R12.64+0x1400] ;  /* 0x0014000c0c168981 */ /* 0x000ea8000c1e1b00 */
[----:B------:R-:W2:Y:S01]  /*0c80*/  @!P0 LDG.E.64 R20, desc[UR12][R14.64+0x1400] ;  /* 0x0014000c0e148981 */ /* 0x000ea2000c1e1b00 */
[----:B------:R-:W-:Y:S01]  /*0c90*/  IADD3 R4, PT, PT, R4, 0x380, RZ ;  /* 0x0000038004047810 */ /* 0x000fe20007ffe0ff */
[----:B------:R-:W-:Y:S01]  /*0ca0*/  VIADD R24, R24, 0x8 ;  /* 0x0000000818187836 */ /* 0x000fe20000000000 */
[----:B------:R-:W-:Y:S04]  /*0cb0*/  BSSY.RECONVERGENT B0, `(.L_x_7) ;  /* 0x000000c000007945 */ /* 0x000fe80003800200 */
[----:B------:R-:W-:Y:S01]  /*0cc0*/  ISETP.NE.AND P1, PT, R24, R5, PT ;  /* 0x000000051800720c */ /* 0x000fe20003f25270 */
[----:B--2---:R-:W-:-:S08]  /*0cd0*/  @!P0 DADD R20, -R22, R20 ;  /* 0x0000000016148229 */ /* 0x004fd00000000114 */
[----:B0-----:R-:W-:-:S07]  /*0ce0*/  @!P0 DFMA R18, R20, R18, R22 ;  /* 0x000000121412822b */ /* 0x001fce0000000016 */
[----:B------:R3:W-:Y:S01]  /*0cf0*/  @!P0 STG.E.64 desc[UR12][R16.64+0x1400], R18 ;  /* 0x0014001210008986 */ /* 0x0007e2000c101b0c */
[----:B------:R-:W-:-:S13]  /*0d00*/  ISETP.GE.AND P0, PT, R4, R3, PT ;  /* 0x000000030400720c */ /* 0x000fda0003f06270 */
[----:B---3--:R-:W-:Y:S05]  /*0d10*/  @P0 BRA `(.L_x_8) ;  /* 0x0000000000140947 */ /* 0x008fea0003800000 */
[----:B------:R-:W2:Y:S04]  /*0d20*/  LDG.E.64 R12, desc[UR12][R12.64+0x1800] ;  /* 0x0018000c0c0c7981 */ /* 0x000ea8000c1e1b00 */
[----:B------:R-:W2:Y:S02]  /*0d30*/  LDG.E.64 R14, desc[UR12][R14.64+0x1800] ;  /* 0x0018000c0e0e7981 */ /* 0x000ea4000c1e1b00 */
[----:B--2---:R-:W-:-:S08]  /*0d40*/  DADD R18, -R12, R14 ;  /* 0x000000000c127229 */ /* 0x004fd0000000010e */
[----:B-1----:R-:W-:-:S07]  /*0d50*/  DFMA R18, R18, UR4, R12 ;  /* 0x0000000412127c2b */ /* 0x002fce000800000c */
[----:B------:R0:W-:Y:S04]  /*0d60*/  STG.E.64 desc[UR12][R16.64+0x1800], R18 ;  /* 0x0018001210007986 */ /* 0x0001e8000c101b0c */
.L_x_8:
[----:B-1----:R-:W-:Y:S05]  /*0d70*/  BSYNC.RECONVERGENT B0 ;  /* 0x0000000000007941 */ /* 0x002fea0003800200 */
.L_x_7:
[----:B------:R-:W-:Y:S05]  /*0d80*/  @P1 BRA `(.L_x_9) ;  /* 0xfffffff800d41947 */ /* 0x000fea000383ffff */
.L_x_6:
[----:B------:R-:W-:-:S13]  /*0d90*/  ISETP.NE.AND P0, PT, R2, RZ, PT ;  /* 0x000000ff0200720c */ /* 0x000fda0003f05270 */
[----:B------:R-:W-:Y:S05]  /*0da0*/  @!P0 EXIT ;  /* 0x000000000000894d */ /* 0x000fea0003800000 */
[----:B------:R-:W1:Y:S01]  /*0db0*/  LDC R4, c[0x0][0x388] ;  /* 0x0000e200ff047b82 */ /* 0x000e620000000800 */
[----:B------:R-:W-:Y:S02]  /*0dc0*/  ISETP.GE.U32.AND P1, PT, R2, 0x4, PT ;  /* 0x000000040200780c */ /* 0x000fe40003f26070 */
[----:B-1----:R-:W-:-:S04]  /*0dd0*/  LOP3.LUT R12, R4, 0x3, RZ, 0xc0, !PT ;  /* 0x00000003040c7812 */ /* 0x002fc800078ec0ff */
[----:B------:R-:W-:-:S07]  /*0de0*/  ISETP.NE.AND P0, PT, R12, RZ, PT ;  /* 0x000000ff0c00720c */ /* 0x000fce0003f05270 */
[----:B------:R-:W-:Y:S06]  /*0df0*/  @!P1 BRA `(.L_x_10) ;  /* 0x0000000000b49947 */ /* 0x000fec0003800000 */
[----:B------:R-:W-:-:S05]  /*0e00*/  IMAD R13, R5, 0x80, R0 ;  /* 0x00000080050d7824 */ /* 0x000fca00078e0200 */
[----:B------:R-:W-:-:S13]  /*0e10*/  ISETP.GE.AND P1, PT, R13, R3, PT ;  /* 0x000000030d00720c */ /* 0x000fda0003f26270 */
[C---:B------:R-:W-:Y:S01]  /*0e20*/  @!P1 IMAD.WIDE R20, R13.reuse, 0x8, R6 ;  /* 0x000000080d149825 */ /* 0x040fe200078e0206 */
[----:B------:R-:W1:Y:S03]  /*0e30*/  @!P1 LDC.64 R24, c[0x0][0x390] ;  /* 0x0000e400ff189b82 */ /* 0x000e660000000a00 */
[C---:B0-----:R-:W-:Y:S02]  /*0e40*/  @!P1 IMAD.WIDE R18, R13.reuse, 0x8, R10 ;  /* 0x000000080d129825 */ /* 0x041fe400078e020a */
[----:B------:R-:W2:Y:S04]  /*0e50*/  @!P1 LDG.E.64 R20, desc[UR12][R20.64] ;  /* 0x0000000c14149981 */ /* 0x000ea8000c1e1b00 */
[----:B------:R-:W2:Y:S01]  /*0e60*/  @!P1 LDG.E.64 R16, desc[UR12][R18.64] ;  /* 0x0000000c12109981 */ /* 0x000ea2000c1e1b00 */
[----:B------:R-:W-:-:S05]  /*0e70*/  VIADD R15, R13, 0x80 ;  /* 0x000000800d0f7836 */ /* 0x000fca0000000000 */
[----:B------:R-:W-:Y:S01]  /*0e80*/  ISETP.GE.AND P2, PT, R15, R3, PT ;  /* 0x000000030f00720c */ /* 0x000fe20003f46270 */
[----:B------:R-:W-:-:S12]  /*0e90*/  @!P1 IMAD.WIDE R26, R13, 0x8, R8 ;  /* 0x000000080d1a9825 */ /* 0x000fd800078e0208 */
[----:B------:R-:W-:Y:S01]  /*0ea0*/  @!P2 IMAD.WIDE R28, R15, 0x8, R10 ;  /* 0x000000080f1ca825 */ /* 0x000fe200078e020a */
[----:B--2---:R-:W-:-:S08]  /*0eb0*/  @!P1 DADD R22, -R16, R20 ;  /* 0x0000000010169229 */ /* 0x004fd00000000114 */
[----:B-1----:R-:W-:Y:S01]  /*0ec0*/  @!P1 DFMA R24, R22, R24, R16 ;  /* 0x000000181618922b */ /* 0x002fe20000000010 */
[----:B------:R-:W-:Y:S01]  /*0ed0*/  @!P2 IMAD.WIDE R16, R15, 0x8, R6 ;  /* 0x000000080f10a825 */ /* 0x000fe200078e0206 */
[----:B------:R-:W0:Y:S05]  /*0ee0*/  @!P2 LDC.64 R22, c[0x0][0x390] ;  /* 0x0000e400ff16ab82 */ /* 0x000e2a0000000a00 */
[----:B------:R1:W-:Y:S04]  /*0ef0*/  @!P1 STG.E.64 desc[UR12][R26.64], R24 ;  /* 0x000000181a009986 */ /* 0x0003e8000c101b0c */
[----:B------:R2:W3:Y:S04]  /*0f00*/  @!P2 LDG.E.64 R18, desc[UR12][R28.64] ;  /* 0x0000000c1c12a981 */ /* 0x0004e8000c1e1b00 */
[----:B------:R-:W3:Y:S01]  /*0f10*/  @!P2 LDG.E.64 R16, desc[UR12][R16.64] ;  /* 0x0000000c1010a981 */ /* 0x000ee2000c1e1b00 */
[----:B------:R-:W-:-:S04]  /*0f20*/  IADD3 R21, PT, PT, R13, 0x100, RZ ;  /* 0x000001000d157810 */ /* 0x000fc80007ffe0ff */
[----:B------:R-:W-:Y:S01]  /*0f30*/  ISETP.GE.AND P1, PT, R21, R3, PT ;  /* 0x000000031500720c */ /* 0x000fe20003f26270 */
[----:B--2---:R-:W-:-:S12]  /*0f40*/  @!P2 IMAD.WIDE R28, R15, 0x8, R8 ;  /* 0x000000080f1ca825 */ /* 0x004fd800078e0208 */
[----:B------:R-:W-:Y:S01]  /*0f50*/  @!P1 IMAD.WIDE R14, R21, 0x8, R6 ;  /* 0x00000008150e9825 */ /* 0x000fe200078e0206 */
[----:B---3--:R-:W-:-:S08]  /*0f60*/  @!P2 DADD R16, -R18, R16 ;  /* 0x000000001210a229 */ /* 0x008fd00000000110 */
[----:B0-----:R-:W-:Y:S01]  /*0f70*/  @!P2 DFMA R22, R16, R22, R18 ;  /* 0x000000161016a22b */ /* 0x001fe20000000012 */
[----:B------:R-:W-:Y:S01]  /*0f80*/  @!P1 IMAD.WIDE R18, R21, 0x8, R10 ;  /* 0x0000000815129825 */ /* 0x000fe200078e020a */
[----:B------:R-:W0:Y:S05]  /*0f90*/  @!P1 LDC.64 R16, c[0x0][0x390] ;  /* 0x0000e400ff109b82 */ /* 0x000e2a0000000a00 */
[----:B------:R2:W-:Y:S04]  /*0fa0*/  @!P2 STG.E.64 desc[UR12][R28.64], R22 ;  /* 0x000000161c00a986 */ /* 0x0005e8000c101b0c */
[----:B------:R-:W3:Y:S04]  /*0fb0*/  @!P1 LDG.E.64 R18, desc[UR12][R18.64] ;  /* 0x0000000c12129981 */ /* 0x000ee8000c1e1b00 */
[----:B------:R-:W3:Y:S01]  /*0fc0*/  @!P1 LDG.E.64 R14, desc[UR12][R14.64] ;  /* 0x0000000c0e0e9981 */ /* 0x000ee2000c1e1b00 */
[----:B------:R-:W-:-:S05]  /*0fd0*/  VIADD R13, R13, 0x180 ;  /* 0x000001800d0d7836 */ /* 0x000fca0000000000 */
[----:B------:R-:W-:Y:S01]  /*0fe0*/  ISETP.GE.AND P2, PT, R13, R3, PT ;  /* 0x000000030d00720c */ /* 0x000fe20003f46270 */
[----:B------:R-:W-:-:S12]  /*0ff0*/  @!P1 IMAD.WIDE R20, R21, 0x8, R8 ;  /* 0x0000000815149825 */ /* 0x000fd800078e0208 */
[----:B-1----:R-:W-:Y:S01]  /*1000*/  @!P2 IMAD.WIDE R26, R13, 0x8, R6 ;  /* 0x000000080d1aa825 */ /* 0x002fe200078e0206 */
[----:B---3--:R-:W-:-:S08]  /*1010*/  @!P1 DADD R24, -R18, R14 ;  /* 0x0000000012189229 */ /* 0x008fd0000000010e */
[----:B0-----:R-:W-:Y:S01]  /*1020*/  @!P1 DFMA R16, R24, R16, R18 ;  /* 0x000000101810922b */ /* 0x001fe20000000012 */
[----:B------:R-:W-:Y:S01]  /*1030*/  @!P2 IMAD.WIDE R24, R13, 0x8, R10 ;  /* 0x000000080d18a825 */ /* 0x000fe200078e020a */
[----:B------:R-:W0:Y:S05]  /*1040*/  @!P2 LDC.64 R18, c[0x0][0x390] ;  /* 0x0000e400ff12ab82 */ /* 0x000e2a0000000a00 */
[----:B------:R2:W-:Y:S04]  /*1050*/  @!P1 STG.E.64 desc[UR12][R20.64], R16 ;  /* 0x0000001014009986 */ /* 0x0005e8000c101b0c */
[----:B------:R-:W3:Y:S04]  /*1060*/  @!P2 LDG.E.64 R24, desc[UR12][R24.64] ;  /* 0x0000000c1818a981 */ /* 0x000ee8000c1e1b00 */
[----:B------:R-:W3:Y:S01]  /*1070*/  @!P2 LDG.E.64 R26, desc[UR12][R26.64] ;  /* 0x0000000c1a1aa981 */ /* 0x000ee2000c1e1b00 */
[----:B------:R-:W-:Y:S01]  /*1080*/  VIADD R5, R5, 0x4 ;  /* 0x0000000405057836 */ /* 0x000fe20000000000 */
[----:B---3--:R-:W-:-:S08]  /*1090*/  @!P2 DADD R14, -R24, R26 ;  /* 0x00000000180ea229 */ /* 0x008fd0000000011a */
[----:B0-----:R-:W-:Y:S01]  /*10a0*/  @!P2 DFMA R14, R14, R18, R24 ;  /* 0x000000120e0ea22b */ /* 0x001fe20000000018 */
[----:B------:R-:W-:-:S06]  /*10b0*/  @!P2 IMAD.WIDE R18, R13, 0x8, R8 ;  /* 0x000000080d12a825 */ /* 0x000fcc00078e0208 */
[----:B------:R2:W-:Y:S04]  /*10c0*/  @!P2 STG.E.64 desc[UR12][R18.64], R14 ;  /* 0x0000000e1200a986 */ /* 0x0005e8000c101b0c */
.L_x_10:
[----:B------:R-:W-:Y:S05]  /*10d0*/  @!P0 EXIT ;  /* 0x000000000000894d */ /* 0x000fea0003800000 */
[----:B------:R-:W-:Y:S02]  /*10e0*/  ISETP.NE.AND P0, PT, R12, 0x1, PT ;  /* 0x000000010c00780c */ /* 0x000fe40003f05270 */
[----:B------:R-:W-:-:S04]  /*10f0*/  LOP3.LUT R4, R4, 0x1, RZ, 0xc0, !PT ;  /* 0x0000000104047812 */ /* 0x000fc800078ec0ff */
[----:B------:R-:W-:-:S07]  /*1100*/  ISETP.NE.U32.AND P2, PT, R4, 0x1, PT ;  /* 0x000000010400780c */ /* 0x000fce0003f45070 */
[----:B------:R-:W-:Y:S06]  /*1110*/  @!P0 BRA `(.L_x_11) ;  /* 0x00000000005c8947 */ /* 0x000fec0003800000 */
[----:B0-2---:R-:W-:-:S05]  /*1120*/  IMAD R23, R5, 0x80, R0 ;  /* 0x0000008005177824 */ /* 0x005fca00078e0200 */
[----:B------:R-:W-:-:S13]  /*1130*/  ISETP.GE.AND P0, PT, R23, R3, PT ;  /* 0x000000031700720c */ /* 0x000fda0003f06270 */
[C---:B------:R-:W-:Y:S01]  /*1140*/  @!P0 IMAD.WIDE R14, R23.reuse, 0x8, R10 ;  /* 0x00000008170e8825 */ /* 0x040fe200078e020a */
[----:B------:R-:W0:Y:S03]  /*1150*/  @!P0 LDC.64 R20, c[0x0][0x390] ;  /* 0x0000e400ff148b82 */ /* 0x000e260000000a00 */
[C---:B------:R-:W-:Y:S02]  /*1160*/  @!P0 IMAD.WIDE R16, R23.reuse, 0x8, R6 ;  /* 0x0000000817108825 */ /* 0x040fe400078e0206 */
[----:B------:R-:W2:Y:S04]  /*1170*/  @!P0 LDG.E.64 R14, desc[UR12][R14.64] ;  /* 0x0000000c0e0e8981 */ /* 0x000ea8000c1e1b00 */
[----:B------:R-:W2:Y:S01]  /*1180*/  @!P0 LDG.E.64 R16, desc[UR12][R16.64] ;  /* 0x0000000c10108981 */ /* 0x000ea2000c1e1b00 */
[----:B------:R-:W-:-:S04]  /*1190*/  IADD3 R13, PT, PT, R23, 0x80, RZ ;  /* 0x00000080170d7810 */ /* 0x000fc80007ffe0ff */
[----:B------:R-:W-:-:S13]  /*11a0*/  ISETP.GE.AND P1, PT, R13, R3, PT ;  /* 0x000000030d00720c */ /* 0x000fda0003f26270 */
[----:B------:R-:W-:Y:S01]  /*11b0*/  @!P1 IMAD.WIDE R24, R13, 0x8, R6 ;  /* 0x000000080d189825 */ /* 0x000fe200078e0206 */
[----:B--2---:R-:W-:Y:S01]  /*11c0*/  @!P0 DADD R18, -R14, R16 ;  /* 0x000000000e128229 */ /* 0x004fe20000000110 */
[----:B------:R-:W1:Y:S07]  /*11d0*/  @!P1 LDC.64 R16, c[0x0][0x390] ;  /* 0x0000e400ff109b82 */ /* 0x000e6e0000000a00 */
[----:B0-----:R-:W-:Y:S01]  /*11e0*/  @!P0 DFMA R18, R18, R20, R14 ;  /* 0x000000141212822b */ /* 0x001fe2000000000e */
[----:B------:R-:W-:-:S04]  /*11f0*/  @!P0 IMAD.WIDE R20, R23, 0x8, R8 ;  /* 0x0000000817148825 */ /* 0x000fc800078e0208 */
[C---:B------:R-:W-:Y:S02]  /*1200*/  @!P1 IMAD.WIDE R22, R13.reuse, 0x8, R10 ;  /* 0x000000080d169825 */ /* 0x040fe400078e020a */
[----:B------:R3:W-:Y:S04]  /*1210*/  @!P0 STG.E.64 desc[UR12][R20.64], R18 ;  /* 0x0000001214008986 */ /* 0x0007e8000c101b0c */
[----:B------:R-:W2:Y:S04]  /*1220*/  @!P1 LDG.E.64 R24, desc[UR12][R24.64] ;  /* 0x0000000c18189981 */ /* 0x000ea8000c1e1b00 */
[----:B------:R-:W2:Y:S01]  /*1230*/  @!P1 LDG.E.64 R22, desc[UR12][R22.64] ;  /* 0x0000000c16169981 */ /* 0x000ea2000c1e1b00 */
[----:B------:R-:W-:-:S04]  /*1240*/  @!P1 IMAD.WIDE R12, R13, 0x8, R8 ;  /* 0x000000080d0c9825 */ /* 0x000fc800078e0208 */
[----:B------:R-:W-:Y:S01]  /*1250*/  VIADD R5, R5, 0x2 ;  /* 0x0000000205057836 */ /* 0x000fe20000000000 */
[----:B--2---:R-:W-:-:S08]  /*1260*/  @!P1 DADD R14, -R22, R24 ;  /* 0x00000000160e9229 */ /* 0x004fd00000000118 */
[----:B-1----:R-:W-:-:S07]  /*1270*/  @!P1 DFMA R14, R14, R16, R22 ;  /* 0x000000100e0e922b */ /* 0x002fce0000000016 */
[----:B------:R3:W-:Y:S04]  /*1280*/  @!P1 STG.E.64 desc[UR12][R12.64], R14 ;  /* 0x0000000e0c009986 */ /* 0x0007e8000c101b0c */
.L_x_11:
[----:B------:R-:W-:Y:S05]  /*1290*/  @P2 EXIT ;  /* 0x000000000000294d */ /* 0x000fea0003800000 */
[----:B------:R-:W-:-:S05]  /*12a0*/  IMAD R5, R5, 0x80, R0 ;  /* 0x0000008005057824 */ /* 0x000fca00078e0200 */
[----:B------:R-:W-:-:S13]  /*12b0*/  ISETP.GE.AND P0, PT, R5, R3, PT ;  /* 0x000000030500720c */ /* 0x000fda0003f06270 */
[----:B------:R-:W-:Y:S05]  /*12c0*/  @P0 EXIT ;  /* 0x000000000000094d */ /* 0x000fea0003800000 */
[C---:B------:R-:W-:Y:S01]  /*12d0*/  IMAD.WIDE R10, R5.reuse, 0x8, R10 ;  /* 0x00000008050a7825 */ /* 0x040fe200078e020a */
[----:B------:R-:W1:Y:S03]  /*12e0*/  LDCU.64 UR4, c[0x0][0x390] ;  /* 0x00007200ff0477ac */ /* 0x000e660008000a00 */
[C---:B------:R-:W-:Y:S02]  /*12f0*/  IMAD.WIDE R6, R5.reuse, 0x8, R6 ;  /* 0x0000000805067825 */ /* 0x040fe400078e0206 */
[----:B------:R-:W4:Y:S04]  /*1300*/  LDG.E.64 R10, desc[UR12][R10.64] ;  /* 0x0000000c0a0a7981 */ /* 0x000f28000c1e1b00 */
[----:B------:R-:W4:Y:S01]  /*1310*/  LDG.E.64 R6, desc[UR12][R6.64] ;  /* 0x0000000c06067981 */ /* 0x000f22000c1e1b00 */
[----:B------:R-:W-:Y:S01]  /*1320*/  IMAD.WIDE R8, R5, 0x8, R8 ;  /* 0x0000000805087825 */ /* 0x000fe200078e0208 */
[----:B----4-:R-:W-:-:S08]  /*1330*/  DADD R2, -R10, R6 ;  /* 0x000000000a027229 */ /* 0x010fd00000000106 */
[----:B-1----:R-:W-:-:S07]  /*1340*/  DFMA R2, R2, UR4, R10 ;  /* 0x0000000402027c2b */ /* 0x002fce000800000a */
[----:B------:R-:W-:Y:S01]  /*1350*/  STG.E.64 desc[UR12][R8.64], R2 ;  /* 0x0000000208007986 */ /* 0x000fe2000c101b0c */
[----:B------:R-:W-:Y:S05]  /*1360*/  EXIT ;  /* 0x000000000000794d */ /* 0x000fea0003800000 */
.L_x_5:
[----:B------:R-:W-:-:S13]  /*1370*/  ISETP.GE.AND P0, PT, R4, 0x1, PT ;  /* 0x000000010400780c */ /* 0x000fda0003f06270 */
[----:B------:R-:W-:Y:S05]  /*1380*/  @!P0 EXIT ;  /* 0x000000000000894d */ /* 0x000fea0003800000 */
[----:B------:R-:W-:Y:S01]  /*1390*/  ISETP.GE.U32.AND P0, PT, R4, 0x8, PT ;  /* 0x000000080400780c */ /* 0x000fe20003f06070 */
[----:B------:R-:W-:-:S12]  /*13a0*/  IMAD.MOV.U32 R16, RZ, RZ, RZ ;  /* 0x000000ffff107224 */ /* 0x000fd800078e00ff */
[----:B------:R-:W-:Y:S05]  /*13b0*/  @!P0 BRA `(.L_x_12) ;  /* 0x0000000400348947 */ /* 0x000fea0003800000 */
[----:B------:R-:W0:Y:S01]  /*13c0*/  LDC.64 R8, c[0x0][0x398] ;  /* 0x0000e600ff087b82 */ /* 0x000e220000000a00 */
[----:B------:R-:W-:Y:S01]  /*13d0*/  UIADD3 UR4, UP0, UPT, UR11, 0xc00, URZ ;  /* 0x00000c000b047890 */ /* 0x000fe2000ff1e0ff */
[----:B------:R-:W-:Y:S01]  /*13e0*/  LEA R2, P0, R12, R14, 0x3 ;  /* 0x0000000e0c027211 */ /* 0x000fe200078018ff */
[----:B------:R-:W1:Y:S01]  /*13f0*/  LDCU.64 UR16, c[0x0][0x390] ;  /* 0x00007200ff1077ac */ /* 0x000e620008000a00 */
[----:B------:R-:W-:Y:S02]  /*1400*/  LOP3.LUT R16, R4, 0x7ffffff8, RZ, 0xc0, !PT ;  /* 0x7ffffff804107812 */ /* 0x000fe400078ec0ff */
[----:B------:R-:W-:Y:S01]  /*1410*/  LEA.HI.X R3, R12, R15, R5, 0x3, P0 ;  /* 0x0000000f0c037211 */ /* 0x000fe200000f1c05 */
[----:B------:R-:W-:Y:S01]  /*1420*/  UIADD3.X UR5, UPT, UPT, URZ, UR14, URZ, UP0, !UPT ;  /* 0x0000000eff057290 */ /* 0x000fe200087fe4ff */
[----:B------:R-:W2:Y:S01]  /*1430*/  LDC.64 R18, c[0x0][0x3a0] ;  /* 0x0000e800ff127b82 */ /* 0x000ea20000000a00 */
[----:B------:R-:W-:Y:S01]  /*1440*/  UIADD3 UR8, UP0, UPT, UR4, UR8, URZ ;  /* 0x0000000804087290 */ /* 0x000fe2000ff1e0ff */
[----:B------:R-:W-:Y:S01]  /*1450*/  IADD3 R17, PT, PT, R0, 0x80, RZ ;  /* 0x0000008000117810 */ /* 0x000fe20007ffe0ff */
[----:B------:R-:W-:-:S02]  /*1460*/  UIADD3 UR6, UP1, UPT, UR4, UR6, URZ ;  /* 0x0000000604067290 */ /* 0x000fc4000ff3e0ff */
[----:B------:R-:W-:Y:S02]  /*1470*/  UIADD3.X UR4, UPT, UPT, UR5, UR9, URZ, UP0, !UPT ;  /* 0x0000000905047290 */ /* 0x000fe400087fe4ff */
[----:B------:R-:W-:Y:S01]  /*1480*/  UIADD3.X UR5, UPT, UPT, UR5, UR7, URZ, UP1, !UPT ;  /* 0x0000000705057290 */ /* 0x000fe20008ffe4ff */
[----:B------:R-:W3:Y:S01]  /*1490*/  LDC.64 R20, c[0x0][0x3b0] ;  /* 0x0000ec00ff147b82 */ /* 0x000ee20000000a00 */
[----:B0-----:R-:W-:-:S04]  /*14a0*/  IMAD.WIDE.U32 R4, R0, 0x8, R8 ;  /* 0x0000000800047825 */ /* 0x001fc800078e0008 */
[----:B--2---:R-:W-:-:S04]  /*14b0*/  IMAD.WIDE.U32 R8, R0, 0x8, R18 ;  /* 0x0000000800087825 */ /* 0x004fc800078e0012 */
[----:B---3--:R-:W-:-:S04]  /*14c0*/  IMAD.WIDE.U32 R12, R0, 0x8, R20 ;  /* 0x00000008000c7825 */ /* 0x008fc800078e0014 */
[----:B-1----:R-:W-:-:S07]  /*14d0*/  IMAD.MOV R0, RZ, RZ, -R16 ;  /* 0x000000ffff007224 */ /* 0x002fce00078e0a10 */
.L_x_13:
[----:B0-----:R-:W-:Y:S02]  /*14e0*/  IADD3 R24, P0, PT, R8, UR11, RZ ;  /* 0x0000000b08187c10 */ /* 0x001fe4000ff1e0ff */
[----:B------:R-:W-:Y:S02]  /*14f0*/  IADD3 R28, P1, PT, R12, UR11, RZ ;  /* 0x0000000b0c1c7c10 */ /* 0x000fe4000ff3e0ff */
[----:B------:R-:W-:Y:S02]  /*1500*/  IADD3.X R25, PT, PT, R9, UR14, RZ, P0, !PT ;  /* 0x0000000e09197c10 */ /* 0x000fe400087fe4ff */
[----:B------:R-:W-:-:S03]  /*1510*/  IADD3.X R29, PT, PT, R13, UR14, RZ, P1, !PT ;  /* 0x0000000e0d1d7c10 */ /* 0x000fc60008ffe4ff */
[----:B------:R-:W2:Y:S04]  /*1520*/  LDG.E.64 R14, desc[UR12][R24.64] ;  /* 0x0000000c180e7981 */ /* 0x000ea8000c1e1b00 */
[----:B------:R-:W2:Y:S01]  /*1530*/  LDG.E.64 R18, desc[UR12][R28.64] ;  /* 0x0000000c1c127981 */ /* 0x000ea2000c1e1b00 */
[----:B------:R-:W-:-:S04]  /*1540*/  IADD3 R22, P0, PT, R4, UR11, RZ ;  /* 0x0000000b04167c10 */ /* 0x000fc8000ff1e0ff */
[----:B------:R-:W-:Y:S01]  /*1550*/  IADD3.X R23, PT, PT, R5, UR14, RZ, P0, !PT ;  /* 0x0000000e05177c10 */ /* 0x000fe200087fe4ff */
[----:B--2---:R-:W-:Y:S01]  /*1560*/  DADD R20, -R14, R18 ;  /* 0x000000000e147229 */ /* 0x004fe20000000112 */
[----:B------:R-:W-:Y:S02]  /*1570*/  IMAD.U32 R18, RZ, RZ, UR8 ;  /* 0x00000008ff127e24 */ /* 0x000fe4000f8e00ff */
[----:B------:R-:W-:-:S05]  /*1580*/  IMAD.U32 R19, RZ, RZ, UR4 ;  /* 0x00000004ff137e24 */ /* 0x000fca000f8e00ff */
[----:B------:R-:W-:Y:S01]  /*1590*/  DFMA R26, R20, UR16, R14 ;  /* 0x00000010141a7c2b */ /* 0x000fe2000800000e */
[----:B------:R-:W-:-:S04]  /*15a0*/  IMAD.WIDE R18, R17, 0x8, R18 ;  /* 0x0000000811127825 */ /* 0x000fc800078e0212 */
[----:B------:R-:W-:Y:S02]  /*15b0*/  IMAD.WIDE R14, R17, 0x8, R2 ;  /* 0x00000008110e7825 */ /* 0x000fe400078e0202 */
[----:B------:R0:W-:Y:S04]  /*15c0*/  STG.E.64 desc[UR12][R22.64], R26 ;  /* 0x0000001a16007986 */ /* 0x0001e8000c101b0c */
[----:B------:R-:W2:Y:S04]  /*15d0*/  LDG.E.64 R20, desc[UR12][R14.64] ;  /* 0x0000000c0e147981 */ /* 0x000ea8000c1e1b00 */
[----:B------:R-:W2:Y:S02]  /*15e0*/  LDG.E.64 R24, desc[UR12][R18.64+-0xc00] ;  /* 0xfff4000c12187981 */ /* 0x000ea4000c1e1b00 */
[----:B--2---:R-:W-:Y:S01]  /*15f0*/  DADD R28, -R20, R24 ;  /* 0x00000000141c7229 */ /* 0x004fe20000000118 */
[----:B------:R-:W-:Y:S01]  /*1600*/  MOV R24, UR6 ;  /* 0x0000000600187c02 */ /* 0x000fe20008000f00 */
[----:B------:R-:W-:-:S06]  /*1610*/  IMAD.U32 R25, RZ, RZ, UR5 ;  /* 0x00000005ff197e24 */ /* 0x000fcc000f8e00ff */
[----:B------:R-:W-:Y:S01]  /*1620*/  DFMA R28, R28, UR16, R20 ;  /* 0x000000101c1c7c2b */ /* 0x000fe20008000014 */
[----:B------:R-:W-:-:S06]  /*1630*/  IMAD.WIDE R20, R17, 0x8, R24 ;  /* 0x0000000811147825 */ /* 0x000fcc00078e0218 */
[----:B------:R1:W-:Y:S04]  /*1640*/  STG.E.64 desc[UR12][R20.64+-0xc00], R28 ;  /* 0xfff4001c14007986 */ /* 0x0003e8000c101b0c */
[----:B------:R-:W2:Y:S04]  /*1650*/  LDG.E.64 R24, desc[UR12][R14.64+0x400] ;  /* 0x0004000c0e187981 */ /* 0x000ea8000c1e1b00 */
[----:B0-----:R-:W2:Y:S02]  /*1660*/  LDG.E.64 R22, desc[UR12][R18.64+-0x800] ;  /* 0xfff8000c12167981 */ /* 0x001ea4000c1e1b00 */
[----:B--2---:R-:W-:-:S08]  /*1670*/  DADD R22, -R24, R22 ;  /* 0x0000000018167229 */ /* 0x004fd00000000116 */
[----:B------:R-:W-:-:S07]  /*1680*/  DFMA R24, R22, UR16, R24 ;  /* 0x0000001016187c2b */ /* 0x000fce0008000018 */
[----:B------:R0:W-:Y:S04]  /*1690*/  STG.E.64 desc[UR12][R20.64+-0x800], R24 ;  /* 0xfff8001814007986 */ /* 0x0001e8000c101b0c */
[----:B------:R-:W2:Y:S04]  /*16a0*/  LDG.E.64 R22, desc[UR12][R14.64+0x800] ;  /* 0x0008000c0e167981 */ /* 0x000ea8000c1e1b00 */
[----:B------:R-:W2:Y:S02]  /*16b0*/  LDG.E.64 R26, desc[UR12][R18.64+-0x400] ;  /* 0xfffc000c121a7981 */ /* 0x000ea4000c1e1b00 */
[----:B--2---:R-:W-:-:S08]  /*16c0*/  DADD R26, -R22, R26 ;  /* 0x00000000161a7229 */ /* 0x004fd0000000011a */
[----:B------:R-:W-:-:S07]  /*16d0*/  DFMA R26, R26, UR16, R22 ;  /* 0x000000101a1a7c2b */ /* 0x000fce0008000016 */
[----:B------:R2:W-:Y:S04]  /*16e0*/  STG.E.64 desc[UR12][R20.64+-0x400], R26 ;  /* 0xfffc001a14007986 */ /* 0x0005e8000c101b0c */
[----:B------:R-:W3:Y:S04]  /*16f0*/  LDG.E.64 R22, desc[UR12][R14.64+0xc00] ;  /* 0x000c000c0e167981 */ /* 0x000ee8000c1e1b00 */
[----:B-1----:R-:W3:Y:S02]  /*1700*/  LDG.E.64 R28, desc[UR12][R18.64] ;  /* 0x0000000c121c7981 */ /* 0x002ee4000c1e1b00 */
[----:B---3--:R-:W-:-:S08]  /*1710*/  DADD R28, -R22, R28 ;  /* 0x00000000161c7229 */ /* 0x008fd0000000011c */
[----:B------:R-:W-:-:S07]  /*1720*/  DFMA R28, R28, UR16, R22 ;  /* 0x000000101c1c7c2b */ /* 0x000fce0008000016 */
[----:B------:R1:W-:Y:S04]  /*1730*/  STG.E.64 desc[UR12][R20.64], R28 ;  /* 0x0000001c14007986 */ /* 0x0003e8000c101b0c */
[----:B------:R-:W3:Y:S04]  /*1740*/  LDG.E.64 R22, desc[UR12][R14.64+0x1000] ;  /* 0x0010000c0e167981 */ /* 0x000ee8000c1e1b00 */
[----:B0-----:R-:W3:Y:S02]  /*1750*/  LDG.E.64 R24, desc[UR12][R18.64+0x400] ;  /* 0x0004000c12187981 */ /* 0x001ee4000c1e1b00 */
[----:B---3--:R-:W-:-:S08]  /*1760*/  DADD R24, -R22, R24 ;  /* 0x0000000016187229 */ /* 0x008fd00000000118 */
[----:B------:R-:W-:-:S07]  /*1770*/  DFMA R24, R24, UR16, R22 ;  /* 0x0000001018187c2b */ /* 0x000fce0008000016 */
[----:B------:R0:W-:Y:S04]  /*1780*/  STG.E.64 desc[UR12][R20.64+0x400], R24 ;  /* 0x0004001814007986 */ /* 0x0001e8000c101b0c */
[----:B------:R-:W3:Y:S04]  /*1790*/  LDG.E.64 R22, desc[UR12][R14.64+0x1400] ;  /* 0x0014000c0e167981 */ /* 0x000ee8000c1e1b00 */
[----:B--2---:R-:W3:Y:S02]  /*17a0*/  LDG.E.64 R26, desc[UR12][R18.64+0x800] ;  /* 0x0008000c121a7981 */ /* 0x004ee4000c1e1b00 */
[----:B---3--:R-:W-:-:S08]  /*17b0*/  DADD R26, -R22, R26 ;  /* 0x00000000161a7229 */ /* 0x008fd0000000011a */
[----:B------:R-:W-:-:S07]  /*17c0*/  DFMA R26, R26, UR16, R22 ;  /* 0x000000101a1a7c2b */ /* 0x000fce0008000016 */
[----:B------:R0:W-:Y:S04]  /*17d0*/  STG.E.64 desc[UR12][R20.64+0x800], R26 ;  /* 0x0008001a14007986 */ /* 0x0001e8000c101b0c */
[----:B------:R-:W2:Y:S04]  /*17e0*/  LDG.E.64 R22, desc[UR12][R14.64+0x1800] ;  /* 0x0018000c0e167981 */ /* 0x000ea8000c1e1b00 */
[----:B-1----:R-:W2:Y:S01]  /*17f0*/  LDG.E.64 R28, desc[UR12][R18.64+0xc00] ;  /* 0x000c000c121c7981 */ /* 0x002ea2000c1e1b00 */
[----:B------:R-:W-:Y:S01]  /*1800*/  VIADD R0, R0, 0x8 ;  /* 0x0000000800007836 */ /* 0x000fe20000000000 */
[----:B------:R-:W-:Y:S01]  /*1810*/  UIADD3 UR11, UP0, UPT, UR11, 0x2000, URZ ;  /* 0x000020000b0b7890 */ /* 0x000fe2000ff1e0ff */
[----:B------:R-:W-:-:S03]  /*1820*/  VIADD R17, R17, 0x400 ;  /* 0x0000040011117836 */ /* 0x000fc60000000000 */
[----:B------:R-:W-:Y:S01]  /*1830*/  ISETP.NE.AND P0, PT, R0, RZ, PT ;  /* 0x000000ff0000720c */ /* 0x000fe20003f05270 */
[----:B------:R-:W-:Y:S01]  /*1840*/  UIADD3.X UR14, UPT, UPT, URZ, UR14, URZ, UP0, !UPT ;  /* 0x0000000eff0e7290 */ /* 0x000fe200087fe4ff */
[----:B--2---:R-:W-:-:S08]  /*1850*/  DADD R28, -R22, R28 ;  /* 0x00000000161c7229 */ /* 0x004fd0000000011c */
[----:B------:R-:W-:-:S07]  /*1860*/  DFMA R28, R28, UR16, R22 ;  /* 0x000000101c1c7c2b */ /* 0x000fce0008000016 */
[----:B------:R0:W-:Y:S01]  /*1870*/  STG.E.64 desc[UR12][R20.64+0xc00], R28 ;  /* 0x000c001c14007986 */ /* 0x0001e2000c101b0c */
[----:B------:R-:W-:Y:S05]  /*1880*/  @P0 BRA `(.L_x_13) ;  /* 0xfffffffc00140947 */ /* 0x000fea000383ffff */
.L_x_12:
[----:B------:R-:W1:Y:S02]  /*1890*/  LDC R0, c[0x0][0x388] ;  /* 0x0000e200ff007b82 */ /* 0x000e640000000800 */
[----:B-1----:R-:W-:-:S13]  /*18a0*/  LOP3.LUT P0, R8, R0, 0x7, RZ, 0xc0, !PT ;  /* 0x0000000700087812 */ /* 0x002fda000780c0ff */
[----:B------:R-:W-:Y:S05]  /*18b0*/  @!P0 EXIT ;  /* 0x000000000000894d */ /* 0x000fea0003800000 */
[----:B------:R-:W1:Y:S01]  /*18c0*/  LDCU.64 UR4, c[0x0][0x398] ;  /* 0x00007300ff0477ac */ /* 0x000e620008000a00 */
[----:B------:R-:W-:Y:S01]  /*18d0*/  SHF.L.U32 R4, R0, 0x7, RZ ;  /* 0x0000000700047819 */ /* 0x000fe200000006ff */
[----:B------:R-:W2:Y:S01]  /*18e0*/  S2R R13, SR_TID.X ;  /* 0x00000000000d7919 */ /* 0x000ea20000002100 */
[----:B------:R-:W-:Y:S02]  /*18f0*/  ISETP.GE.U32.AND P0, PT, R8, 0x4, PT ;  /* 0x000000040800780c */ /* 0x000fe40003f06070 */
[----:B------:R-:W-:Y:S01]  /*1900*/  SHF.R.S32.HI R2, RZ, 0x1f, R4 ;  /* 0x0000001fff027819 */ /* 0x000fe20000011404 */
[----:B------:R-:W-:Y:S01]  /*1910*/  IMAD.WIDE.U32 R4, R4, UR10, RZ ;  /* 0x0000000a04047c25 */ /* 0x000fe2000f8e00ff */
[----:B------:R-:W-:-:S03]  /*1920*/  LOP3.LUT R12, R0, 0x3, RZ, 0xc0, !PT ;  /* 0x00000003000c7812 */ /* 0x000fc600078ec0ff */
[----:B------:R-:W-:Y:S01]  /*1930*/  IMAD R3, R2, UR10, RZ ;  /* 0x0000000a02037c24 */ /* 0x000fe2000f8e02ff */
[----:B------:R-:W-:Y:S01]  /*1940*/  ISETP.NE.AND P1, PT, R12, RZ, PT ;  /* 0x000000ff0c00720c */ /* 0x000fe20003f25270 */
[----:B------:R-:W-:Y:S02]  /*1950*/  IMAD.SHL.U32 R2, R4, 0x8, RZ ;  /* 0x0000000804027824 */ /* 0x000fe400078e00ff */
[----:B------:R-:W-:-:S03]  /*1960*/  IMAD.IADD R3, R5, 0x1, R3 ;  /* 0x0000000105037824 */ /* 0x000fc600078e0203 */
[----:B-1----:R-:W-:Y:S02]  /*1970*/  IADD3 R2, P2, PT, R2, UR4, RZ ;  /* 0x0000000402027c10 */ /* 0x002fe4000ff5e0ff */
[----:B------:R-:W-:-:S04]  /*1980*/  SHF.L.U64.HI R3, R4, 0x3, R3 ;  /* 0x0000000304037819 */ /* 0x000fc80000010203 */
[----:B------:R-:W-:Y:S01]  /*1990*/  IADD3.X R3, PT, PT, R3, UR5, RZ, P2, !PT ;  /* 0x0000000503037c10 */ /* 0x000fe200097fe4ff */
[----:B------:R-:W-:Y:S06]  /*19a0*/  @!P0 BRA `(.L_x_14) ;  /* 0x0000000000688947 */ /* 0x000fec0003800000 */
[----:B--2---:R-:W-:Y:S01]  /*19b0*/  LEA R17, R16, R13, 0x7 ;  /* 0x0000000d10117211 */ /* 0x004fe200078e38ff */
[----:B------:R-:W1:Y:S04]  /*19c0*/  LDCU.64 UR4, c[0x0][0x390] ;  /* 0x00007200ff0477ac */ /* 0x000e680008000a00 */
[----:B------:R-:W-:-:S04]  /*19d0*/  IMAD.WIDE R8, R17, 0x8, R10 ;  /* 0x0000000811087825 */ /* 0x000fc800078e020a */
[----:B------:R-:W-:Y:S01]  /*19e0*/  IMAD.WIDE R4, R17, 0x8, R6 ;  /* 0x0000000811047825 */ /* 0x000fe200078e0206 */
[----:B------:R-:W2:Y:S04]  /*19f0*/  LDG.E.64 R14, desc[UR12][R8.64] ;  /* 0x0000000c080e7981 */ /* 0x000ea8000c1e1b00 */
[----:B------:R-:W2:Y:S02]  /*1a00*/  LDG.E.64 R18, desc[UR12][R4.64] ;  /* 0x0000000c04127981 */ /* 0x000ea4000c1e1b00 */
[----:B--2---:R-:W-:-:S08]  /*1a10*/  DADD R18, -R14, R18 ;  /* 0x000000000e127229 */ /* 0x004fd00000000112 */
[----:B-1----:R-:W-:Y:S01]  /*1a20*/  DFMA R18, R18, UR4, R14 ;  /* 0x0000000412127c2b */ /* 0x002fe2000800000e */
[----:B------:R-:W-:-:S06]  /*1a30*/  IMAD.WIDE R14, R17, 0x8, R2 ;  /* 0x00000008110e7825 */ /* 0x000fcc00078e0202 */
[----:B------:R1:W-:Y:S04]  /*1a40*/  STG.E.64 desc[UR12][R14.64], R18 ;  /* 0x000000120e007986 */ /* 0x0003e8000c101b0c */
[----:B0-----:R-:W2:Y:S04]  /*1a50*/  LDG.E.64 R20, desc[UR12][R8.64+0x400] ;  /* 0x0004000c08147981 */ /* 0x001ea8000c1e1b00 */
[----:B------:R-:W2:Y:S02]  /*1a60*/  LDG.E.64 R22, desc[UR12][R4.64+0x400] ;  /* 0x0004000c04167981 */ /* 0x000ea4000c1e1b00 */
        /* <DEDUP_REMOVED lines=8> */
[----:B-1----:R-:W2:Y:S04]  /*1af0*/  LDG.E.64 R18, desc[UR12][R8.64+0xc00] ;  /* 0x000c000c08127981 */ /* 0x002ea8000c1e1b00 */
[----:B------:R-:W2:Y:S01]  /*1b00*/  LDG.E.64 R20, desc[UR12][R4.64+0xc00] ;  /* 0x000c000c04147981 */ /* 0x000ea2000c1e1b00 */
[----:B------:R-:W-:Y:S01]  /*1b10*/  VIADD R16, R16, 0x4 ;  /* 0x0000000410107836 */ /* 0x000fe20000000000 */
[----:B--2---:R-:W-:-:S08]  /*1b20*/  DADD R20, -R18, R20 ;  /* 0x0000000012147229 */ /* 0x004fd00000000114 */
[----:B------:R-:W-:-:S07]  /*1b30*/  DFMA R20, R20, UR4, R18 ;  /* 0x0000000414147c2b */ /* 0x000fce0008000012 */
[----:B------:R3:W-:Y:S04]  /*1b40*/  STG.E.64 desc[UR12][R14.64+0xc00], R20 ;  /* 0x000c00140e007986 */ /* 0x0007e8000c101b0c */
.L_x_14:
[----:B------:R-:W-:Y:S05]  /*1b50*/  @!P1 EXIT ;  /* 0x000000000000994d */ /* 0x000fea0003800000 */
[----:B------:R-:W-:Y:S02]  /*1b60*/  ISETP.NE.AND P0, PT, R12, 0x1, PT ;  /* 0x000000010c00780c */ /* 0x000fe40003f05270 */
[----:B------:R-:W-:-:S04]  /*1b70*/  LOP3.LUT R0, R0, 0x1, RZ, 0xc0, !PT ;  /* 0x0000000100007812 */ /* 0x000fc800078ec0ff */
[----:B------:R-:W-:-:S07]  /*1b80*/  ISETP.NE.U32.AND P1, PT, R0, 0x1, PT ;  /* 0x000000010000780c */ /* 0x000fce0003f25070 */
[----:B------:R-:W-:Y:S06]  /*1b90*/  @!P0 BRA `(.L_x_15) ;  /* 0x0000000000408947 */ /* 0x000fec0003800000 */
[----:B--23--:R-:W-:Y:S01]  /*1ba0*/  IMAD R23, R16, 0x80, R13 ;  /* 0x0000008010177824 */ /* 0x00cfe200078e020d */
[----:B------:R-:W1:Y:S03]  /*1bb0*/  LDCU.64 UR4, c[0x0][0x390] ;  /* 0x00007200ff0477ac */ /* 0x000e660008000a00 */
[----:B------:R-:W-:-:S04]  /*1bc0*/  IMAD.WIDE R18, R23, 0x8, R10 ;  /* 0x0000000817127825 */ /* 0x000fc800078e020a */
[C---:B0-----:R-:W-:Y:S01]  /*1bd0*/  IMAD.WIDE R20, R23.reuse, 0x8, R6 ;  /* 0x0000000817147825 */ /* 0x041fe200078e0206 */
[----:B------:R-:W2:Y:S04]  /*1be0*/  LDG.E.64 R4, desc[UR12][R18.64] ;  /* 0x0000000c12047981 */ /* 0x000ea8000c1e1b00 */
[----:B------:R-:W2:Y:S01]  /*1bf0*/  LDG.E.64 R8, desc[UR12][R20.64] ;  /* 0x0000000c14087981 */ /* 0x000ea2000c1e1b00 */
[----:B------:R-:W-:Y:S01]  /*1c00*/  IMAD.WIDE R22, R23, 0x8, R2 ;  /* 0x0000000817167825 */ /* 0x000fe200078e0202 */
[----:B--2---:R-:W-:-:S08]  /*1c10*/  DADD R8, -R4, R8 ;  /* 0x0000000004087229 */ /* 0x004fd00000000108 */
[----:B-1----:R-:W-:-:S07]  /*1c20*/  DFMA R8, R8, UR4, R4 ;  /* 0x0000000408087c2b */ /* 0x002fce0008000004 */
[----:B------:R1:W-:Y:S04]  /*1c30*/  STG.E.64 desc[UR12][R22.64], R8 ;  /* 0x0000000816007986 */ /* 0x0003e8000c101b0c */
[----:B------:R-:W2:Y:S04]  /*1c40*/  LDG.E.64 R4, desc[UR12][R18.64+0x400] ;  /* 0x0004000c12047981 */ /* 0x000ea8000c1e1b00 */
[----:B------:R-:W2:Y:S01]  /*1c50*/  LDG.E.64 R14, desc[UR12][R20.64+0x400] ;  /* 0x0004000c140e7981 */ /* 0x000ea2000c1e1b00 */
[----:B------:R-:W-:Y:S01]  /*1c60*/  IADD3 R16, PT, PT, R16, 0x2, RZ ;  /* 0x0000000210107810 */ /* 0x000fe20007ffe0ff */
[----:B--2---:R-:W-:-:S08]  /*1c70*/  DADD R14, -R4, R14 ;  /* 0x00000000040e7229 */ /* 0x004fd0000000010e */
[----:B------:R-:W-:-:S07]  /*1c80*/  DFMA R14, R14, UR4, R4 ;  /* 0x000000040e0e7c2b */ /* 0x000fce0008000004 */
[----:B------:R1:W-:Y:S04]  /*1c90*/  STG.E.64 desc[UR12][R22.64+0x400], R14 ;  /* 0x0004000e16007986 */ /* 0x0003e8000c101b0c */
.L_x_15:
[----:B------:R-:W-:Y:S05]  /*1ca0*/  @P1 EXIT ;  /* 0x000000000000194d */ /* 0x000fea0003800000 */
[----:B--2---:R-:W-:Y:S01]  /*1cb0*/  IMAD R13, R16, 0x80, R13 ;  /* 0x00000080100d7824 */ /* 0x004fe200078e020d */
[----:B------:R-:W2:Y:S03]  /*1cc0*/  LDCU.64 UR4, c[0x0][0x390] ;  /* 0x00007200ff0477ac */ /* 0x000ea60008000a00 */
[----:B------:R-:W-:-:S04]  /*1cd0*/  IMAD.WIDE R10, R13, 0x8, R10 ;  /* 0x000000080d0a7825 */ /* 0x000fc800078e020a */
[C---:B------:R-:W-:Y:S02]  /*1ce0*/  IMAD.WIDE R6, R13.reuse, 0x8, R6 ;  /* 0x000000080d067825 */ /* 0x040fe400078e0206 */
[----:B------:R-:W4:Y:S04]  /*1cf0*/  LDG.E.64 R10, desc[UR12][R10.64] ;  /* 0x0000000c0a0a7981 */ /* 0x000f28000c1e1b00 */
[----:B------:R-:W4:Y:S01]  /*1d00*/  LDG.E.64 R6, desc[UR12][R6.64] ;  /* 0x0000000c06067981 */ /* 0x000f22000c1e1b00 */
[----:B------:R-:W-:Y:S01]  /*1d10*/  IMAD.WIDE R2, R13, 0x8, R2 ;  /* 0x000000080d027825 */ /* 0x000fe200078e0202 */
[----:B----4-:R-:W-:-:S08]  /*1d20*/  DADD R4, -R10, R6 ;  /* 0x000000000a047229 */ /* 0x010fd00000000106 */
[----:B--2---:R-:W-:-:S07]  /*1d30*/  DFMA R4, R4, UR4, R10 ;  /* 0x0000000404047c2b */ /* 0x004fce000800000a */
[----:B------:R-:W-:Y:S01]  /*1d40*/  STG.E.64 desc[UR12][R2.64], R4 ;  /* 0x0000000402007986 */ /* 0x000fe2000c101b0c */
[----:B------:R-:W-:Y:S05]  /*1d50*/  EXIT ;  /* 0x000000000000794d */ /* 0x000fea0003800000 */
.L_x_16:
[----:B------:R-:W-:-:S00]  /*1d60*/  BRA `(.L_x_16) ;  /* 0xfffffffc00fc7947 */ /* 0x000fc0000383ffff */
[----:B------:R-:W-:-:S00]  /*1d70*/  NOP ;  /* 0x0000000000007918 */ /* 0x000fc00000000000 */
        /* <DEDUP_REMOVED lines=8> */
.L_x_191:


//--------------------- .text._ZN3cub18CUB_300001_SM_10006detail9transform16transform_kernelINS2_10policy_hubILb1EN4cuda3std3__45tupleIJN6thrust24THRUST_300001_SM_1000_NS6detail15normal_iteratorINSA_10device_ptrIdEEEESF_EEEE10policy1000Ei14Upwind_functorSF_JPdSK_EEEvT0_iT1_T2_DpNS2_10kernel_argIT3_EE --------------------------
	.section	.text._ZN3cub18CUB_300001_SM_10006detail9transform16transform_kernelINS2_10policy_hubILb1EN4cuda3std3__45tupleIJN6thrust24THRUST_300001_SM_1000_NS6detail15normal_iteratorINSA_10device_ptrIdEEEESF_EEEE10policy1000Ei14Upwind_functorSF_JPdSK_EEEvT0_iT1_T2_DpNS2_10kernel_argIT3_EE,"ax",@progbits
	.align	128
        .global         _ZN3cub18CUB_300001_SM_10006detail9transform16transform_kernelINS2_10policy_hubILb1EN4cuda3std3__45tupleIJN6thrust24THRUST_300001_SM_1000_NS6detail15normal_iteratorINSA_10device_ptrIdEEEESF_EEEE10policy1000Ei14Upwind_functorSF_JPdSK_EEEvT0_iT1_T2_DpNS2_10kernel_argIT3_EE
        .type           _ZN3cub18CUB_300001_SM_10006detail9transform16transform_kernelINS2_10policy_hubILb1EN4cuda3std3__45tupleIJN6thrust24THRUST_300001_SM_1000_NS6detail15normal_iteratorINSA_10device_ptrIdEEEESF_EEEE10policy1000Ei14Upwind_functorSF_JPdSK_EEEvT0_iT1_T2_DpNS2_10kernel_argIT3_EE,@function
        .size           _ZN3cub18CUB_300001_SM_10006detail9transform16transform_kernelINS2_10policy_hubILb1EN4cuda3std3__45tupleIJN6thrust24THRUST_300001_SM_1000_NS6detail15normal_iteratorINSA_10device_ptrIdEEEESF_EEEE10policy1000Ei14Upwind_functorSF_JPdSK_EEEvT0_iT1_T2_DpNS2_10kernel_argIT3_EE,(.L_x_192 - _ZN3cub18CUB_300001_SM_10006detail9transform16transform_kernelINS2_10policy_hubILb1EN4cuda3std3__45tupleIJN6thrust24THRUST_300001_SM_1000_NS6detail15normal_iteratorINSA_10device_ptrIdEEEESF_EEEE10policy1000Ei14Upwind_functorSF_JPdSK_EEEvT0_iT1_T2_DpNS2_10kernel_argIT3_EE)
        .other          _ZN3cub18CUB_300001_SM_10006detail9transform16transform_kernelINS2_10policy_hubILb1EN4cuda3std3__45tupleIJN6thrust24THRUST_300001_SM_1000_NS6detail15normal_iteratorINSA_10device_ptrIdEEEESF_EEEE10policy1000Ei14Upwind_functorSF_JPdSK_EEEvT0_iT1_T2_DpNS2_10kernel_argIT3_EE,@"STO_CUDA_ENTRY STV_DEFAULT"
_ZN3cub18CUB_300001_SM_10006detail9transform16transform_kernelINS2_10policy_hubILb1EN4cuda3std3__45tupleIJN6thrust24THRUST_300001_SM_1000_NS6detail15normal_iteratorINSA_10device_ptrIdEEEESF_EEEE10policy1000Ei14Upwind_functorSF_JPdSK_EEEvT0_iT1_T2_DpNS2_10kernel_argIT3_EE:
.text._ZN3cub18CUB_300001_SM_10006detail9transform16transform_kernelINS2_10policy_hubILb1EN4cuda3std3__45tupleIJN6thrust24THRUST_300001_SM_1000_NS6detail15normal_iteratorINSA_10device_ptrIdEEEESF_EEEE10policy1000Ei14Upwind_functorSF_JPdSK_EEEvT0_iT1_T2_DpNS2_10kernel_argIT3_EE:
[----:B------:R-:W-:Y:S08]  /*0000*/  LDC R1, c[0x0][0x37c] ;  /* 0x0000df00ff017b82 */ /* 0x000ff00000000800 */
[----:B------:R-:W0:Y:S01]  /*0010*/  S2UR UR14, SR_CTAID.X ;  /* 0x00000000000e79c3 */ /* 0x000e220000002500 */
[----:B------:R-:W1:Y:S01]  /*0020*/  LDCU.64 UR8, c[0x0][0x380] ;  /* 0x00007000ff0877ac */ /* 0x000e620008000a00 */
[----:B------:R-:W2:Y:S01]  /*0030*/  S2R R0, SR_TID.X ;  /* 0x0000000000007919 */ /* 0x000ea20000002100 */
[----:B------:R-:W-:Y:S01]  /*0040*/  BSSY.RECONVERGENT B0, `(.L_x_17) ;  /* 0x0000020000007945 */ /* 0x000fe20003800200 */
[----:B-1----:R-:W-:-:S04]  /*0050*/  USHF.L.U32 UR7, UR9, 0x7, URZ ;  /* 0x0000000709077899 */ /* 0x002fc800080006ff */
[----:B0-----:R-:W-:-:S04]  /*0060*/  UIMAD UR4, UR7, UR14, URZ ;  /* 0x0000000e070472a4 */ /* 0x001fc8000f8e02ff */
[----:B------:R-:W-:-:S04]  /*0070*/  UIADD3 UR6, UPT, UPT, -UR4, UR8, URZ ;  /* 0x0000000804067290 */ /* 0x000fc8000fffe1ff */
[----:B------:R-:W-:Y:S01]  /*0080*/  UISETP.LT.AND UP0, UPT, UR7, UR6, UPT ;  /* 0x000000060700728c */ /* 0x000fe2000bf01270 */
[----:B--2---:R-:W-:-:S03]  /*0090*/  IMAD.SHL.U32 R4, R0, 0x80, RZ ;  /* 0x0000008000047824 */ /* 0x004fc600078e00ff */
[----:B------:R-:W-:-:S04]  /*00a0*/  USEL UR8, UR7, UR6, UP0 ;  /* 0x0000000607087287 */ /* 0x000fc80008000000 */
[----:B------:R-:W-:-:S06]  /*00b0*/  USHF.L.U32 UR5, UR8, 0x3, URZ ;  /* 0x0000000308057899 */ /* 0x000fcc00080006ff */
[----:B------:R-:W-:-:S13]  /*00c0*/  ISETP.GE.AND P0, PT, R4, UR5, PT ;  /* 0x0000000504007c0c */ /* 0x000fda000bf06270 */
[----:B------:R-:W-:Y:S05]  /*00d0*/  @P0 BRA `(.L_x_18) ;  /* 0x0000000000580947 */ /* 0x000fea0003800000 */
[----:B------:R-:W0:Y:S01]  /*00e0*/  LDC.64 R2, c[0x0][0x398] ;  /* 0x0000e600ff027b82 */ /* 0x000e220000000a00 */
[----:B------:R-:W-:Y:S01]  /*00f0*/  IMAD.U32 R7, RZ, RZ, UR4 ;  /* 0x00000004ff077e24 */ /* 0x000fe2000f8e00ff */
[----:B------:R-:W-:Y:S01]  /*0100*/  BSSY.RECONVERGENT B1, `(.L_x_19) ;  /* 0x000000a000017945 */ /* 0x000fe20003800200 */
[----:B------:R-:W-:Y:S01]  /*0110*/  MOV R5, R4 ;  /* 0x0000000400057202 */ /* 0x000fe20000000f00 */
[----:B0-----:R-:W-:-:S04]  /*0120*/  IMAD.WIDE.U32 R2, R0, 0x80, R2 ;  /* 0x0000008000027825 */ /* 0x001fc800078e0002 */
[----:B------:R-:W-:-:S07]  /*0130*/  IMAD.WIDE R2, R7, 0x8, R2 ;  /* 0x0000000807027825 */ /* 0x000fce00078e0202 */
.L_x_20:
[----:B------:R-:W-:Y:S01]  /*0140*/  VIADD R5, R5, 0x4000 ;  /* 0x0000400005057836 */ /* 0x000fe20000000000 */
[----:B------:R0:W-:Y:S04]  /*0150*/  CCTL.E.PF2 [R2] ;  /* 0x000000000200798f */ /* 0x0001e80000800100 */
[----:B------:R-:W-:Y:S02]  /*0160*/  ISETP.GE.AND P0, PT, R5, UR5, PT ;  /* 0x0000000505007c0c */ /* 0x000fe4000bf06270 */
[----:B0-----:R-:W-:-:S05]  /*0170*/  IADD3 R2, P1, PT, R2, 0x4000, RZ ;  /* 0x0000400002027810 */ /* 0x001fca0007f3e0ff */
[----:B------:R-:W-:-:S06]  /*0180*/  IMAD.X R3, RZ, RZ, R3, P1 ;  /* 0x000000ffff037224 */ /* 0x000fcc00008e0603 */
[----:B------:R-:W-:Y:S05]  /*0190*/  @!P0 BRA `(.L_x_20) ;  /* 0xfffffffc00e88947 */ /* 0x000fea000383ffff */
[----:B------:R-:W-:Y:S05]  /*01a0*/  BSYNC.RECONVERGENT B1 ;  /* 0x0000000000017941 */ /* 0x000fea0003800200 */
.L_x_19:
[----:B------:R-:W0:Y:S02]  /*01b0*/  LDC.64 R2, c[0x0][0x3a8] ;  /* 0x0000ea00ff027b82 */ /* 0x000e240000000a00 */
[----:B0-----:R-:W-:-:S04]  /*01c0*/  IMAD.WIDE.U32 R2, R0, 0x80, R2 ;  /* 0x0000008000027825 */ /* 0x001fc800078e0002 */
[----:B------:R-:W-:-:S07]  /*01d0*/  IMAD.WIDE R2, R7, 0x8, R2 ;  /* 0x0000000807027825 */ /* 0x000fce00078e0202 */
.L_x_21:
[----:B------:R-:W-:Y:S01]  /*01e0*/  IADD3 R4, PT, PT, R4, 0x4000, RZ ;  /* 0x0000400004047810 */ /* 0x000fe20007ffe0ff */
[----:B------:R0:W-:Y:S03]  /*01f0*/  CCTL.E.PF2 [R2] ;  /* 0x000000000200798f */ /* 0x0001e60000800100 */
[----:B------:R-:W-:Y:S02]  /*0200*/  ISETP.GE.AND P0, PT, R4, UR5, PT ;  /* 0x0000000504007c0c */ /* 0x000fe4000bf06270 */
[----:B0-----:R-:W-:-:S05]  /*0210*/  IADD3 R2, P1, PT, R2, 0x4000, RZ ;  /* 0x0000400002027810 */ /* 0x001fca0007f3e0ff */
[----:B------:R-:W-:-:S06]  /*0220*/  IMAD.X R3, RZ, RZ, R3, P1 ;  /* 0x000000ffff037224 */ /* 0x000fcc00008e0603 */
[----:B------:R-:W-:Y:S05]  /*0230*/  @!P0 BRA `(.L_x_21) ;  /* 0xfffffffc00e88947 */ /* 0x000fea000383ffff */
.L_x_18:
[----:B------:R-:W-:Y:S05]  /*0240*/  BSYNC.RECONVERGENT B0 ;  /* 0x0000000000007941 */ /* 0x000fea0003800200 */
.L_x_17:
[----:B------:R-:W0:Y:S01]  /*0250*/  LDCU.64 UR12, c[0x0][0x390] ;  /* 0x00007200ff0c77ac */ /* 0x000e220008000a00 */
[----:B------:R-:W-:Y:S01]  /*0260*/  UIMAD.WIDE UR4, UR4, 0x8, URZ ;  /* 0x00000008040478a5 */ /* 0x000fe2000f8e02ff */
[----:B------:R-:W1:Y:S01]  /*0270*/  LDCU.64 UR20, c[0x0][0x358] ;  /* 0x00006b00ff1477ac */ /* 0x000e620008000a00 */
[----:B------:R-:W2:Y:S02]  /*0280*/  LDCU.64 UR10, c[0x0][0x3a8] ;  /* 0x00007500ff0a77ac */ /* 0x000ea40008000a00 */
[----:B0-----:R-:W-:-:S04]  /*0290*/  UIADD3 UR15, UP0, UPT, UR4, UR12, URZ ;  /* 0x0000000c040f7290 */ /* 0x001fc8000ff1e0ff */
[----:B------:R-:W-:Y:S02]  /*02a0*/  UIADD3.X UR16, UPT, UPT, UR5, UR13, URZ, UP0, !UPT ;  /* 0x0000000d05107290 */ /* 0x000fe400087fe4ff */
[----:B------:R-:W-:Y:S01]  /*02b0*/  UISETP.GT.AND UP0, UPT, UR7, UR6, UPT ;  /* 0x000000060700728c */ /* 0x000fe2000bf04270 */
[----:B------:R-:W-:-:S03]  /*02c0*/  MOV R2, UR15 ;  /* 0x0000000f00027c02 */ /* 0x000fc60008000f00 */
[----:B------:R-:W-:-:S05]  /*02d0*/  IMAD.U32 R3, RZ, RZ, UR16 ;  /* 0x00000010ff037e24 */ /* 0x000fca000f8e00ff */
[----:B-12---:R-:W-:Y:S05]  /*02e0*/  BRA.U UP0, `(.L_x_22) ;  /* 0x0000000900a07547 */ /* 0x006fea000b800000 */
[----:B------:R-:W-:-:S06]  /*02f0*/  UISETP.GE.AND UP0, UPT, UR9, 0x1, UPT ;  /* 0x000000010900788c */ /* 0x000fcc000bf06270 */
[----:B------:R-:W-:-:S13]  /*0300*/  PLOP3.LUT P0, PT, PT, PT, UP0, 0x80, 0x8 ;  /* 0x000000000008781c */ /* 0x000fda0003f0f008 */
[----:B------:R-:W-:Y:S05]  /*0310*/  @!P0 EXIT ;  /* 0x000000000000894d */ /* 0x000fea0003800000 */
[----:B------:R-:W-:Y:S01]  /*0320*/  UISETP.GE.U32.AND UP0, UPT, UR9, 0x8, UPT ;  /* 0x000000080900788c */ /* 0x000fe2000bf06070 */
[----:B------:R-:W-:-:S08]  /*0330*/  HFMA2 R13, -RZ, RZ, 0, 0 ;  /* 0x00000000ff0d7431 */ /* 0x000fd000000001ff */
[----:B------:R-:W-:Y:S05]  /*0340*/  BRA.U !UP0, `(.L_x_23) ;  /* 0x0000000508587547 */ /* 0x000fea000b800000 */
[----:B------:R-:W0:Y:S01]  /*0350*/  LDC.64 R4, c[0x0][0x3a8] ;  /* 0x0000ea00ff047b82 */ /* 0x000e220000000a00 */
[----:B------:R-:W1:Y:S01]  /*0360*/  LDCU.128 UR16, c[0x0][0x390] ;  /* 0x00007200ff1077ac */ /* 0x000e620008000c00 */
[----:B------:R-:W-:Y:S01]  /*0370*/  UMOV UR7, UR4 ;  /* 0x0000000400077c82 */ /* 0x000fe20008000000 */
[----:B------:R-:W-:Y:S01]  /*0380*/  UMOV UR8, UR5 ;  /* 0x0000000500087c82 */ /* 0x000fe20008000000 */
[----:B------:R-:W-:Y:S02]  /*0390*/  UIADD3 UR4, UP0, UPT, UR7, 0xc00, URZ ;  /* 0x00000c0007047890 */ /* 0x000fe4000ff1e0ff */
[----:B------:R-:W-:Y:S02]  /*03a0*/  ULOP3.LUT UR6, UR9, 0x7ffffff8, URZ, 0xc0, !UPT ;  /* 0x7ffffff809067892 */ /* 0x000fe4000f8ec0ff */
[----:B------:R-:W-:Y:S02]  /*03b0*/  UIADD3.X UR5, UPT, UPT, URZ, UR8, URZ, UP0, !UPT ;  /* 0x00000008ff057290 */ /* 0x000fe400087fe4ff */
[----:B------:R-:W-:-:S02]  /*03c0*/  UIADD3 UR10, UP0, UPT, UR4, UR10, URZ ;  /* 0x0000000a040a7290 */ /* 0x000fc4000ff1e0ff */
[----:B------:R-:W-:Y:S02]  /*03d0*/  UIADD3 UR12, UP1, UPT, UR4, UR12, URZ ;  /* 0x0000000c040c7290 */ /* 0x000fe4000ff3e0ff */
[----:B------:R-:W-:Y:S01]  /*03e0*/  UIMAD UR4, UR14, UR9, URZ ;  /* 0x000000090e0472a4 */ /* 0x000fe2000f8e02ff */
[----:B-1----:R-:W-:Y:S01]  /*03f0*/  MOV R7, UR17 ;  /* 0x0000001100077c02 */ /* 0x002fe20008000f00 */
[----:B------:R-:W-:Y:S01]  /*0400*/  IMAD.U32 R6, RZ, RZ, UR16 ;  /* 0x00000010ff067e24 */ /* 0x000fe2000f8e00ff */
[----:B------:R-:W-:Y:S01]  /*0410*/  MOV R9, UR19 ;  /* 0x0000001300097c02 */ /* 0x000fe20008000f00 */
[----:B------:R-:W-:Y:S01]  /*0420*/  IMAD.U32 R8, RZ, RZ, UR18 ;  /* 0x00000012ff087e24 */ /* 0x000fe2000f8e00ff */
[----:B------:R-:W-:Y:S01]  /*0430*/  USHF.L.U32 UR4, UR4, 0x7, URZ ;  /* 0x0000000704047899 */ /* 0x000fe200080006ff */
[C---:B0-----:R-:W-:Y:S01]  /*0440*/  IMAD.WIDE.U32 R4, R0.reuse, 0x8, R4 ;  /* 0x0000000800047825 */ /* 0x041fe200078e0004 */
[----:B------:R-:W-:Y:S02]  /*0450*/  UIADD3.X UR11, UPT, UPT, UR5, UR11, URZ, UP0, !UPT ;  /* 0x0000000b050b7290 */ /* 0x000fe400087fe4ff */
[----:B------:R-:W-:Y:S01]  /*0460*/  UIADD3.X UR13, UPT, UPT, UR5, UR13, URZ, UP1, !UPT ;  /* 0x0000000d050d7290 */ /* 0x000fe20008ffe4ff */
[C---:B------:R-:W-:Y:S01]  /*0470*/  IMAD.WIDE.U32 R6, R0.reuse, 0x8, R6 ;  /* 0x0000000800067825 */ /* 0x040fe200078e0006 */
[----:B------:R-:W0:Y:S03]  /*0480*/  LDCU.64 UR22, c[0x0][0x388] ;  /* 0x00007100ff1677ac */ /* 0x000e260008000a00 */
[----:B------:R-:W-:Y:S01]  /*0490*/  IMAD.WIDE.U32 R8, R0, 0x8, R8 ;  /* 0x0000000800087825 */ /* 0x000fe200078e0008 */
[----:B------:R-:W-:-:S02]  /*04a0*/  UIMAD.WIDE UR4, UR4, 0x8, UR18 ;  /* 0x00000008040478a5 */ /* 0x000fc4000f8e0212 */
[----:B------:R-:W-:Y:S01]  /*04b0*/  UIADD3 UR6, UPT, UPT, -UR6, URZ, URZ ;  /* 0x000000ff06067290 */ /* 0x000fe2000fffe1ff */
[----:B------:R-:W-:-:S11]  /*04c0*/  VIADD R0, R0, 0x80 ;  /* 0x0000008000007836 */ /* 0x000fd60000000000 */
.L_x_24:
[----:B--2---:R-:W-:Y:S02]  /*04d0*/  IADD3 R18, P0, PT, R8, UR7, RZ ;  /* 0x0000000708127c10 */ /* 0x004fe4000ff1e0ff */
[----:B------:R-:W-:Y:S02]  /*04e0*/  IADD3 R20, P1, PT, R4, UR7, RZ ;  /* 0x0000000704147c10 */ /* 0x000fe4000ff3e0ff */
[----:B------:R-:W-:Y:S02]  /*04f0*/  IADD3.X R19, PT, PT, R9, UR8, RZ, P0, !PT ;  /* 0x0000000809137c10 */ /* 0x000fe400087fe4ff */
[----:B------:R-:W-:-:S03]  /*0500*/  IADD3.X R21, PT, PT, R5, UR8, RZ, P1, !PT ;  /* 0x0000000805157c10 */ /* 0x000fc60008ffe4ff */
[----:B------:R-:W2:Y:S04]  /*0510*/  LDG.E.64 R10, desc[UR20][R18.64] ;  /* 0x00000014120a7981 */ /* 0x000ea8000c1e1b00 */
[----:B------:R-:W2:Y:S01]  /*0520*/  LDG.E.64 R12, desc[UR20][R20.64] ;  /* 0x00000014140c7981 */ /* 0x000ea2000c1e1b00 */
[----:B------:R-:W-:Y:S01]  /*0530*/  IADD3 R24, P0, PT, R6, UR7, RZ ;  /* 0x0000000706187c10 */ /* 0x000fe2000ff1e0ff */
[----:B------:R-:W-:Y:S01]  /*0540*/  IMAD.U32 R15, RZ, RZ, UR11 ;  /* 0x0000000bff0f7e24 */ /* 0x000fe2000f8e00ff */
[----:B------:R-:W-:Y:S02]  /*0550*/  MOV R14, UR10 ;  /* 0x0000000a000e7c02 */ /* 0x000fe40008000f00 */
[----:B------:R-:W-:Y:S02]  /*0560*/  MOV R23, 0x8 ;  /* 0x0000000800177802 */ /* 0x000fe40000000f00 */
[----:B------:R-:W-:Y:S01]  /*0570*/  IADD3.X R25, PT, PT, R7, UR8, RZ, P0, !PT ;  /* 0x0000000807197c10 */ /* 0x000fe200087fe4ff */
[----:B--2---:R-:W-:-:S08]  /*0580*/  DADD R12, -R10, R12 ;  /* 0x000000000a0c7229 */ /* 0x004fd0000000010c */
[----:B0-----:R-:W-:Y:S01]  /*0590*/  DFMA R16, R12, UR22, R10 ;  /* 0x000000160c107c2b */ /* 0x001fe2000800000a */
[----:B------:R-:W-:-:S04]  /*05a0*/  IMAD.WIDE R12, R0, R23, UR4 ;  /* 0x00000004000c7e25 */ /* 0x000fc8000f8e0217 */
[----:B------:R-:W-:Y:S02]  /*05b0*/  IMAD.WIDE R10, R0, 0x8, R14 ;  /* 0x00000008000a7825 */ /* 0x000fe400078e020e */
[----:B------:R0:W-:Y:S04]  /*05c0*/  STG.E.64 desc[UR20][R24.64], R16 ;  /* 0x0000001018007986 */ /* 0x0001e8000c101b14 */
[----:B------:R-:W2:Y:S04]  /*05d0*/  LDG.E.64 R14, desc[UR20][R12.64] ;  /* 0x000000140c0e7981 */ /* 0x000ea8000c1e1b00 */
[----:B------:R-:W2:Y:S01]  /*05e0*/  LDG.E.64 R18, desc[UR20][R10.64+-0xc00] ;  /* 0xfff400140a127981 */ /* 0x000ea2000c1e1b00 */
[----:B------:R-:W-:Y:S01]  /*05f0*/  MOV R21, UR13 ;  /* 0x0000000d00157c02 */ /* 0x000fe20008000f00 */
[----:B------:R-:W-:Y:S01]  /*0600*/  IMAD.U32 R20, RZ, RZ, UR12 ;  /* 0x0000000cff147e24 */ /* 0x000fe2000f8e00ff */
[----:B--2---:R-:W-:-:S08]  /*0610*/  DADD R18, -R14, R18 ;  /* 0x000000000e127229 */ /* 0x004fd00000000112 */
[----:B------:R-:W-:Y:S01]  /*0620*/  DFMA R18, R18, UR22, R14 ;  /* 0x0000001612127c2b */ /* 0x000fe2000800000e */
[----:B------:R-:W-:-:S06]  /*0630*/  IMAD.WIDE R14, R0, 0x8, R20 ;  /* 0x00000008000e7825 */ /* 0x000fcc00078e0214 */
[----:B------:R1:W-:Y:S04]  /*0640*/  STG.E.64 desc[UR20][R14.64+-0xc00], R18 ;  /* 0xfff400120e007986 */ /* 0x0003e8000c101b14 */
[----:B------:R-:W2:Y:S04]  /*0650*/  LDG.E.64 R20, desc[UR20][R12.64+0x400] ;  /* 0x000400140c147981 */ /* 0x000ea8000c1e1b00 */
[----:B------:R-:W2:Y:S02]  /*0660*/  LDG.E.64 R22, desc[UR20][R10.64+-0x800] ;  /* 0xfff800140a167981 */ /* 0x000ea4000c1e1b00 */
[----:B--2---:R-:W-:-:S08]  /*0670*/  DADD R22, -R20, R22 ;  /* 0x0000000014167229 */ /* 0x004fd00000000116 */
[----:B------:R-:W-:-:S07]  /*0680*/  DFMA R22, R22, UR22, R20 ;  /* 0x0000001616167c2b */ /* 0x000fce0008000014 */
[----:B------:R2:W-:Y:S04]  /*0690*/  STG.E.64 desc[UR20][R14.64+-0x800], R22 ;  /* 0xfff800160e007986 */ /* 0x0005e8000c101b14 */
[----:B0-----:R-:W3:Y:S04]  /*06a0*/  LDG.E.64 R16, desc[UR20][R12.64+0x800] ;  /* 0x000800140c107981 */ /* 0x001ee8000c1e1b00 */
[----:B------:R-:W3:Y:S02]  /*06b0*/  LDG.E.64 R20, desc[UR20][R10.64+-0x400] ;  /* 0xfffc00140a147981 */ /* 0x000ee4000c1e1b00 */
[----:B---3--:R-:W-:-:S08]  /*06c0*/  DADD R20, -R16, R20 ;  /* 0x0000000010147229 */ /* 0x008fd00000000114 */
        /* <DEDUP_REMOVED lines=18> */
[----:B-1----:R-:W3:Y:S01]  /*07f0*/  LDG.E.64 R18, desc[UR20][R10.64+0xc00] ;  /* 0x000c00140a127981 */ /* 0x002ee2000c1e1b00 */
[----:B------:R-:W-:Y:S01]  /*0800*/  UIADD3 UR7, UP0, UPT, UR7, 0x2000, URZ ;  /* 0x0000200007077890 */ /* 0x000fe2000ff1e0ff */
[----:B------:R-:W-:Y:S01]  /*0810*/  VIADD R0, R0, 0x400 ;  /* 0x0000040000007836 */ /* 0x000fe20000000000 */
[----:B------:R-:W-:-:S02]  /*0820*/  UIADD3 UR6, UPT, UPT, UR6, 0x8, URZ ;  /* 0x0000000806067890 */ /* 0x000fc4000fffe0ff */
[----:B------:R-:W-:Y:S02]  /*0830*/  UIADD3.X UR8, UPT, UPT, URZ, UR8, URZ, UP0, !UPT ;  /* 0x00000008ff087290 */ /* 0x000fe400087fe4ff */
[----:B------:R-:W-:Y:S01]  /*0840*/  UISETP.NE.AND UP0, UPT, UR6, URZ, UPT ;  /* 0x000000ff0600728c */ /* 0x000fe2000bf05270 */
[----:B---3--:R-:W-:-:S08]  /*0850*/  DADD R18, -R16, R18 ;  /* 0x0000000010127229 */ /* 0x008fd00000000112 */
[----:B------:R-:W-:-:S07]  /*0860*/  DFMA R18, R18, UR22, R16 ;  /* 0x0000001612127c2b */ /* 0x000fce0008000010 */
[----:B------:R2:W-:Y:S01]  /*0870*/  STG.E.64 desc[UR20][R14.64+0xc00], R18 ;  /* 0x000c00120e007986 */ /* 0x0005e2000c101b14 */
[----:B------:R-:W-:Y:S05]  /*0880*/  BRA.U UP0, `(.L_x_24) ;  /* 0xfffffffd00107547 */ /* 0x000fea000b83ffff */
[----:B------:R-:W0:Y:S02]  /*0890*/  LDC R13, c[0x0][0x384] ;  /* 0x0000e100ff0d7b82 */ /* 0x000e240000000800 */
[----:B0-----:R-:W-:-:S07]  /*08a0*/  LOP3.LUT R13, R13, 0x7ffffff8, RZ, 0xc0, !PT ;  /* 0x7ffffff80d0d7812 */ /* 0x001fce00078ec0ff */
.L_x_23:
[----:B------:R-:W0:Y:S02]  /*08b0*/  LDC R12, c[0x0][0x384] ;  /* 0x0000e100ff0c7b82 */ /* 0x000e240000000800 */
[----:B0-----:R-:W-:-:S13]  /*08c0*/  LOP3.LUT P0, R5, R12, 0x7, RZ, 0xc0, !PT ;  /* 0x000000070c057812 */ /* 0x001fda000780c0ff */
[----:B------:R-:W-:Y:S05]  /*08d0*/  @!P0 EXIT ;  /* 0x000000000000894d */ /* 0x000fea0003800000 */
[C---:B------:R-:W-:Y:S01]  /*08e0*/  SHF.L.U32 R0, R12.reuse, 0x7, RZ ;  /* 0x000000070c007819 */ /* 0x040fe200000006ff */
[----:B------:R-:W0:Y:S01]  /*08f0*/  LDCU.64 UR4, c[0x0][0x398] ;  /* 0x00007300ff0477ac */ /* 0x000e220008000a00 */
[----:B------:R-:W-:Y:S02]  /*0900*/  ISETP.GE.U32.AND P0, PT, R5, 0x4, PT ;  /* 0x000000040500780c */ /* 0x000fe40003f06070 */
[----:B--2---:R-:W-:Y:S01]  /*0910*/  LOP3.LUT R22, R12, 0x3, RZ, 0xc0, !PT ;  /* 0x000000030c167812 */ /* 0x004fe200078ec0ff */
[----:B------:R-:W-:Y:S01]  /*0920*/  IMAD R0, R0, UR14, RZ ;  /* 0x0000000e00007c24 */ /* 0x000fe2000f8e02ff */
[----:B------:R-:W1:Y:S02]  /*0930*/  LDCU.64 UR6, c[0x0][0x3a8] ;  /* 0x00007500ff0677ac */ /* 0x000e640008000a00 */
[----:B------:R-:W-:Y:S01]  /*0940*/  ISETP.NE.AND P1, PT, R22, RZ, PT ;  /* 0x000000ff1600720c */ /* 0x000fe20003f25270 */
[----:B------:R-:W-:Y:S02]  /*0950*/  IMAD.WIDE R6, R0, 0x8, RZ ;  /* 0x0000000800067825 */ /* 0x000fe400078e02ff */
[----:B------:R-:W2:Y:S01]  /*0960*/  S2R R0, SR_TID.X ;  /* 0x0000000000007919 */ /* 0x000ea20000002100 */
[----:B0-----:R-:W-:-:S04]  /*0970*/  IADD3 R4, P2, PT, R6, UR4, RZ ;  /* 0x0000000406047c10 */ /* 0x001fc8000ff5e0ff */
[----:B------:R-:W-:Y:S02]  /*0980*/  IADD3.X R5, PT, PT, R7, UR5, RZ, P2, !PT ;  /* 0x0000000507057c10 */ /* 0x000fe400097fe4ff */
[----:B-1----:R-:W-:-:S04]  /*0990*/  IADD3 R6, P3, PT, R6, UR6, RZ ;  /* 0x0000000606067c10 */ /* 0x002fc8000ff7e0ff */
[----:B------:R-:W-:Y:S01]  /*09a0*/  IADD3.X R7, PT, PT, R7, UR7, RZ, P3, !PT ;  /* 0x0000000707077c10 */ /* 0x000fe20009ffe4ff */
[----:B------:R-:W-:Y:S08]  /*09b0*/  @!P0 BRA `(.L_x_25) ;  /* 0x0000000000688947 */ /* 0x000ff00003800000 */
[----:B--2---:R-:W-:Y:S01]  /*09c0*/  IMAD R19, R13, 0x80, R0 ;  /* 0x000000800d137824 */ /* 0x004fe200078e0200 */
[----:B------:R-:W0:Y:S03]  /*09d0*/  LDCU.64 UR4, c[0x0][0x388] ;  /* 0x00007100ff0477ac */ /* 0x000e260008000a00 */
[----:B------:R-:W-:-:S04]  /*09e0*/  IMAD.WIDE R10, R19, 0x8, R4 ;  /* 0x00000008130a7825 */ /* 0x000fc800078e0204 */
[----:B------:R-:W-:Y:S01]  /*09f0*/  IMAD.WIDE R8, R19, 0x8, R6 ;  /* 0x0000000813087825 */ /* 0x000fe200078e0206 */
[----:B------:R-:W2:Y:S04]  /*0a00*/  LDG.E.64 R14, desc[UR20][R10.64] ;  /* 0x000000140a0e7981 */ /* 0x000ea8000c1e1b00 */
[----:B------:R-:W2:Y:S02]  /*0a10*/  LDG.E.64 R16, desc[UR20][R8.64] ;  /* 0x0000001408107981 */ /* 0x000ea4000c1e1b00 */
[----:B--2---:R-:W-:-:S08]  /*0a20*/  DADD R16, -R14, R16 ;  /* 0x000000000e107229 */ /* 0x004fd00000000110 */
[----:B0-----:R-:W-:Y:S01]  /*0a30*/  DFMA R16, R16, UR4, R14 ;  /* 0x0000000410107c2b */ /* 0x001fe2000800000e */
[----:B------:R-:W-:-:S06]  /*0a40*/  IMAD.WIDE R14, R19, 0x8, R2 ;  /* 0x00000008130e7825 */ /* 0x000fcc00078e0202 */
[----:B------:R0:W-:Y:S04]  /*0a50*/  STG.E.64 desc[UR20][R14.64], R16 ;  /* 0x000000100e007986 */ /* 0x0001e8000c101b14 */
[----:B------:R-:W2:Y:S04]  /*0a60*/  LDG.E.64 R18, desc[UR20][R10.64+0x400] ;  /* 0x000400140a127981 */ /* 0x000ea8000c1e1b00 */
        /* <DEDUP_REMOVED lines=9> */
[----:B0-----:R-:W2:Y:S04]  /*0b00*/  LDG.E.64 R16, desc[UR20][R10.64+0xc00] ;  /* 0x000c00140a107981 */ /* 0x001ea8000c1e1b00 */
[----:B------:R-:W2:Y:S01]  /*0b10*/  LDG.E.64 R18, desc[UR20][R8.64+0xc00] ;  /* 0x000c001408127981 */ /* 0x000ea2000c1e1b00 */
[----:B------:R-:W-:Y:S01]  /*0b20*/  IADD3 R13, PT, PT, R13, 0x4, RZ ;  /* 0x000000040d0d7810 */ /* 0x000fe20007ffe0ff */
[----:B--2---:R-:W-:-:S08]  /*0b30*/  DADD R18, -R16, R18 ;  /* 0x0000000010127229 */ /* 0x004fd00000000112 */
[----:B------:R-:W-:-:S07]  /*0b40*/  DFMA R18, R18, UR4, R16 ;  /* 0x0000000412127c2b */ /* 0x000fce0008000010 */
[----:B------:R1:W-:Y:S04]  /*0b50*/  STG.E.64 desc[UR20][R14.64+0xc00], R18 ;  /* 0x000c00120e007986 */ /* 0x0003e8000c101b14 */
.L_x_25:
[----:B------:R-:W-:Y:S05]  /*0b60*/  @!P1 EXIT ;  /* 0x000000000000994d */ /* 0x000fea0003800000 */
[----:B------:R-:W-:Y:S02]  /*0b70*/  ISETP.NE.AND P0, PT, R22, 0x1, PT ;  /* 0x000000011600780c */ /* 0x000fe40003f05270 */
[----:B------:R-:W-:-:S04]  /*0b80*/  LOP3.LUT R12, R12, 0x1, RZ, 0xc0, !PT ;  /* 0x000000010c0c7812 */ /* 0x000fc800078ec0ff */
[----:B------:R-:W-:-:S07]  /*0b90*/  ISETP.NE.U32.AND P1, PT, R12, 0x1, PT ;  /* 0x000000010c00780c */ /* 0x000fce0003f25070 */
[----:B------:R-:W-:Y:S06]  /*0ba0*/  @!P0 BRA `(.L_x_26) ;  /* 0x0000000000408947 */ /* 0x000fec0003800000 */
[----:B-12---:R-:W-:Y:S01]  /*0bb0*/  IMAD R21, R13, 0x80, R0 ;  /* 0x000000800d157824 */ /* 0x006fe200078e0200 */
[----:B------:R-:W0:Y:S03]  /*0bc0*/  LDCU.64 UR4, c[0x0][0x388] ;  /* 0x00007100ff0477ac */ /* 0x000e260008000a00 */
[----:B------:R-:W-:-:S04]  /*0bd0*/  IMAD.WIDE R16, R21, 0x8, R4 ;  /* 0x0000000815107825 */ /* 0x000fc800078e0204 */
[C---:B------:R-:W-:Y:S01]  /*0be0*/  IMAD.WIDE R18, R21.reuse, 0x8, R6 ;  /* 0x0000000815127825 */ /* 0x040fe200078e0206 */
[----:B------:R-:W2:Y:S04]  /*0bf0*/  LDG.E.64 R8, desc[UR20][R16.64] ;  /* 0x0000001410087981 */ /* 0x000ea8000c1e1b00 */
[----:B------:R-:W2:Y:S01]  /*0c00*/  LDG.E.64 R10, desc[UR20][R18.64] ;  /* 0x00000014120a7981 */ /* 0x000ea2000c1e1b00 */
[----:B------:R-:W-:Y:S01]  /*0c10*/  IMAD.WIDE R20, R21, 0x8, R2 ;  /* 0x0000000815147825 */ /* 0x000fe200078e0202 */
[----:B--2---:R-:W-:-:S08]  /*0c20*/  DADD R10, -R8, R10 ;  /* 0x00000000080a7229 */ /* 0x004fd0000000010a */
[----:B0-----:R-:W-:-:S07]  /*0c30*/  DFMA R10, R10, UR4, R8 ;  /* 0x000000040a0a7c2b */ /* 0x001fce0008000008 */
[----:B------:R0:W-:Y:S04]  /*0c40*/  STG.E.64 desc[UR20][R20.64], R10 ;  /* 0x0000000a14007986 */ /* 0x0001e8000c101b14 */
[----:B------:R-:W2:Y:S04]  /*0c50*/  LDG.E.64 R8, desc[UR20][R16.64+0x400] ;  /* 0x0004001410087981 */ /* 0x000ea8000c1e1b00 */
[----:B------:R-:W2:Y:S01]  /*0c60*/  LDG.E.64 R14, desc[UR20][R18.64+0x400] ;  /* 0x00040014120e7981 */ /* 0x000ea2000c1e1b00 */
[----:B------:R-:W-:Y:S01]  /*0c70*/  IADD3 R13, PT, PT, R13, 0x2, RZ ;  /* 0x000000020d0d7810 */ /* 0x000fe20007ffe0ff */
[----:B--2---:R-:W-:-:S08]  /*0c80*/  DADD R14, -R8, R14 ;  /* 0x00000000080e7229 */ /* 0x004fd0000000010e */
[----:B------:R-:W-:-:S07]  /*0c90*/  DFMA R14, R14, UR4, R8 ;  /* 0x000000040e0e7c2b */ /* 0x000fce0008000008 */
[----:B------:R0:W-:Y:S04]  /*0ca0*/  STG.E.64 desc[UR20][R20.64+0x400], R14 ;  /* 0x0004000e14007986 */ /* 0x0001e8000c101b14 */
.L_x_26:
[----:B------:R-:W-:Y:S05]  /*0cb0*/  @P1 EXIT ;  /* 0x000000000000194d */ /* 0x000fea0003800000 */
[----:B--2---:R-:W-:Y:S01]  /*0cc0*/  IMAD R13, R13, 0x80, R0 ;  /* 0x000000800d0d7824 */ /* 0x004fe200078e0200 */
[----:B------:R-:W2:Y:S03]  /*0cd0*/  LDCU.64 UR4, c[0x0][0x388] ;  /* 0x00007100ff0477ac */ /* 0x000ea60008000a00 */
[----:B------:R-:W-:-:S04]  /*0ce0*/  IMAD.WIDE R4, R13, 0x8, R4 ;  /* 0x000000080d047825 */ /* 0x000fc800078e0204 */
[C---:B------:R-:W-:Y:S02]  /*0cf0*/  IMAD.WIDE R6, R13.reuse, 0x8, R6 ;  /* 0x000000080d067825 */ /* 0x040fe400078e0206 */
[----:B------:R-:W3:Y:S04]  /*0d00*/  LDG.E.64 R4, desc[UR20][R4.64] ;  /* 0x0000001404047981 */ /* 0x000ee8000c1e1b00 */
[----:B------:R-:W3:Y:S01]  /*0d10*/  LDG.E.64 R6, desc[UR20][R6.64] ;  /* 0x0000001406067981 */ /* 0x000ee2000c1e1b00 */
[----:B------:R-:W-:Y:S01]  /*0d20*/  IMAD.WIDE R2, R13, 0x8, R2 ;  /* 0x000000080d027825 */ /* 0x000fe200078e0202 */
[----:B---3--:R-:W-:-:S08]  /*0d30*/  DADD R8, -R4, R6 ;  /* 0x0000000004087229 */ /* 0x008fd00000000106 */
[----:B--2---:R-:W-:-:S07]  /*0d40*/  DFMA R8, R8, UR4, R4 ;  /* 0x0000000408087c2b */ /* 0x004fce0008000004 */
[----:B------:R-:W-:Y:S01]  /*0d50*/  STG.E.64 desc[UR20][R2.64], R8 ;  /* 0x0000000802007986 */ /* 0x000fe2000c101b14 */
[----:B------:R-:W-:Y:S05]  /*0d60*/  EXIT ;  /* 0x000000000000794d */ /* 0x000fea0003800000 */
.L_x_22:
[----:B------:R-:W0:Y:S02]  /*0d70*/  LDC R8, c[0x0][0x384] ;  /* 0x0000e100ff087b82 */ /* 0x000e240000000800 */
[----:B0-----:R-:W-:-:S13]  /*0d80*/  ISETP.GE.AND P0, PT, R8, 0x1, PT ;  /* 0x000000010800780c */ /* 0x001fda0003f06270 */
[----:B------:R-:W-:Y:S05]  /*0d90*/  @!P0 EXIT ;  /* 0x000000000000894d */ /* 0x000fea0003800000 */
[----:B------:R-:W0:Y:S01]  /*0da0*/  LDCU.64 UR4, c[0x0][0x3a8] ;  /* 0x00007500ff0477ac */ /* 0x000e220008000a00 */
[C---:B------:R-:W-:Y:S01]  /*0db0*/  SHF.L.U32 R4, R8.reuse, 0x7, RZ ;  /* 0x0000000708047819 */ /* 0x040fe200000006ff */
[----:B------:R-:W1:Y:S01]  /*0dc0*/  S2R R0, SR_TID.X ;  /* 0x0000000000007919 */ /* 0x000e620000002100 */
[----:B------:R-:W-:Y:S01]  /*0dd0*/  LOP3.LUT R16, R8, 0x7, RZ, 0xc0, !PT ;  /* 0x0000000708107812 */ /* 0x000fe200078ec0ff */
[----:B------:R-:W2:Y:S01]  /*0de0*/  LDCU.64 UR6, c[0x0][0x398] ;  /* 0x00007300ff0677ac */ /* 0x000ea20008000a00 */
[----:B------:R-:W-:Y:S02]  /*0df0*/  IMAD.MOV.U32 R15, RZ, RZ, RZ ;  /* 0x000000ffff0f7224 */ /* 0x000fe400078e00ff */
[----:B------:R-:W-:-:S04]  /*0e00*/  IMAD R4, R4, UR14, RZ ;  /* 0x0000000e04047c24 */ /* 0x000fc8000f8e02ff */
[----:B------:R-:W-:-:S03]  /*0e10*/  IMAD.WIDE R6, R4, 0x8, RZ ;  /* 0x0000000804067825 */ /* 0x000fc600078e02ff */
[----:B0-----:R-:W-:-:S04]  /*0e20*/  IADD3 R4, P0, PT, R6, UR4, RZ ;  /* 0x0000000406047c10 */ /* 0x001fc8000ff1e0ff */
[----:B------:R-:W-:Y:S02]  /*0e30*/  IADD3.X R5, PT, PT, R7, UR5, RZ, P0, !PT ;  /* 0x0000000507057c10 */ /* 0x000fe400087fe4ff */
[----:B------:R-:W-:Y:S02]  /*0e40*/  ISETP.GE.U32.AND P0, PT, R8, 0x8, PT ;  /* 0x000000080800780c */ /* 0x000fe40003f06070 */
[----:B--2---:R-:W-:-:S04]  /*0e50*/  IADD3 R6, P1, PT, R6, UR6, RZ ;  /* 0x0000000606067c10 */ /* 0x004fc8000ff3e0ff */
[----:B------:R-:W-:-:S07]  /*0e60*/  IADD3.X R7, PT, PT, R7, UR7, RZ, P1, !PT ;  /* 0x0000000707077c10 */ /* 0x000fce0008ffe4ff */
[----:B-1----:R-:W-:Y:S05]  /*0e70*/  @!P0 BRA `(.L_x_27) ;  /* 0x0000000400388947 */ /* 0x002fea0003800000 */
[----:B------:R-:W-:Y:S01]  /*0e80*/  LOP3.LUT R15, R8, 0x7ffffff8, RZ, 0xc0, !PT ;  /* 0x7ffffff8080f7812 */ /* 0x000fe200078ec0ff */
[----:B------:R-:W0:Y:S01]  /*0e90*/  LDCU.64 UR4, c[0x0][0x388] ;  /* 0x00007100ff0477ac */ /* 0x000e220008000a00 */
[----:B------:R-:W-:-:S07]  /*0ea0*/  MOV R14, RZ ;  /* 0x000000ff000e7202 */ /* 0x000fce0000000f00 */
.L_x_30:
[----:B------:R-:W-:-:S05]  /*0eb0*/  IMAD R17, R14, 0x80, R0 ;  /* 0x000000800e117824 */ /* 0x000fca00078e0200 */
[----:B------:R-:W-:-:S13]  /*0ec0*/  ISETP.GE.AND P0, PT, R17, UR8, PT ;  /* 0x0000000811007c0c */ /* 0x000fda000bf06270 */
[C---:B-1----:R-:W-:Y:S01]  /*0ed0*/  @!P0 IMAD.WIDE.U32 R12, R17.reuse, 0x8, R6 ;  /* 0x00000008110c8825 */ /* 0x042fe200078e0006 */
[----:B------:R-:W1:Y:S03]  /*0ee0*/  @!P0 LDC.64 R24, c[0x0][0x388] ;  /* 0x0000e200ff188b82 */ /* 0x000e660000000a00 */
[C---:B------:R-:W-:Y:S02]  /*0ef0*/  @!P0 IMAD.WIDE.U32 R22, R17.reuse, 0x8, R4 ;  /* 0x0000000811168825 */ /* 0x040fe400078e0004 */
[----:B------:R-:W2:Y:S04]  /*0f00*/  @!P0 LDG.E.64 R12, desc[UR20][R12.64] ;  /* 0x000000140c0c8981 */ /* 0x000ea8000c1e1b00 */
[----:B------:R-:W2:Y:S01]  /*0f10*/  @!P0 LDG.E.64 R22, desc[UR20][R22.64] ;  /* 0x0000001416168981 */ /* 0x000ea2000c1e1b00 */
[C---:B------:R-:W-:Y:S01]  /*0f20*/  IADD3 R21, PT, PT, R17.reuse, 0x80, RZ ;  /* 0x0000008011157810 */ /* 0x040fe20007ffe0ff */
[----:B------:R-:W-:-:S03]  /*0f30*/  @!P0 IMAD.WIDE.U32 R26, R17, 0x8, R2 ;  /* 0x00000008111a8825 */ /* 0x000fc600078e0002 */
[C---:B------:R-:W-:Y:S01]  /*0f40*/  ISETP.GE.AND P1, PT, R21.reuse, UR8, PT ;  /* 0x0000000815007c0c */ /* 0x040fe2000bf26270 */
[----:B------:R-:W-:Y:S01]  /*0f50*/  IMAD.WIDE R10, R21, 0x8, R4 ;  /* 0x00000008150a7825 */ /* 0x000fe200078e0204 */
[----:B--2---:R-:W-:-:S08]  /*0f60*/  @!P0 DADD R8, -R12, R22 ;  /* 0x000000000c088229 */ /* 0x004fd00000000116 */
[----:B-1----:R-:W-:Y:S01]  /*0f70*/  @!P0 DFMA R24, R8, R24, R12 ;  /* 0x000000180818822b */ /* 0x002fe2000000000c */
[----:B------:R-:W-:Y:S02]  /*0f80*/  IMAD.WIDE R8, R21, 0x8, R6 ;  /* 0x0000000815087825 */ /* 0x000fe400078e0206 */
[----:B------:R-:W1:Y:S04]  /*0f90*/  @!P1 LDC.64 R12, c[0x0][0x388] ;  /* 0x0000e200ff0c9b82 */ /* 0x000e680000000a00 */
[----:B------:R2:W-:Y:S04]  /*0fa0*/  @!P0 STG.E.64 desc[UR20][R26.64], R24 ;  /* 0x000000181a008986 */ /* 0x0005e8000c101b14 */
[----:B------:R-:W3:Y:S04]  /*0fb0*/  @!P1 LDG.E.64 R18, desc[UR20][R8.64] ;  /* 0x0000001408129981 */ /* 0x000ee8000c1e1b00 */
[----:B------:R-:W3:Y:S01]  /*0fc0*/  @!P1 LDG.E.64 R22, desc[UR20][R10.64] ;  /* 0x000000140a169981 */ /* 0x000ee2000c1e1b00 */
[----:B------:R-:W-:-:S05]  /*0fd0*/  VIADD R20, R17, 0x100 ;  /* 0x0000010011147836 */ /* 0x000fca0000000000 */
[----:B------:R-:W-:Y:S01]  /*0fe0*/  ISETP.GE.AND P0, PT, R20, UR8, PT ;  /* 0x0000000814007c0c */ /* 0x000fe2000bf06270 */
[----:B---3--:R-:W-:-:S08]  /*0ff0*/  @!P1 DADD R22, -R18, R22 ;  /* 0x0000000012169229 */ /* 0x008fd00000000116 */
[----:B-1----:R-:W-:Y:S01]  /*1000*/  @!P1 DFMA R28, R22, R12, R18 ;  /* 0x0000000c161c922b */ /* 0x002fe20000000012 */
[----:B------:R-:W-:-:S03]  /*1010*/  IMAD.WIDE R12, R21, 0x8, R2 ;  /* 0x00000008150c7825 */ /* 0x000fc600078e0202 */
[----:B------:R-:W1:Y:S03]  /*1020*/  @!P0 LDC.64 R18, c[0x0][0x388] ;  /* 0x0000e200ff128b82 */ /* 0x000e660000000a00 */
[----:B------:R-:W-:Y:S04]  /*1030*/  @!P1 STG.E.64 desc[UR20][R12.64], R28 ;  /* 0x0000001c0c009986 */ /* 0x000fe8000c101b14 */
[----:B------:R-:W3:Y:S04]  /*1040*/  @!P0 LDG.E.64 R20, desc[UR20][R8.64+0x400] ;  /* 0x0004001408148981 */ /* 0x000ee8000c1e1b00 */
[----:B------:R-:W3:Y:S01]  /*1050*/  @!P0 LDG.E.64 R22, desc[UR20][R10.64+0x400] ;  /* 0x000400140a168981 */ /* 0x000ee2000c1e1b00 */
[----:B--2---:R-:W-:-:S04]  /*1060*/  IADD3 R24, PT, PT, R17, 0x180, RZ ;  /* 0x0000018011187810 */ /* 0x004fc80007ffe0ff */
[----:B------:R-:W-:Y:S01]  /*1070*/  ISETP.GE.AND P1, PT, R24, UR8, PT ;  /* 0x0000000818007c0c */ /* 0x000fe2000bf26270 */
[----:B---3--:R-:W-:-:S08]  /*1080*/  @!P0 DADD R22, -R20, R22 ;  /* 0x0000000014168229 */ /* 0x008fd00000000116 */
[----:B-1----:R-:W-:-:S04]  /*1090*/  @!P0 DFMA R24, R22, R18, R20 ;  /* 0x000000121618822b */ /* 0x002fc80000000014 */
[----:B------:R-:W1:Y:S03]  /*10a0*/  @!P1 LDC.64 R18, c[0x0][0x388] ;  /* 0x0000e200ff129b82 */ /* 0x000e660000000a00 */
[----:B------:R2:W-:Y:S04]  /*10b0*/  @!P0 STG.E.64 desc[UR20][R12.64+0x400], R24 ;  /* 0x000400180c008986 */ /* 0x0005e8000c101b14 */
[----:B------:R-:W3:Y:S04]  /*10c0*/  @!P1 LDG.E.64 R20, desc[UR20][R8.64+0x800] ;  /* 0x0008001408149981 */ /* 0x000ee8000c1e1b00 */
[----:B------:R-:W3:Y:S01]  /*10d0*/  @!P1 LDG.E.64 R22, desc[UR20][R10.64+0x800] ;  /* 0x000800140a169981 */ /* 0x000ee2000c1e1b00 */
[----:B------:R-:W-:-:S05]  /*10e0*/  VIADD R26, R17, 0x200 ;  /* 0x00000200111a7836 */ /* 0x000fca0000000000 */
[----:B------:R-:W-:Y:S01]  /*10f0*/  ISETP.GE.AND P0, PT, R26, UR8, PT ;  /* 0x000000081a007c0c */ /* 0x000fe2000bf06270 */
[----:B---3--:R-:W-:-:S08]  /*1100*/  @!P1 DADD R22, -R20, R22 ;  /* 0x0000000014169229 */ /* 0x008fd00000000116 */
[----:B-1----:R-:W-:-:S04]  /*1110*/  @!P1 DFMA R26, R22, R18, R20 ;  /* 0x00000012161a922b */ /* 0x002fc80000000014 */
[----:B------:R-:W1:Y:S03]  /*1120*/  @!P0 LDC.64 R18, c[0x0][0x388] ;  /* 0x0000e200ff128b82 */ /* 0x000e660000000a00 */
[----:B------:R3:W-:Y:S04]  /*1130*/  @!P1 STG.E.64 desc[UR20][R12.64+0x800], R26 ;  /* 0x0008001a0c009986 */ /* 0x0007e8000c101b14 */
[----:B------:R-:W4:Y:S04]  /*1140*/  @!P0 LDG.E.64 R20, desc[UR20][R8.64+0xc00] ;  /* 0x000c001408148981 */ /* 0x000f28000c1e1b00 */
[----:B------:R-:W4:Y:S01]  /*1150*/  @!P0 LDG.E.64 R22, desc[UR20][R10.64+0xc00] ;  /* 0x000c00140a168981 */ /* 0x000f22000c1e1b00 */
[----:B--2---:R-:W-:-:S04]  /*1160*/  IADD3 R24, PT, PT, R17, 0x280, RZ ;  /* 0x0000028011187810 */ /* 0x004fc80007ffe0ff */
[----:B------:R-:W-:Y:S01]  /*1170*/  ISETP.GE.AND P1, PT, R24, UR8, PT ;  /* 0x0000000818007c0c */ /* 0x000fe2000bf26270 */
[----:B----4-:R-:W-:-:S08]  /*1180*/  @!P0 DADD R22, -R20, R22 ;  /* 0x0000000014168229 */ /* 0x010fd00000000116 */
[----:B-1----:R-:W-:-:S04]  /*1190*/  @!P0 DFMA R24, R22, R18, R20 ;  /* 0x000000121618822b */ /* 0x002fc80000000014 */
[----:B------:R-:W1:Y:S03]  /*11a0*/  @!P1 LDC.64 R18, c[0x0][0x388] ;  /* 0x0000e200ff129b82 */ /* 0x000e660000000a00 */
[----:B------:R2:W-:Y:S04]  /*11b0*/  @!P0 STG.E.64 desc[UR20][R12.64+0xc00], R24 ;  /* 0x000c00180c008986 */ /* 0x0005e8000c101b14 */
[----:B------:R-:W4:Y:S04]  /*11c0*/  @!P1 LDG.E.64 R20, desc[UR20][R8.64+0x1000] ;  /* 0x0010001408149981 */ /* 0x000f28000c1e1b00 */
[----:B------:R-:W4:Y:S01]  /*11d0*/  @!P1 LDG.E.64 R22, desc[UR20][R10.64+0x1000] ;  /* 0x001000140a169981 */ /* 0x000f22000c1e1b00 */
[----:B---3--:R-:W-:-:S05]  /*11e0*/  VIADD R26, R17, 0x300 ;  /* 0x00000300111a7836 */ /* 0x008fca0000000000 */
[----:B------:R-:W-:Y:S01]  /*11f0*/  ISETP.GE.AND P0, PT, R26, UR8, PT ;  /* 0x000000081a007c0c */ /* 0x000fe2000bf06270 */
[----:B----4-:R-:W-:-:S08]  /*1200*/  @!P1 DADD R22, -R20, R22 ;  /* 0x0000000014169229 */ /* 0x010fd00000000116 */
[----:B-1----:R-:W-:-:S04]  /*1210*/  @!P1 DFMA R22, R22, R18, R20 ;  /* 0x000000121616922b */ /* 0x002fc80000000014 */
[----:B------:R-:W1:Y:S03]  /*1220*/  @!P0 LDC.64 R18, c[0x0][0x388] ;  /* 0x0000e200ff128b82 */ /* 0x000e660000000a00 */
[----:B------:R2:W-:Y:S04]  /*1230*/  @!P1 STG.E.64 desc[UR20][R12.64+0x1000], R22 ;  /* 0x001000160c009986 */ /* 0x0005e8000c101b14 */
[----:B------:R-:W3:Y:S04]  /*1240*/  @!P0 LDG.E.64 R20, desc[UR20][R8.64+0x1400] ;  /* 0x0014001408148981 */ /* 0x000ee8000c1e1b00 */
[----:B------:R-:W3:Y:S01]  /*1250*/  @!P0 LDG.E.64 R26, desc[UR20][R10.64+0x1400] ;  /* 0x001400140a1a8981 */ /* 0x000ee2000c1e1b00 */
[----:B------:R-:W-:Y:S01]  /*1260*/  IADD3 R17, PT, PT, R17, 0x380, RZ ;  /* 0x0000038011117810 */ /* 0x000fe20007ffe0ff */
[----:B------:R-:W-:Y:S01]  /*1270*/  VIADD R14, R14, 0x8 ;  /* 0x000000080e0e7836 */ /* 0x000fe20000000000 */
[----:B------:R-:W-:Y:S04]  /*1280*/  BSSY.RECONVERGENT B0, `(.L_x_28) ;  /* 0x000000c000007945 */ /* 0x000fe80003800200 */
[----:B------:R-:W-:Y:S01]  /*1290*/  ISETP.NE.AND P1, PT, R14, R15, PT ;  /* 0x0000000f0e00720c */ /* 0x000fe20003f25270 */
[----:B---3--:R-:W-:-:S08]  /*12a0*/  @!P0 DADD R26, -R20, R26 ;  /* 0x00000000141a8229 */ /* 0x008fd0000000011a */
[----:B-1----:R-:W-:-:S07]  /*12b0*/  @!P0 DFMA R18, R26, R18, R20 ;  /* 0x000000121a12822b */ /* 0x002fce0000000014 */
[----:B------:R2:W-:Y:S01]  /*12c0*/  @!P0 STG.E.64 desc[UR20][R12.64+0x1400], R18 ;  /* 0x001400120c008986 */ /* 0x0005e2000c101b14 */
[----:B------:R-:W-:-:S13]  /*12d0*/  ISETP.GE.AND P0, PT, R17, UR8, PT ;  /* 0x0000000811007c0c */ /* 0x000fda000bf06270 */
[----:B--2---:R-:W-:Y:S05]  /*12e0*/  @P0 BRA `(.L_x_29) ;  /* 0x0000000000140947 */ /* 0x004fea0003800000 */
[----:B------:R-:W2:Y:S04]  /*12f0*/  LDG.E.64 R8, desc[UR20][R8.64+0x1800] ;  /* 0x0018001408087981 */ /* 0x000ea8000c1e1b00 */
[----:B------:R-:W2:Y:S02]  /*1300*/  LDG.E.64 R10, desc[UR20][R10.64+0x1800] ;  /* 0x001800140a0a7981 */ /* 0x000ea4000c1e1b00 */
[----:B--2---:R-:W-:-:S08]  /*1310*/  DADD R18, -R8, R10 ;  /* 0x0000000008127229 */ /* 0x004fd0000000010a */
[----:B0-----:R-:W-:-:S07]  /*1320*/  DFMA R18, R18, UR4, R8 ;  /* 0x0000000412127c2b */ /* 0x001fce0008000008 */
[----:B------:R1:W-:Y:S04]  /*1330*/  STG.E.64 desc[UR20][R12.64+0x1800], R18 ;  /* 0x001800120c007986 */ /* 0x0003e8000c101b14 */
.L_x_29:
[----:B0-----:R-:W-:Y:S05]  /*1340*/  BSYNC.RECONVERGENT B0 ;  /* 0x0000000000007941 */ /* 0x001fea0003800200 */
.L_x_28:
[----:B------:R-:W-:Y:S05]  /*1350*/  @P1 BRA `(.L_x_30) ;  /* 0xfffffff800d41947 */ /* 0x000fea000383ffff */
.L_x_27:
[----:B------:R-:W-:-:S13]  /*1360*/  ISETP.NE.AND P0, PT, R16, RZ, PT ;  /* 0x000000ff1000720c */ /* 0x000fda0003f05270 */
[----:B------:R-:W-:Y:S05]  /*1370*/  @!P0 EXIT ;  /* 0x000000000000894d */ /* 0x000fea0003800000 */
[----:B------:R-:W0:Y:S01]  /*1380*/  LDC R8, c[0x0][0x384] ;  /* 0x0000e100ff087b82 */ /* 0x000e220000000800 */
[----:B------:R-:W-:Y:S02]  /*1390*/  ISETP.GE.U32.AND P1, PT, R16, 0x4, PT ;  /* 0x000000041000780c */ /* 0x000fe40003f26070 */
[----:B0-----:R-:W-:-:S04]  /*13a0*/  LOP3.LUT R14, R8, 0x3, RZ, 0xc0, !PT ;  /* 0x00000003080e7812 */ /* 0x001fc800078ec0ff */
[----:B------:R-:W-:-:S07]  /*13b0*/  ISETP.NE.AND P0, PT, R14, RZ, PT ;  /* 0x000000ff0e00720c */ /* 0x000fce0003f05270 */
[----:B------:R-:W-:Y:S06]  /*13c0*/  @!P1 BRA `(.L_x_31) ;  /* 0x0000000000b49947 */ /* 0x000fec0003800000 */
[----:B------:R-:W-:-:S04]  /*13d0*/  LEA R9, R15, R0, 0x7 ;  /* 0x000000000f097211 */ /* 0x000fc800078e38ff */
[----:B------:R-:W-:-:S13]  /*13e0*/  ISETP.GE.AND P1, PT, R9, UR8, PT ;  /* 0x0000000809007c0c */ /* 0x000fda000bf26270 */
[C---:B-1----:R-:W-:Y:S01]  /*13f0*/  @!P1 IMAD.WIDE R12, R9.reuse, 0x8, R6 ;  /* 0x00000008090c9825 */ /* 0x042fe200078e0206 */
[----:B------:R-:W0:Y:S03]  /*1400*/  @!P1 LDC.64 R20, c[0x0][0x388] ;  /* 0x0000e200ff149b82 */ /* 0x000e260000000a00 */
[C---:B------:R-:W-:Y:S02]  /*1410*/  @!P1 IMAD.WIDE R18, R9.reuse, 0x8, R4 ;  /* 0x0000000809129825 */ /* 0x040fe400078e0204 */
[----:B------:R-:W2:Y:S04]  /*1420*/  @!P1 LDG.E.64 R12, desc[UR20][R12.64] ;  /* 0x000000140c0c9981 */ /* 0x000ea8000c1e1b00 */
[----:B------:R-:W2:Y:S01]  /*1430*/  @!P1 LDG.E.64 R18, desc[UR20][R18.64] ;  /* 0x0000001412129981 */ /* 0x000ea2000c1e1b00 */
[----:B------:R-:W-:-:S02]  /*1440*/  VIADD R11, R9, 0x80 ;  /* 0x00000080090b7836 */ /* 0x000fc40000000000 */
[----:B------:R-:W-:-:S03]  /*1450*/  @!P1 IMAD.WIDE R22, R9, 0x8, R2 ;  /* 0x0000000809169825 */ /* 0x000fc600078e0202 */
[----:B------:R-:W-:-:S13]  /*1460*/  ISETP.GE.AND P2, PT, R11, UR8, PT ;  /* 0x000000080b007c0c */ /* 0x000fda000bf46270 */
[----:B------:R-:W-:Y:S01]  /*1470*/  @!P2 IMAD.WIDE R24, R11, 0x8, R4 ;  /* 0x000000080b18a825 */ /* 0x000fe200078e0204 */
[----:B------:R-:W1:Y:S01]  /*1480*/  @!P2 LDC.64 R26, c[0x0][0x388] ;  /* 0x0000e200ff1aab82 */ /* 0x000e620000000a00 */
[----:B--2---:R-:W-:-:S08]  /*1490*/  @!P1 DADD R16, -R12, R18 ;  /* 0x000000000c109229 */ /* 0x004fd00000000112 */
[----:B0-----:R-:W-:Y:S01]  /*14a0*/  @!P1 DFMA R20, R16, R20, R12 ;  /* 0x000000141014922b */ /* 0x001fe2000000000c */
[----:B------:R-:W-:-:S06]  /*14b0*/  @!P2 IMAD.WIDE R16, R11, 0x8, R6 ;  /* 0x000000080b10a825 */ /* 0x000fcc00078e0206 */
[----:B------:R0:W-:Y:S04]  /*14c0*/  @!P1 STG.E.64 desc[UR20][R22.64], R20 ;  /* 0x0000001416009986 */ /* 0x0001e8000c101b14 */
[----:B------:R-:W2:Y:S04]  /*14d0*/  @!P2 LDG.E.64 R16, desc[UR20][R16.64] ;  /* 0x000000141010a981 */ /* 0x000ea8000c1e1b00 */
[----:B------:R-:W2:Y:S01]  /*14e0*/  @!P2 LDG.E.64 R24, desc[UR20][R24.64] ;  /* 0x000000141818a981 */ /* 0x000ea2000c1e1b00 */
[----:B------:R-:W-:-:S04]  /*14f0*/  IADD3 R13, PT, PT, R9, 0x100, RZ ;  /* 0x00000100090d7810 */ /* 0x000fc80007ffe0ff */
[----:B------:R-:W-:-:S13]  /*1500*/  ISETP.GE.AND P1, PT, R13, UR8, PT ;  /* 0x000000080d007c0c */ /* 0x000fda000bf26270 */
[----:B------:R-:W-:Y:S01]  /*1510*/  @!P1 IMAD.WIDE R28, R13, 0x8, R4 ;  /* 0x000000080d1c9825 */ /* 0x000fe200078e0204 */
[----:B0-----:R-:W0:Y:S01]  /*1520*/  @!P1 LDC.64 R20, c[0x0][0x388] ;  /* 0x0000e200ff149b82 */ /* 0x001e220000000a00 */
[----:B--2---:R-:W-:-:S08]  /*1530*/  @!P2 DADD R18, -R16, R24 ;  /* 0x000000001012a229 */ /* 0x004fd00000000118 */
[----:B-1----:R-:W-:Y:S01]  /*1540*/  @!P2 DFMA R18, R18, R26, R16 ;  /* 0x0000001a1212a22b */ /* 0x002fe20000000010 */
[----:B------:R-:W-:-:S04]  /*1550*/  @!P2 IMAD.WIDE R26, R11, 0x8, R2 ;  /* 0x000000080b1aa825 */ /* 0x000fc800078e0202 */
[----:B------:R-:W-:Y:S02]  /*1560*/  @!P1 IMAD.WIDE R10, R13, 0x8, R6 ;  /* 0x000000080d0a9825 */ /* 0x000fe400078e0206 */
[----:B------:R1:W-:Y:S04]  /*1570*/  @!P2 STG.E.64 desc[UR20][R26.64], R18 ;  /* 0x000000121a00a986 */ /* 0x0003e8000c101b14 */
[----:B------:R-:W2:Y:S04]  /*1580*/  @!P1 LDG.E.64 R28, desc[UR20][R28.64] ;  /* 0x000000141c1c9981 */ /* 0x000ea8000c1e1b00 */
[----:B------:R-:W2:Y:S01]  /*1590*/  @!P1 LDG.E.64 R10, desc[UR20][R10.64] ;  /* 0x000000140a0a9981 */ /* 0x000ea2000c1e1b00 */
[----:B------:R-:W-:-:S05]  /*15a0*/  VIADD R9, R9, 0x180 ;  /* 0x0000018009097836 */ /* 0x000fca0000000000 */
[----:B------:R-:W-:Y:S01]  /*15b0*/  ISETP.GE.AND P2, PT, R9, UR8, PT ;  /* 0x0000000809007c0c */ /* 0x000fe2000bf46270 */
[----:B------:R-:W-:-:S12]  /*15c0*/  @!P1 IMAD.WIDE R12, R13, 0x8, R2 ;  /* 0x000000080d0c9825 */ /* 0x000fd800078e0202 */
[----:B------:R-:W-:Y:S01]  /*15d0*/  @!P2 IMAD.WIDE R22, R9, 0x8, R4 ;  /* 0x000000080916a825 */ /* 0x000fe200078e0204 */
[----:B-1----:R-:W1:Y:S01]  /*15e0*/  @!P2 LDC.64 R18, c[0x0][0x388] ;  /* 0x0000e200ff12ab82 */ /* 0x002e620000000a00 */
[----:B--2---:R-:W-:-:S08]  /*15f0*/  @!P1 DADD R16, -R10, R28 ;  /* 0x000000000a109229 */ /* 0x004fd0000000011c */
[----:B0-----:R-:W-:Y:S01]  /*1600*/  @!P1 DFMA R16, R16, R20, R10 ;  /* 0x000000141010922b */ /* 0x001fe2000000000a */
[----:B------:R-:W-:-:S06]  /*1610*/  @!P2 IMAD.WIDE R20, R9, 0x8, R6 ;  /* 0x000000080914a825 */ /* 0x000fcc00078e0206 */
[----:B------:R0:W-:Y:S04]  /*1620*/  @!P1 STG.E.64 desc[UR20][R12.64], R16 ;  /* 0x000000100c009986 */ /* 0x0001e8000c101b14 */
[----:B------:R-:W2:Y:S04]  /*1630*/  @!P2 LDG.E.64 R20, desc[UR20][R20.64] ;  /* 0x000000141414a981 */ /* 0x000ea8000c1e1b00 */
[----:B------:R-:W2:Y:S01]  /*1640*/  @!P2 LDG.E.64 R22, desc[UR20][R22.64] ;  /* 0x000000141616a981 */ /* 0x000ea2000c1e1b00 */
[----:B------:R-:W-:Y:S01]  /*1650*/  IADD3 R15, PT, PT, R15, 0x4, RZ ;  /* 0x000000040f0f7810 */ /* 0x000fe20007ffe0ff */
[----:B--2---:R-:W-:-:S08]  /*1660*/  @!P2 DADD R10, -R20, R22 ;  /* 0x00000000140aa229 */ /* 0x004fd00000000116 */
[----:B-1----:R-:W-:Y:S01]  /*1670*/  @!P2 DFMA R10, R10, R18, R20 ;  /* 0x000000120a0aa22b */ /* 0x002fe20000000014 */
[----:B------:R-:W-:-:S06]  /*1680*/  @!P2 IMAD.WIDE R18, R9, 0x8, R2 ;  /* 0x000000080912a825 */ /* 0x000fcc00078e0202 */
[----:B------:R0:W-:Y:S04]  /*1690*/  @!P2 STG.E.64 desc[UR20][R18.64], R10 ;  /* 0x0000000a1200a986 */ /* 0x0001e8000c101b14 */
.L_x_31:
[----:B------:R-:W-:Y:S05]  /*16a0*/  @!P0 EXIT ;  /* 0x000000000000894d */ /* 0x000fea0003800000 */
[----:B------:R-:W-:Y:S02]  /*16b0*/  ISETP.NE.AND P0, PT, R14, 0x1, PT ;  /* 0x000000010e00780c */ /* 0x000fe40003f05270 */
[----:B------:R-:W-:-:S04]  /*16c0*/  LOP3.LUT R8, R8, 0x1, RZ, 0xc0, !PT ;  /* 0x0000000108087812 */ /* 0x000fc800078ec0ff */
[----:B------:R-:W-:-:S07]  /*16d0*/  ISETP.NE.U32.AND P2, PT, R8, 0x1, PT ;  /* 0x000000010800780c */ /* 0x000fce0003f45070 */
[----:B------:R-:W-:Y:S06]  /*16e0*/  @!P0 BRA `(.L_x_32) ;  /* 0x00000000005c8947 */ /* 0x000fec0003800000 */
[----:B------:R-:W-:-:S05]  /*16f0*/  IMAD R21, R15, 0x80, R0 ;  /* 0x000000800f157824 */ /* 0x000fca00078e0200 */
[----:B------:R-:W-:-:S13]  /*1700*/  ISETP.GE.AND P0, PT, R21, UR8, PT ;  /* 0x0000000815007c0c */ /* 0x000fda000bf06270 */
[C---:B0-----:R-:W-:Y:S01]  /*1710*/  @!P0 IMAD.WIDE R10, R21.reuse, 0x8, R6 ;  /* 0x00000008150a8825 */ /* 0x041fe200078e0206 */
[----:B-1----:R-:W0:Y:S03]  /*1720*/  @!P0 LDC.64 R18, c[0x0][0x388] ;  /* 0x0000e200ff128b82 */ /* 0x002e260000000a00 */
[C---:B------:R-:W-:Y:S02]  /*1730*/  @!P0 IMAD.WIDE R12, R21.reuse, 0x8, R4 ;  /* 0x00000008150c8825 */ /* 0x040fe400078e0204 */
[----:B------:R-:W2:Y:S04]  /*1740*/  @!P0 LDG.E.64 R10, desc[UR20][R10.64] ;  /* 0x000000140a0a8981 */ /* 0x000ea8000c1e1b00 */
[----:B------:R-:W2:Y:S01]  /*1750*/  @!P0 LDG.E.64 R12, desc[UR20][R12.64] ;  /* 0x000000140c0c8981 */ /* 0x000ea2000c1e1b00 */
[----:B------:R-:W-:-:S04]  /*1760*/  IADD3 R9, PT, PT, R21, 0x80, RZ ;  /* 0x0000008015097810 */ /* 0x000fc80007ffe0ff */
[----:B------:R-:W-:-:S13]  /*1770*/  ISETP.GE.AND P1, PT, R9, UR8, PT ;  /* 0x0000000809007c0c */ /* 0x000fda000bf26270 */
[----:B------:R-:W-:Y:S01]  /*1780*/  @!P1 IMAD.WIDE R22, R9, 0x8, R4 ;  /* 0x0000000809169825 */ /* 0x000fe200078e0204 */
[----:B--2---:R-:W-:Y:S01]  /*1790*/  @!P0 DADD R16, -R10, R12 ;  /* 0x000000000a108229 */ /* 0x004fe2000000010c */
[----:B------:R-:W1:Y:S07]  /*17a0*/  @!P1 LDC.64 R12, c[0x0][0x388] ;  /* 0x0000e200ff0c9b82 */ /* 0x000e6e0000000a00 */
[----:B0-----:R-:W-:Y:S01]  /*17b0*/  @!P0 DFMA R16, R16, R18, R10 ;  /* 0x000000121010822b */ /* 0x001fe2000000000a */
[----:B------:R-:W-:-:S04]  /*17c0*/  @!P0 IMAD.WIDE R18, R21, 0x8, R2 ;  /* 0x0000000815128825 */ /* 0x000fc800078e0202 */
[C---:B------:R-:W-:Y:S02]  /*17d0*/  @!P1 IMAD.WIDE R20, R9.reuse, 0x8, R6 ;  /* 0x0000000809149825 */ /* 0x040fe400078e0206 */
[----:B------:R2:W-:Y:S04]  /*17e0*/  @!P0 STG.E.64 desc[UR20][R18.64], R16 ;  /* 0x0000001012008986 */ /* 0x0005e8000c101b14 */
[----:B------:R-:W3:Y:S04]  /*17f0*/  @!P1 LDG.E.64 R22, desc[UR20][R22.64] ;  /* 0x0000001416169981 */ /* 0x000ee8000c1e1b00 */
[----:B------:R-:W3:Y:S01]  /*1800*/  @!P1 LDG.E.64 R20, desc[UR20][R20.64] ;  /* 0x0000001414149981 */ /* 0x000ee2000c1e1b00 */
[----:B------:R-:W-:-:S04]  /*1810*/  @!P1 IMAD.WIDE R8, R9, 0x8, R2 ;  /* 0x0000000809089825 */ /* 0x000fc800078e0202 */
[----:B------:R-:W-:Y:S01]  /*1820*/  VIADD R15, R15, 0x2 ;  /* 0x000000020f0f7836 */ /* 0x000fe20000000000 */
[----:B---3--:R-:W-:-:S08]  /*1830*/  @!P1 DADD R10, -R20, R22 ;  /* 0x00000000140a9229 */ /* 0x008fd00000000116 */
[----:B-1----:R-:W-:-:S07]  /*1840*/  @!P1 DFMA R10, R10, R12, R20 ;  /* 0x0000000c0a0a922b */ /* 0x002fce0000000014 */
[----:B------:R2:W-:Y:S04]  /*1850*/  @!P1 STG.E.64 desc[UR20][R8.64], R10 ;  /* 0x0000000a08009986 */ /* 0x0005e8000c101b14 */
.L_x_32:
[----:B------:R-:W-:Y:S05]  /*1860*/  @P2 EXIT ;  /* 0x000000000000294d */ /* 0x000fea0003800000 */
[----:B------:R-:W-:-:S04]  /*1870*/  LEA R15, R15, R0, 0x7 ;  /* 0x000000000f0f7211 */ /* 0x000fc800078e38ff */
[----:B------:R-:W-:-:S13]  /*1880*/  ISETP.GE.AND P0, PT, R15, UR8, PT ;  /* 0x000000080f007c0c */ /* 0x000fda000bf06270 */
[----:B------:R-:W-:Y:S05]  /*1890*/  @P0 EXIT ;  /* 0x000000000000094d */ /* 0x000fea0003800000 */
[C---:B------:R-:W-:Y:S01]  /*18a0*/  IMAD.WIDE R6, R15.reuse, 0x8, R6 ;  /* 0x000000080f067825 */ /* 0x040fe200078e0206 */
[----:B------:R-:W3:Y:S03]  /*18b0*/  LDCU.64 UR4, c[0x0][0x388] ;  /* 0x00007100ff0477ac */ /* 0x000ee60008000a00 */
[C---:B------:R-:W-:Y:S02]  /*18c0*/  IMAD.WIDE R4, R15.reuse, 0x8, R4 ;  /* 0x000000080f047825 */ /* 0x040fe400078e0204 */
[----:B------:R-:W2:Y:S04]  /*18d0*/  LDG.E.64 R6, desc[UR20][R6.64] ;  /* 0x0000001406067981 */ /* 0x000ea8000c1e1b00 */
[----:B------:R-:W2:Y:S01]  /*18e0*/  LDG.E.64 R4, desc[UR20][R4.64] ;  /* 0x0000001404047981 */ /* 0x000ea2000c1e1b00 */
[----:B------:R-:W-:Y:S01]  /*18f0*/  IMAD.WIDE R2, R15, 0x8, R2 ;  /* 0x000000080f027825 */ /* 0x000fe200078e0202 */
[----:B--2---:R-:W-:-:S08]  /*1900*/  DADD R8, -R6, R4 ;  /* 0x0000000006087229 */ /* 0x004fd00000000104 */
[----:B---3--:R-:W-:-:S07]  /*1910*/  DFMA R8, R8, UR4, R6 ;  /* 0x0000000408087c2b */ /* 0x008fce0008000006 */
[----:B------:R-:W-:Y:S01]  /*1920*/  STG.E.64 desc[UR20][R2.64], R8 ;  /* 0x0000000802007986 */ /* 0x000fe2000c101b14 */
[----:B------:R-:W-:Y:S05]  /*1930*/  EXIT ;  /* 0x000000000000794d */ /* 0x000fea0003800000 */
.L_x_33:
        /* <DEDUP_REMOVED lines=12> */
.L_x_192:


//--------------------- .text._ZN3cub18CUB_300001_SM_10006detail9transform16transform_kernelINS2_10policy_hubILb1EN4cuda3std3__45tupleIJN6thrust24THRUST_300001_SM_1000_NS6detail15normal_iteratorINSA_10device_ptrIdEEEEEEEE10policy1000El10Norm_distrSF_JPdEEEvT0_iT1_T2_DpNS2_10kernel_argIT3_EE --------------------------
	.section	.text._ZN3cub18CUB_300001_SM_10006detail9transform16transform_kernelINS2_10policy_hubILb1EN4cuda3std3__45tupleIJN6thrust24THRUST_300001_SM_1000_NS6detail15normal_iteratorINSA_10device_ptrIdEEEEEEEE10policy1000El10Norm_distrSF_JPdEEEvT0_iT1_T2_DpNS2_10kernel_argIT3_EE,"ax",@progbits
	.align	128
        .global         _ZN3cub18CUB_300001_SM_10006detail9transform16transform_kernelINS2_10policy_hubILb1EN4cuda3std3__45tupleIJN6thrust24THRUST_300001_SM_1000_NS6detail15normal_iteratorINSA_10device_ptrIdEEEEEEEE10policy1000El10Norm_distrSF_JPdEEEvT0_iT1_T2_DpNS2_10kernel_argIT3_EE
        .type           _ZN3cub18CUB_300001_SM_10006detail9transform16transform_kernelINS2_10policy_hubILb1EN4cuda3std3__45tupleIJN6thrust24THRUST_300001_SM_1000_NS6detail15normal_iteratorINSA_10device_ptrIdEEEEEEEE10policy1000El10Norm_distrSF_JPdEEEvT0_iT1_T2_DpNS2_10kernel_argIT3_EE,@function
        .size           _ZN3cub18CUB_300001_SM_10006detail9transform16transform_kernelINS2_10policy_hubILb1EN4cuda3std3__45tupleIJN6thrust24THRUST_300001_SM_1000_NS6detail15normal_iteratorINSA_10device_ptrIdEEEEEEEE10policy1000El10Norm_distrSF_JPdEEEvT0_iT1_T2_DpNS2_10kernel_argIT3_EE,(.L_x_188 - _ZN3cub18CUB_300001_SM_10006detail9transform16transform_kernelINS2_10policy_hubILb1EN4cuda3std3__45tupleIJN6thrust24THRUST_300001_SM_1000_NS6detail15normal_iteratorINSA_10device_ptrIdEEEEEEEE10policy1000El10Norm_distrSF_JPdEEEvT0_iT1_T2_DpNS2_10kernel_argIT3_EE)
        .other          _ZN3cub18CUB_300001_SM_10006detail9transform16transform_kernelINS2_10policy_hubILb1EN4cuda3std3__45tupleIJN6thrust24THRUST_300001_SM_1000_NS6detail15normal_iteratorINSA_10device_ptrIdEEEEEEEE10policy1000El10Norm_distrSF_JPdEEEvT0_iT1_T2_DpNS2_10kernel_argIT3_EE,@"STO_CUDA_ENTRY STV_DEFAULT"
_ZN3cub18CUB_300001_SM_10006detail9transform16transform_kernelINS2_10policy_hubILb1EN4cuda3std3__45tupleIJN6thrust24THRUST_300001_SM_1000_NS6detail15normal_iteratorINSA_10device_ptrIdEEEEEEEE10policy1000El10Norm_distrSF_JPdEEEvT0_iT1_T2_DpNS2_10kernel_argIT3_EE:
.text._ZN3cub18CUB_300001_SM_10006detail9transform16transform_kernelINS2_10policy_hubILb1EN4cuda3std3__45tupleIJN6thrust24THRUST_300001_SM_1000_NS6detail15normal_iteratorINSA_10device_ptrIdEEEEEEEE10policy1000El10Norm_distrSF_JPdEEEvT0_iT1_T2_DpNS2_10kernel_argIT3_EE:
        /* <DEDUP_REMOVED lines=20> */
[----:B------:R-:W0:Y:S02]  /*0140*/  LDC.64 R8, c[0x0][0x3a8] ;  /* 0x0000ea00ff087b82 */ /* 0x000e240000000a00 */
[----:B0-----:R-:W-:-:S04]  /*0150*/  LEA R8, P0, R2, R8, 0x3 ;  /* 0x0000000802087211 */ /* 0x001fc800078018ff */
[----:B------:R-:W-:-:S03]  /*0160*/  LEA.HI.X R9, R2, R9, R13, 0x3, P0 ;  /* 0x0000000902097211 */ /* 0x000fc600000f1c0d */
[----:B------:R-:W-:-:S07]  /*0170*/  IMAD.WIDE.U32 R8, R5, 0x80, R8 ;  /* 0x0000008005087825 */ /* 0x000fce00078e0008 */
.L_x_36:
[----:B------:R-:W-:Y:S01]  /*0180*/  VIADD R11, R11, 0x4000 ;  /* 0x000040000b0b7836 */ /* 0x000fe20000000000 */
[----:B------:R0:W-:Y:S04]  /*0190*/  CCTL.E.PF2 [R8] ;  /* 0x000000000800798f */ /* 0x0001e80000800100 */
[----:B------:R-:W-:Y:S02]  /*01a0*/  ISETP.GE.AND P0, PT, R11, R0, PT ;  /* 0x000000000b00720c */ /* 0x000fe40003f06270 */
[----:B0-----:R-:W-:-:S04]  /*01b0*/  IADD3 R8, P1, PT, R8, 0x4000, RZ ;  /* 0x0000400008087810 */ /* 0x001fc80007f3e0ff */
[----:B------:R-:W-:-:S07]  /*01c0*/  IADD3.X R9, PT, PT, RZ, R9, RZ, P1, !PT ;  /* 0x00000009ff097210 */ /* 0x000fce0000ffe4ff */
[----:B------:R-:W-:Y:S05]  /*01d0*/  @!P0 BRA `(.L_x_36) ;  /* 0xfffffffc00e88947 */ /* 0x000fea000383ffff */
.L_x_35:
[----:B------:R-:W-:Y:S05]  /*01e0*/  BSYNC.RECONVERGENT B0 ;  /* 0x0000000000007941 */ /* 0x000fea0003800200 */
.L_x_34:
[----:B------:R-:W0:Y:S01]  /*01f0*/  LDCU.128 UR8, c[0x0][0x3a0] ;  /* 0x00007400ff0877ac */ /* 0x000e220008000c00 */
[----:B------:R-:W1:Y:S01]  /*0200*/  LDC R3, c[0x0][0x394] ;  /* 0x0000e500ff037b82 */ /* 0x000e620000000800 */
[----:B------:R-:W-:Y:S01]  /*0210*/  ISETP.NE.AND P0, PT, R7, R22, PT ;  /* 0x000000160700720c */ /* 0x000fe20003f05270 */
[C---:B------:R-:W-:Y:S01]  /*0220*/  IMAD.SHL.U32 R28, R2.reuse, 0x8, RZ ;  /* 0x00000008021c7824 */ /* 0x040fe200078e00ff */
[----:B------:R-:W-:Y:S01]  /*0230*/  SHF.L.U64.HI R2, R2, 0x3, R13 ;  /* 0x0000000302027819 */ /* 0x000fe2000001020d */
[----:B------:R-:W2:Y:S01]  /*0240*/  LDCU.64 UR6, c[0x0][0x358] ;  /* 0x00006b00ff0677ac */ /* 0x000ea20008000a00 */
[----:B------:R-:W3:Y:S02]  /*0250*/  LDCU UR4, c[0x0][0x390] ;  /* 0x00007200ff0477ac */ /* 0x000ee40008000800 */
[C---:B0-----:R-:W-:Y:S02]  /*0260*/  IADD3 R30, P1, PT, R28.reuse, UR10, RZ ;  /* 0x0000000a1c1e7c10 */ /* 0x041fe4000ff3e0ff */
[----:B------:R-:W-:-:S02]  /*0270*/  IADD3 R28, P2, PT, R28, UR8, RZ ;  /* 0x000000081c1c7c10 */ /* 0x000fc4000ff5e0ff */
[C---:B------:R-:W-:Y:S02]  /*0280*/  IADD3.X R31, PT, PT, R2.reuse, UR11, RZ, P1, !PT ;  /* 0x0000000b021f7c10 */ /* 0x040fe40008ffe4ff */
[----:B------:R-:W-:Y:S01]  /*0290*/  IADD3.X R29, PT, PT, R2, UR9, RZ, P2, !PT ;  /* 0x00000009021d7c10 */ /* 0x000fe200097fe4ff */
[----:B--23--:R-:W-:Y:S08]  /*02a0*/  @!P0 BRA `(.L_x_37) ;  /* 0x0000001c00a48947 */ /* 0x00cff00003800000 */
[----:B------:R-:W-:-:S13]  /*02b0*/  ISETP.GE.AND P0, PT, R4, 0x1, PT ;  /* 0x000000010400780c */ /* 0x000fda0003f06270 */
[----:B------:R-:W-:Y:S05]  /*02c0*/  @!P0 EXIT ;  /* 0x000000000000894d */ /* 0x000fea0003800000 */
[----:B------:R-:W0:Y:S08]  /*02d0*/  LDC R0, c[0x0][0x394] ;  /* 0x0000e500ff007b82 */ /* 0x000e300000000800 */
[----:B------:R-:W2:Y:S01]  /*02e0*/  LDC.64 R14, c[0x0][0x390] ;  /* 0x0000e400ff0e7b82 */ /* 0x000ea20000000a00 */
[----:B0-----:R-:W2:Y:S01]  /*02f0*/  MUFU.RCP64H R9, R0 ;  /* 0x0000000000097308 */ /* 0x001ea20000001800 */
[----:B------:R-:W-:-:S05]  /*0300*/  VIADD R8, R0, 0x300402 ;  /* 0x0030040200087836 */ /* 0x000fca0000000000 */
[----:B------:R-:W-:Y:S01]  /*0310*/  FSETP.GEU.AND P0, PT, |R8|, 5.8789094863358348022e-39, PT ;  /* 0x004004020800780b */ /* 0x000fe20003f0e200 */
[----:B--2---:R-:W-:-:S08]  /*0320*/  DFMA R10, R8, -R14, 1 ;  /* 0x3ff00000080a742b */ /* 0x004fd0000000080e */
[----:B------:R-:W-:-:S08]  /*0330*/  DFMA R10, R10, R10, R10 ;  /* 0x0000000a0a0a722b */ /* 0x000fd0000000000a */
[----:B------:R-:W-:-:S08]  /*0340*/  DFMA R10, R8, R10, R8 ;  /* 0x0000000a080a722b */ /* 0x000fd00000000008 */
[----:B------:R-:W-:-:S08]  /*0350*/  DFMA R14, R10, -R14, 1 ;  /* 0x3ff000000a0e742b */ /* 0x000fd0000000080e */
[----:B------:R-:W-:Y:S01]  /*0360*/  DFMA R14, R10, R14, R10 ;  /* 0x0000000e0a0e722b */ /* 0x000fe2000000000a */
[----:B------:R-:W-:Y:S10]  /*0370*/  @P0 BRA `(.L_x_38) ;  /* 0x0000000000100947 */ /* 0x000ff40003800000 */
[----:B------:R-:W-:-:S05]  /*0380*/  LOP3.LUT R0, R0, 0x7fffffff, RZ, 0xc0, !PT ;  /* 0x7fffffff00007812 */ /* 0x000fca00078ec0ff */
[----:B------:R-:W-:Y:S01]  /*0390*/  VIADD R10, R0, 0xfff00000 ;  /* 0xfff00000000a7836 */ /* 0x000fe20000000000 */
[----:B------:R-:W-:-:S07]  /*03a0*/  MOV R0, 0x3c0 ;  /* 0x000003c000007802 */ /* 0x000fce0000000f00 */
[----:B-1----:R-:W-:Y:S05]  /*03b0*/  CALL.REL.NOINC `($__internal_0_$__cuda_sm20_dblrcp_rn_slowpath_v3) ;  /* 0x0000003800d07944 */ /* 0x002fea0003c00000 */
.L_x_38:
[----:B-1----:R-:W0:Y:S01]  /*03c0*/  MUFU.RCP64H R3, 2.506626129150390625 ;  /* 0x40040d9200037908 */ /* 0x002e220000001800 */
[----:B------:R-:W-:Y:S01]  /*03d0*/  IMAD.MOV.U32 R10, RZ, RZ, -0x6e20138b ;  /* 0x91dfec75ff0a7424 */ /* 0x000fe200078e00ff */
[----:B------:R-:W-:Y:S01]  /*03e0*/  MOV R2, 0x1 ;  /* 0x0000000100027802 */ /* 0x000fe20000000f00 */
[----:B------:R-:W-:Y:S01]  /*03f0*/  IMAD.MOV.U32 R11, RZ, RZ, 0x40040d92 ;  /* 0x40040d92ff0b7424 */ /* 0x000fe200078e00ff */
[----:B------:R-:W-:-:S05]  /*0400*/  FSETP.GEU.AND P1, PT, |R15|, 6.5827683646048100446e-37, PT ;  /* 0x036000000f00780b */ /* 0x000fca0003f2e200 */
[----:B0-----:R-:W-:-:S08]  /*0410*/  DFMA R8, R2, -R10, 1 ;  /* 0x3ff000000208742b */ /* 0x001fd0000000080a */
[----:B------:R-:W-:-:S08]  /*0420*/  DFMA R8, R8, R8, R8 ;  /* 0x000000080808722b */ /* 0x000fd00000000008 */
[----:B------:R-:W-:-:S08]  /*0430*/  DFMA R8, R2, R8, R2 ;  /* 0x000000080208722b */ /* 0x000fd00000000002 */
[----:B------:R-:W-:-:S08]  /*0440*/  DFMA R2, R8, -R10, 1 ;  /* 0x3ff000000802742b */ /* 0x000fd0000000080a */
[----:B------:R-:W-:-:S08]  /*0450*/  DFMA R2, R8, R2, R8 ;  /* 0x000000020802722b */ /* 0x000fd00000000008 */
[----:B------:R-:W-:-:S08]  /*0460*/  DMUL R26, R2, R14 ;  /* 0x0000000e021a7228 */ /* 0x000fd00000000000 */
[----:B------:R-:W-:-:S08]  /*0470*/  DFMA R8, R26, -R10, R14 ;  /* 0x8000000a1a08722b */ /* 0x000fd0000000000e */
[----:B------:R-:W-:-:S10]  /*0480*/  DFMA R26, R2, R8, R26 ;  /* 0x00000008021a722b */ /* 0x000fd4000000001a */
[----:B------:R-:W-:-:S05]  /*0490*/  FFMA R0, RZ, 2.0633282661437988281, R27 ;  /* 0x40040d92ff007823 */ /* 0x000fca000000001b */
[----:B------:R-:W-:-:S13]  /*04a0*/  FSETP.GT.AND P0, PT, |R0|, 1.469367938527859385e-39, PT ;  /* 0x001000000000780b */ /* 0x000fda0003f04200 */
[----:B------:R-:W-:Y:S05]  /*04b0*/  @P0 BRA P1, `(.L_x_39) ;  /* 0x0000000000180947 */ /* 0x000fea0000800000 */
[----:B------:R-:W-:Y:S01]  /*04c0*/  IMAD.MOV.U32 R16, RZ, RZ, -0x6e20138b ;  /* 0x91dfec75ff107424 */ /* 0x000fe200078e00ff */
[----:B------:R-:W-:Y:S01]  /*04d0*/  MOV R6, 0x500 ;  /* 0x0000050000067802 */ /* 0x000fe20000000f00 */
[----:B------:R-:W-:-:S07]  /*04e0*/  IMAD.MOV.U32 R17, RZ, RZ, 0x40040d92 ;  /* 0x40040d92ff117424 */ /* 0x000fce00078e00ff */
[----:B------:R-:W-:Y:S05]  /*04f0*/  CALL.REL.NOINC `($__internal_1_$__cuda_sm20_div_rn_f64_full) ;  /* 0x0000003c00247944 */ /* 0x000fea0003c00000 */
[----:B------:R-:W-:Y:S02]  /*0500*/  IMAD.MOV.U32 R26, RZ, RZ, R14 ;  /* 0x000000ffff1a7224 */ /* 0x000fe400078e000e */
[----:B------:R-:W-:-:S07]  /*0510*/  IMAD.MOV.U32 R27, RZ, RZ, R15 ;  /* 0x000000ffff1b7224 */ /* 0x000fce00078e000f */
.L_x_39:
[----:B------:R-:W0:Y:S01]  /*0520*/  LDCU UR4, c[0x0][0x388] ;  /* 0x00007100ff0477ac */ /* 0x000e220008000800 */
[----:B------:R-:W-:Y:S01]  /*0530*/  IMAD.MOV.U32 R0, RZ, RZ, RZ ;  /* 0x000000ffff007224 */ /* 0x000fe200078e00ff */
[----:B0-----:R-:W-:-:S09]  /*0540*/  UISETP.NE.AND UP0, UPT, UR4, 0x1, UPT ;  /* 0x000000010400788c */ /* 0x001fd2000bf05270 */
[----:B------:R-:W-:Y:S05]  /*0550*/  BRA.U !UP0, `(.L_x_40) ;  /* 0x00000011089c7547 */ /* 0x000fea000b800000 */
[----:B------:R-:W0:Y:S01]  /*0560*/  LDC.64 R2, c[0x0][0x390] ;  /* 0x0000e400ff027b82 */ /* 0x000e220000000a00 */
[----:B------:R-:W-:Y:S01]  /*0570*/  ULOP3.LUT UR4, UR4, 0x7ffffffe, URZ, 0xc0, !UPT ;  /* 0x7ffffffe04047892 */ /* 0x000fe2000f8ec0ff */
[----:B------:R-:W-:Y:S01]  /*0580*/  MOV R23, R5 ;  /* 0x0000000500177202 */ /* 0x000fe20000000f00 */
[----:B------:R-:W1:Y:S01]  /*0590*/  LDCU UR10, c[0x0][0x394] ;  /* 0x00007280ff0a77ac */ /* 0x000e620008000800 */
[----:B------:R-:W2:Y:S04]  /*05a0*/  LDCU UR5, c[0x0][0x39c] ;  /* 0x00007380ff0577ac */ /* 0x000ea80008000800 */
[----:B------:R-:W3:Y:S01]  /*05b0*/  LDC.64 R20, c[0x0][0x398] ;  /* 0x0000e600ff147b82 */ /* 0x000ee20000000a00 */
[----:B------:R-:W-:-:S12]  /*05c0*/  UIADD3 UR4, UPT, UPT, -UR4, URZ, URZ ;  /* 0x000000ff04047290 */ /* 0x000fd8000fffe1ff */
.L_x_61:
[C---:B------:R-:W-:Y:S01]  /*05d0*/  ISETP.GE.AND P0, PT, R23.reuse, R22, PT ;  /* 0x000000161700720c */ /* 0x040fe20003f06270 */
[----:B------:R-:W-:Y:S01]  /*05e0*/  UIADD3 UR4, UPT, UPT, UR4, 0x2, URZ ;  /* 0x0000000204047890 */ /* 0x000fe2000fffe0ff */
[----:B------:R-:W-:Y:S01]  /*05f0*/  BSSY.RECONVERGENT B1, `(.L_x_41) ;  /* 0x000008d000017945 */ /* 0x000fe20003800200 */
[----:B------:R-:W-:Y:S02]  /*0600*/  VIADD R25, R23, 0x80 ;  /* 0x0000008017197836 */ /* 0x000fe40000000000 */
[----:B------:R-:W-:-:S08]  /*0610*/  UISETP.NE.AND UP0, UPT, UR4, URZ, UPT ;  /* 0x000000ff0400728c */ /* 0x000fd0000bf05270 */
[----:B-1--4-:R-:W-:Y:S05]  /*0620*/  @P0 BRA `(.L_x_42) ;  /* 0x0000000800240947 */ /* 0x012fea0003800000 */
[----:B------:R-:W-:-:S06]  /*0630*/  IMAD.WIDE R14, R23, 0x8, R30 ;  /* 0x00000008170e7825 */ /* 0x000fcc00078e021e */
[----:B------:R-:W4:Y:S01]  /*0640*/  LDG.E.64 R14, desc[UR6][R14.64] ;  /* 0x000000060e0e7981 */ /* 0x000f22000c1e1b00 */
[----:B--2---:R-:W3:Y:S01]  /*0650*/  MUFU.RCP64H R9, UR5 ;  /* 0x0000000500097d08 */ /* 0x004ee20008001800 */
[----:B------:R-:W-:Y:S01]  /*0660*/  IMAD.MOV.U32 R8, RZ, RZ, 0x1 ;  /* 0x00000001ff087424 */ /* 0x000fe200078e00ff */
[----:B------:R-:W-:Y:S05]  /*0670*/  BSSY.RECONVERGENT B2, `(.L_x_43) ;  /* 0x0000014000027945 */ /* 0x000fea0003800200 */
[----:B---3--:R-:W-:-:S08]  /*0680*/  DFMA R10, R8, -R20, 1 ;  /* 0x3ff00000080a742b */ /* 0x008fd00000000814 */
[----:B------:R-:W-:-:S08]  /*0690*/  DFMA R10, R10, R10, R10 ;  /* 0x0000000a0a0a722b */ /* 0x000fd0000000000a */
[----:B------:R-:W-:-:S08]  /*06a0*/  DFMA R10, R8, R10, R8 ;  /* 0x0000000a080a722b */ /* 0x000fd00000000008 */
[----:B------:R-:W-:-:S08]  /*06b0*/  DFMA R8, R10, -R20, 1 ;  /* 0x3ff000000a08742b */ /* 0x000fd00000000814 */
[----:B------:R-:W-:-:S08]  /*06c0*/  DFMA R8, R10, R8, R10 ;  /* 0x000000080a08722b */ /* 0x000fd0000000000a */
[----:B----4-:R-:W-:Y:S01]  /*06d0*/  DMUL R10, R14, R8 ;  /* 0x000000080e0a7228 */ /* 0x010fe20000000000 */
[----:B------:R-:W-:-:S07]  /*06e0*/  FSETP.GEU.AND P1, PT, |R15|, 6.5827683646048100446e-37, PT ;  /* 0x036000000f00780b */ /* 0x000fce0003f2e200 */
[----:B------:R-:W-:-:S08]  /*06f0*/  DFMA R12, R10, -R20, R14 ;  /* 0x800000140a0c722b */ /* 0x000fd0000000000e */
[----:B------:R-:W-:-:S10]  /*0700*/  DFMA R8, R8, R12, R10 ;  /* 0x0000000c0808722b */ /* 0x000fd4000000000a */
[----:B------:R-:W-:-:S05]  /*0710*/  FFMA R0, RZ, UR5, R9 ;  /* 0x00000005ff007c23 */ /* 0x000fca0008000009 */
[----:B------:R-:W-:-:S13]  /*0720*/  FSETP.GT.AND P0, PT, |R0|, 1.469367938527859385e-39, PT ;  /* 0x001000000000780b */ /* 0x000fda0003f04200 */
[----:B------:R-:W-:Y:S05]  /*0730*/  @P0 BRA P1, `(.L_x_44) ;  /* 0x00000000001c0947 */ /* 0x000fea0000800000 */
[----:B------:R-:W2:Y:S01]  /*0740*/  LDCU.64 UR8, c[0x0][0x398] ;  /* 0x00007300ff0877ac */ /* 0x000ea20008000a00 */
[----:B------:R-:W-:Y:S01]  /*0750*/  MOV R6, 0x790 ;  /* 0x0000079000067802 */ /* 0x000fe20000000f00 */
[----:B--2---:R-:W-:Y:S02]  /*0760*/  IMAD.U32 R16, RZ, RZ, UR8 ;  /* 0x00000008ff107e24 */ /* 0x004fe4000f8e00ff */
[----:B------:R-:W-:-:S07]  /*0770*/  IMAD.U32 R17, RZ, RZ, UR9 ;  /* 0x00000009ff117e24 */ /* 0x000fce000f8e00ff */
[----:B01----:R-:W-:Y:S05]  /*0780*/  CALL.REL.NOINC `($__internal_1_$__cuda_sm20_div_rn_f64_full) ;  /* 0x0000003800807944 */ /* 0x003fea0003c00000 */
[----:B------:R-:W-:Y:S01]  /*0790*/  IMAD.MOV.U32 R8, RZ, RZ, R14 ;  /* 0x000000ffff087224 */ /* 0x000fe200078e000e */
[----:B------:R-:W-:-:S07]  /*07a0*/  MOV R9, R15 ;  /* 0x0000000f00097202 */ /* 0x000fce0000000f00 */
.L_x_44:
[----:B-1----:R-:W-:Y:S05]  /*07b0*/  BSYNC.RECONVERGENT B2 ;  /* 0x0000000000027941 */ /* 0x002fea0003800200 */
.L_x_43:
[----:B------:R-:W0:Y:S01]  /*07c0*/  MUFU.RCP64H R11, UR10 ;  /* 0x0000000a000b7d08 */ /* 0x000e220008001800 */
[----:B------:R-:W-:Y:S01]  /*07d0*/  IMAD.MOV.U32 R10, RZ, RZ, 0x1 ;  /* 0x00000001ff0a7424 */ /* 0x000fe200078e00ff */
[----:B------:R-:W-:Y:S01]  /*07e0*/  DADD R8, R8, -5 ;  /* 0xc014000008087429 */ /* 0x000fe20000000000 */
[----:B------:R-:W-:Y:S07]  /*07f0*/  BSSY.RECONVERGENT B2, `(.L_x_45) ;  /* 0x0000016000027945 */ /* 0x000fee0003800200 */
[----:B------:R-:W-:-:S02]  /*0800*/  DMUL R8, R8, R8 ;  /* 0x0000000808087228 */ /* 0x000fc40000000000 */
[----:B0-----:R-:W-:-:S06]  /*0810*/  DFMA R12, R10, -R2, 1 ;  /* 0x3ff000000a0c742b */ /* 0x001fcc0000000802 */
[----:B------:R-:W-:Y:S02]  /*0820*/  DMUL R8, R8, -0.5 ;  /* 0xbfe0000008087828 */ /* 0x000fe40000000000 */
[----:B------:R-:W-:-:S08]  /*0830*/  DFMA R12, R12, R12, R12 ;  /* 0x0000000c0c0c722b */ /* 0x000fd0000000000c */
[----:B------:R-:W-:Y:S01]  /*0840*/  FSETP.GEU.AND P1, PT, |R9|, 6.5827683646048100446e-37, PT ;  /* 0x036000000900780b */ /* 0x000fe20003f2e200 */
[----:B------:R-:W-:-:S08]  /*0850*/  DFMA R12, R10, R12, R10 ;  /* 0x0000000c0a0c722b */ /* 0x000fd0000000000a */
[----:B------:R-:W-:-:S08]  /*0860*/  DFMA R10, R12, -R2, 1 ;  /* 0x3ff000000c0a742b */ /* 0x000fd00000000802 */
[----:B------:R-:W-:-:S08]  /*0870*/  DFMA R10, R12, R10, R12 ;  /* 0x0000000a0c0a722b */ /* 0x000fd0000000000c */
[----:B------:R-:W-:-:S08]  /*0880*/  DMUL R14, R8, R10 ;  /* 0x0000000a080e7228 */ /* 0x000fd00000000000 */
[----:B------:R-:W-:-:S08]  /*0890*/  DFMA R12, R14, -R2, R8 ;  /* 0x800000020e0c722b */ /* 0x000fd00000000008 */
[----:B------:R-:W-:-:S10]  /*08a0*/  DFMA R14, R10, R12, R14 ;  /* 0x0000000c0a0e722b */ /* 0x000fd4000000000e */
[----:B------:R-:W-:-:S05]  /*08b0*/  FFMA R0, RZ, UR10, R15 ;  /* 0x0000000aff007c23 */ /* 0x000fca000800000f */
[----:B------:R-:W-:-:S13]  /*08c0*/  FSETP.GT.AND P0, PT, |R0|, 1.469367938527859385e-39, PT ;  /* 0x001000000000780b */ /* 0x000fda0003f04200 */
[----:B------:R-:W-:Y:S05]  /*08d0*/  @P0 BRA P1, `(.L_x_46) ;  /* 0x00000000001c0947 */ /* 0x000fea0000800000 */
[----:B------:R-:W0:Y:S01]  /*08e0*/  LDCU.64 UR8, c[0x0][0x390] ;  /* 0x00007200ff0877ac */ /* 0x000e220008000a00 */
[----:B------:R-:W-:Y:S01]  /*08f0*/  IMAD.MOV.U32 R14, RZ, RZ, R8 ;  /* 0x000000ffff0e7224 */ /* 0x000fe200078e0008 */
[----:B------:R-:W-:Y:S01]  /*0900*/  MOV R6, 0x950 ;  /* 0x0000095000067802 */ /* 0x000fe20000000f00 */
[----:B------:R-:W-:Y:S02]  /*0910*/  IMAD.MOV.U32 R15, RZ, RZ, R9 ;  /* 0x000000ffff0f7224 */ /* 0x000fe400078e0009 */
[----:B0-----:R-:W-:Y:S02]  /*0920*/  IMAD.U32 R16, RZ, RZ, UR8 ;  /* 0x00000008ff107e24 */ /* 0x001fe4000f8e00ff */
[----:B------:R-:W-:-:S07]  /*0930*/  IMAD.U32 R17, RZ, RZ, UR9 ;  /* 0x00000009ff117e24 */ /* 0x000fce000f8e00ff */
[----:B------:R-:W-:Y:S05]  /*0940*/  CALL.REL.NOINC `($__internal_1_$__cuda_sm20_div_rn_f64_full) ;  /* 0x0000003800107944 */ /* 0x000fea0003c00000 */
.L_x_46:
[----:B------:R-:W-:Y:S05]  /*0950*/  BSYNC.RECONVERGENT B2 ;  /* 0x0000000000027941 */ /* 0x000fea0003800200 */
.L_x_45:
[----:B------:R-:W0:Y:S01]  /*0960*/  MUFU.RCP64H R9, UR10 ;  /* 0x0000000a00097d08 */ /* 0x000e220008001800 */
[----:B------:R-:W-:Y:S01]  /*0970*/  MOV R8, 0x1 ;  /* 0x0000000100087802 */ /* 0x000fe20000000f00 */
[----:B------:R-:W-:Y:S01]  /*0980*/  BSSY.RECONVERGENT B2, `(.L_x_47) ;  /* 0x0000014000027945 */ /* 0x000fe20003800200 */
[----:B------:R-:W-:-:S04]  /*0990*/  FSETP.GEU.AND P1, PT, |R15|, 6.5827683646048100446e-37, PT ;  /* 0x036000000f00780b */ /* 0x000fc80003f2e200 */
        /* <DEDUP_REMOVED lines=12> */
[----:B------:R-:W-:Y:S01]  /*0a60*/  MOV R6, 0xaa0 ;  /* 0x00000aa000067802 */ /* 0x000fe20000000f00 */
[----:B0-----:R-:W-:Y:S02]  /*0a70*/  IMAD.U32 R16, RZ, RZ, UR8 ;  /* 0x00000008ff107e24 */ /* 0x001fe4000f8e00ff */
[----:B------:R-:W-:-:S07]  /*0a80*/  IMAD.U32 R17, RZ, RZ, UR9 ;  /* 0x00000009ff117e24 */ /* 0x000fce000f8e00ff */
[----:B------:R-:W-:Y:S05]  /*0a90*/  CALL.REL.NOINC `($__internal_1_$__cuda_sm20_div_rn_f64_full) ;  /* 0x0000003400bc7944 */ /* 0x000fea0003c00000 */
[----:B------:R-:W-:Y:S02]  /*0aa0*/  IMAD.MOV.U32 R8, RZ, RZ, R14 ;  /* 0x000000ffff087224 */ /* 0x000fe400078e000e */
[----:B------:R-:W-:-:S07]  /*0ab0*/  IMAD.MOV.U32 R9, RZ, RZ, R15 ;  /* 0x000000ffff097224 */ /* 0x000fce00078e000f */
.L_x_48:
[----:B------:R-:W-:Y:S05]  /*0ac0*/  BSYNC.RECONVERGENT B2 ;  /* 0x0000000000027941 */ /* 0x000fea0003800200 */
.L_x_47:
[----:B------:R-:W-:Y:S01]  /*0ad0*/  IMAD.MOV.U32 R10, RZ, RZ, 0x652b82fe ;  /* 0x652b82feff0a7424 */ /* 0x000fe200078e00ff */
[----:B------:R-:W-:Y:S01]  /*0ae0*/  MOV R11, 0x3ff71547 ;  /* 0x3ff71547000b7802 */ /* 0x000fe20000000f00 */
[----:B------:R-:W-:Y:S01]  /*0af0*/  UMOV UR8, 0xfefa39ef ;  /* 0xfefa39ef00087882 */ /* 0x000fe20000000000 */
[----:B------:R-:W-:Y:S01]  /*0b00*/  UMOV UR9, 0x3fe62e42 ;  /* 0x3fe62e4200097882 */ /* 0x000fe20000000000 */
[----:B------:R-:W-:Y:S01]  /*0b10*/  FSETP.GEU.AND P0, PT, |R9|, 4.1917929649353027344, PT ;  /* 0x4086232b0900780b */ /* 0x000fe20003f0e200 */
[----:B------:R-:W-:Y:S02]  /*0b20*/  BSSY.RECONVERGENT B0, `(.L_x_49) ;  /* 0x0000036000007945 */ /* 0x000fe40003800200 */
[----:B------:R-:W-:-:S08]  /*0b30*/  DFMA R10, R8, R10, 6.75539944105574400000e+15 ;  /* 0x43380000080a742b */ /* 0x000fd0000000000a */
[----:B------:R-:W-:-:S08]  /*0b40*/  DADD R12, R10, -6.75539944105574400000e+15 ;  /* 0xc33800000a0c7429 */ /* 0x000fd00000000000 */
[----:B------:R-:W-:Y:S01]  /*0b50*/  DFMA R14, R12, -UR8, R8 ;  /* 0x800000080c0e7c2b */ /* 0x000fe20008000008 */
[----:B------:R-:W-:Y:S01]  /*0b60*/  UMOV UR8, 0x3b39803f ;  /* 0x3b39803f00087882 */ /* 0x000fe20000000000 */
[----:B------:R-:W-:-:S06]  /*0b70*/  UMOV UR9, 0x3c7abc9e ;  /* 0x3c7abc9e00097882 */ /* 0x000fcc0000000000 */
[----:B------:R-:W-:Y:S01]  /*0b80*/  DFMA R12, R12, -UR8, R14 ;  /* 0x800000080c0c7c2b */ /* 0x000fe2000800000e */
[----:B------:R-:W-:Y:S01]  /*0b90*/  UMOV UR8, 0x69ce2bdf ;  /* 0x69ce2bdf00087882 */ /* 0x000fe20000000000 */
[----:B------:R-:W-:Y:S01]  /*0ba0*/  IMAD.MOV.U32 R14, RZ, RZ, -0x35dec16 ;  /* 0xfca213eaff0e7424 */ /* 0x000fe200078e00ff */
[----:B------:R-:W-:Y:S01]  /*0bb0*/  UMOV UR9, 0x3e5ade15 ;  /* 0x3e5ade1500097882 */ /* 0x000fe20000000000 */
[----:B------:R-:W-:-:S06]  /*0bc0*/  IMAD.MOV.U32 R15, RZ, RZ, 0x3e928af3 ;  /* 0x3e928af3ff0f7424 */ /* 0x000fcc00078e00ff */
[----:B------:R-:W-:Y:S01]  /*0bd0*/  DFMA R14, R12, UR8, R14 ;  /* 0x000000080c0e7c2b */ /* 0x000fe2000800000e */
[----:B------:R-:W-:Y:S01]  /*0be0*/  UMOV UR8, 0x62401315 ;  /* 0x6240131500087882 */ /* 0x000fe20000000000 */
[----:B------:R-:W-:-:S06]  /*0bf0*/  UMOV UR9, 0x3ec71dee ;  /* 0x3ec71dee00097882 */ /* 0x000fcc0000000000 */
[----:B------:R-:W-:Y:S01]  /*0c00*/  DFMA R14, R12, R14, UR8 ;  /* 0x000000080c0e7e2b */ /* 0x000fe2000800000e */
        /* <DEDUP_REMOVED lines=20> */
[----:B------:R-:W-:-:S08]  /*0d50*/  DFMA R14, R12, R14, UR8 ;  /* 0x000000080c0e7e2b */ /* 0x000fd0000800000e */
[----:B------:R-:W-:-:S08]  /*0d60*/  DFMA R14, R12, R14, 1 ;  /* 0x3ff000000c0e742b */ /* 0x000fd0000000000e */
[----:B------:R-:W-:-:S10]  /*0d70*/  DFMA R14, R12, R14, 1 ;  /* 0x3ff000000c0e742b */ /* 0x000fd4000000000e */
[----:B------:R-:W-:Y:S02]  /*0d80*/  IMAD R13, R10, 0x100000, R15 ;  /* 0x001000000a0d7824 */ /* 0x000fe400078e020f */
[----:B------:R-:W-:Y:S01]  /*0d90*/  IMAD.MOV.U32 R12, RZ, RZ, R14 ;  /* 0x000000ffff0c7224 */ /* 0x000fe200078e000e */
[----:B------:R-:W-:Y:S06]  /*0da0*/  @!P0 BRA `(.L_x_50) ;  /* 0x0000000000348947 */ /* 0x000fec0003800000 */
[----:B------:R-:W-:Y:S01]  /*0db0*/  FSETP.GEU.AND P1, PT, |R9|, 4.2275390625, PT ;  /* 0x408748000900780b */ /* 0x000fe20003f2e200 */
[C---:B------:R-:W-:Y:S02]  /*0dc0*/  DADD R12, R8.reuse, +INF ;  /* 0x7ff00000080c7429 */ /* 0x040fe40000000000 */
[----:B------:R-:W-:-:S08]  /*0dd0*/  DSETP.GEU.AND P0, PT, R8, RZ, PT ;  /* 0x000000ff0800722a */ /* 0x000fd00003f0e000 */
[----:B------:R-:W-:Y:S02]  /*0de0*/  FSEL R12, R12, RZ, P0 ;  /* 0x000000ff0c0c7208 */ /* 0x000fe40000000000 */
[----:B------:R-:W-:Y:S01]  /*0df0*/  @!P1 LEA.HI R0, R10, R10, RZ, 0x1 ;  /* 0x0000000a0a009211 */ /* 0x000fe200078f08ff */
[----:B------:R-:W-:Y:S01]  /*0e00*/  @!P1 IMAD.MOV.U32 R8, RZ, RZ, R14 ;  /* 0x000000ffff089224 */ /* 0x000fe200078e000e */
[----:B------:R-:W-:Y:S02]  /*0e10*/  FSEL R13, R13, RZ, P0 ;  /* 0x000000ff0d0d7208 */ /* 0x000fe40000000000 */
[----:B------:R-:W-:-:S05]  /*0e20*/  @!P1 SHF.R.S32.HI R9, RZ, 0x1, R0 ;  /* 0x00000001ff099819 */ /* 0x000fca0000011400 */
[----:B------:R-:W-:Y:S01]  /*0e30*/  @!P1 IMAD.IADD R10, R10, 0x1, -R9 ;  /* 0x000000010a0a9824 */ /* 0x000fe200078e0a09 */
[----:B------:R-:W-:-:S04]  /*0e40*/  @!P1 LEA R9, R9, R15, 0x14 ;  /* 0x0000000f09099211 */ /* 0x000fc800078ea0ff */
[----:B------:R-:W-:Y:S01]  /*0e50*/  @!P1 LEA R11, R10, 0x3ff00000, 0x14 ;  /* 0x3ff000000a0b9811 */ /* 0x000fe200078ea0ff */
[----:B------:R-:W-:-:S06]  /*0e60*/  @!P1 IMAD.MOV.U32 R10, RZ, RZ, RZ ;  /* 0x000000ffff0a9224 */ /* 0x000fcc00078e00ff */
[----:B------:R-:W-:-:S11]  /*0e70*/  @!P1 DMUL R12, R8, R10 ;  /* 0x0000000a080c9228 */ /* 0x000fd60000000000 */
.L_x_50:
[----:B------:R-:W-:Y:S05]  /*0e80*/  BSYNC.RECONVERGENT B0 ;  /* 0x0000000000007941 */ /* 0x000fea0003800200 */
.L_x_49:
[----:B------:R-:W-:Y:S01]  /*0e90*/  DMUL R12, R12, R26 ;  /* 0x0000001a0c0c7228 */ /* 0x000fe20000000000 */
[----:B------:R-:W-:-:S06]  /*0ea0*/  IMAD.WIDE R8, R23, 0x8, R28 ;  /* 0x0000000817087825 */ /* 0x000fcc00078e021c */
[----:B------:R4:W-:Y:S04]  /*0eb0*/  STG.E.64 desc[UR6][R8.64], R12 ;  /* 0x0000000c08007986 */ /* 0x0009e8000c101b06 */
.L_x_42:
[----:B-12---:R-:W-:Y:S05]  /*0ec0*/  BSYNC.RECONVERGENT B1 ;  /* 0x0000000000017941 */ /* 0x006fea0003800200 */
.L_x_41:
[----:B------:R-:W-:Y:S01]  /*0ed0*/  ISETP.GE.AND P0, PT, R25, R22, PT ;  /* 0x000000161900720c */ /* 0x000fe20003f06270 */
[----:B------:R-:W-:-:S12]  /*0ee0*/  BSSY.RECONVERGENT B1, `(.L_x_51) ;  /* 0x000008b000017945 */ /* 0x000fd80003800200 */
[----:B------:R-:W-:Y:S05]  /*0ef0*/  @P0 BRA `(.L_x_52) ;  /* 0x0000000800240947 */ /* 0x000fea0003800000 */
[----:B------:R-:W-:-:S06]  /*0f00*/  IMAD.WIDE R14, R25, 0x8, R30 ;  /* 0x00000008190e7825 */ /* 0x000fcc00078e021e */
[----:B------:R-:W2:Y:S01]  /*0f10*/  LDG.E.64 R14, desc[UR6][R14.64] ;  /* 0x000000060e0e7981 */ /* 0x000ea2000c1e1b00 */
[----:B----4-:R-:W3:Y:S01]  /*0f20*/  MUFU.RCP64H R9, UR5 ;  /* 0x0000000500097d08 */ /* 0x010ee20008001800 */
[----:B------:R-:W-:Y:S01]  /*0f30*/  IMAD.MOV.U32 R8, RZ, RZ, 0x1 ;  /* 0x00000001ff087424 */ /* 0x000fe200078e00ff */
[----:B------:R-:W-:Y:S05]  /*0f40*/  BSSY.RECONVERGENT B2, `(.L_x_53) ;  /* 0x0000014000027945 */ /* 0x000fea0003800200 */
[----:B---3--:R-:W-:-:S08]  /*0f50*/  DFMA R10, R8, -R20, 1 ;  /* 0x3ff00000080a742b */ /* 0x008fd00000000814 */
[----:B------:R-:W-:-:S08]  /*0f60*/  DFMA R10, R10, R10, R10 ;  /* 0x0000000a0a0a722b */ /* 0x000fd0000000000a */
[----:B------:R-:W-:-:S08]  /*0f70*/  DFMA R10, R8, R10, R8 ;  /* 0x0000000a080a722b */ /* 0x000fd00000000008 */
[----:B------:R-:W-:-:S08]  /*0f80*/  DFMA R8, R10, -R20, 1 ;  /* 0x3ff000000a08742b */ /* 0x000fd00000000814 */
[----:B------:R-:W-:-:S08]  /*0f90*/  DFMA R12, R10, R8, R10 ;  /* 0x000000080a0c722b */ /* 0x000fd0000000000a */
[----:B--2---:R-:W-:Y:S01]  /*0fa0*/  DMUL R8, R12, R14 ;  /* 0x0000000e0c087228 */ /* 0x004fe20000000000 */
[----:B------:R-:W-:-:S07]  /*0fb0*/  FSETP.GEU.AND P1, PT, |R15|, 6.5827683646048100446e-37, PT ;  /* 0x036000000f00780b */ /* 0x000fce0003f2e200 */
[----:B------:R-:W-:-:S08]  /*0fc0*/  DFMA R10, R8, -R20, R14 ;  /* 0x80000014080a722b */ /* 0x000fd0000000000e */
[----:B------:R-:W-:-:S10]  /*0fd0*/  DFMA R8, R12, R10, R8 ;  /* 0x0000000a0c08722b */ /* 0x000fd40000000008 */
[----:B------:R-:W-:-:S05]  /*0fe0*/  FFMA R0, RZ, UR5, R9 ;  /* 0x00000005ff007c23 */ /* 0x000fca0008000009 */
[----:B------:R-:W-:-:S13]  /*0ff0*/  FSETP.GT.AND P0, PT, |R0|, 1.469367938527859385e-39, PT ;  /* 0x001000000000780b */ /* 0x000fda0003f04200 */
[----:B------:R-:W-:Y:S05]  /*1000*/  @P0 BRA P1, `(.L_x_54) ;  /* 0x00000000001c0947 */ /* 0x000fea0000800000 */
[----:B------:R-:W1:Y:S01]  /*1010*/  LDCU.64 UR8, c[0x0][0x398] ;  /* 0x00007300ff0877ac */ /* 0x000e620008000a00 */
[----:B------:R-:W-:Y:S01]  /*1020*/  MOV R6, 0x1060 ;  /* 0x0000106000067802 */ /* 0x000fe20000000f00 */
[----:B-1----:R-:W-:Y:S02]  /*1030*/  IMAD.U32 R16, RZ, RZ, UR8 ;  /* 0x00000008ff107e24 */ /* 0x002fe4000f8e00ff */
[----:B------:R-:W-:-:S07]  /*1040*/  IMAD.U32 R17, RZ, RZ, UR9 ;  /* 0x00000009ff117e24 */ /* 0x000fce000f8e00ff */
[----:B0-----:R-:W-:Y:S05]  /*1050*/  CALL.REL.NOINC `($__internal_1_$__cuda_sm20_div_rn_f64_full) ;  /* 0x00000030004c7944 */ /* 0x001fea0003c00000 */
[----:B------:R-:W-:Y:S01]  /*1060*/  MOV R8, R14 ;  /* 0x0000000e00087202 */ /* 0x000fe20000000f00 */
[----:B------:R-:W-:-:S07]  /*1070*/  IMAD.MOV.U32 R9, RZ, RZ, R15 ;  /* 0x000000ffff097224 */ /* 0x000fce00078e000f */
.L_x_54:
[----:B------:R-:W-:Y:S05]  /*1080*/  BSYNC.RECONVERGENT B2 ;  /* 0x0000000000027941 */ /* 0x000fea0003800200 */
.L_x_53:
        /* <DEDUP_REMOVED lines=22> */
[----:B0-----:R-:W-:Y:S01]  /*11f0*/  IMAD.U32 R16, RZ, RZ, UR8 ;  /* 0x00000008ff107e24 */ /* 0x001fe2000f8e00ff */
[----:B------:R-:W-:-:S07]  /*1200*/  MOV R17, UR9 ;  /* 0x0000000900117c02 */ /* 0x000fce0008000f00 */
[----:B------:R-:W-:Y:S05]  /*1210*/  CALL.REL.NOINC `($__internal_1_$__cuda_sm20_div_rn_f64_full) ;  /* 0x0000002c00dc7944 */ /* 0x000fea0003c00000 */
.L_x_56:
[----:B------:R-:W-:Y:S05]  /*1220*/  BSYNC.RECONVERGENT B2 ;  /* 0x0000000000027941 */ /* 0x000fea0003800200 */
.L_x_55:
[----:B------:R-:W0:Y:S01]  /*1230*/  MUFU.RCP64H R9, UR10 ;  /* 0x0000000a00097d08 */ /* 0x000e220008001800 */
[----:B------:R-:W-:Y:S01]  /*1240*/  IMAD.MOV.U32 R8, RZ, RZ, 0x1 ;  /* 0x00000001ff087424 */ /* 0x000fe200078e00ff */
[----:B------:R-:W-:Y:S01]  /*1250*/  FSETP.GEU.AND P1, PT, |R15|, 6.5827683646048100446e-37, PT ;  /* 0x036000000f00780b */ /* 0x000fe20003f2e200 */
[----:B------:R-:W-:Y:S04]  /*1260*/  BSSY.RECONVERGENT B2, `(.L_x_57) ;  /* 0x0000013000027945 */ /* 0x000fe80003800200 */
        /* <DEDUP_REMOVED lines=18> */
.L_x_58:
[----:B------:R-:W-:Y:S05]  /*1390*/  BSYNC.RECONVERGENT B2 ;  /* 0x0000000000027941 */ /* 0x000fea0003800200 */
.L_x_57:
[----:B------:R-:W-:Y:S01]  /*13a0*/  MOV R10, 0x652b82fe ;  /* 0x652b82fe000a7802 */ /* 0x000fe20000000f00 */
[----:B------:R-:W-:Y:S01]  /*13b0*/  IMAD.MOV.U32 R11, RZ, RZ, 0x3ff71547 ;  /* 0x3ff71547ff0b7424 */ /* 0x000fe200078e00ff */
        /* <DEDUP_REMOVED lines=51> */
[----:B------:R-:W-:-:S04]  /*16f0*/  @!P1 SHF.R.S32.HI R9, RZ, 0x1, R0 ;  /* 0x00000001ff099819 */ /* 0x000fc80000011400 */
[----:B------:R-:W-:Y:S01]  /*1700*/  @!P1 IADD3 R10, PT, PT, R10, -R9, RZ ;  /* 0x800000090a0a9210 */ /* 0x000fe20007ffe0ff */
[----:B------:R-:W-:-:S03]  /*1710*/  @!P1 IMAD R9, R9, 0x100000, R15 ;  /* 0x0010000009099824 */ /* 0x000fc600078e020f */
[----:B------:R-:W-:Y:S01]  /*1720*/  @!P1 LEA R11, R10, 0x3ff00000, 0x14 ;  /* 0x3ff000000a0b9811 */ /* 0x000fe200078ea0ff */
[----:B------:R-:W-:-:S06]  /*1730*/  @!P1 IMAD.MOV.U32 R10, RZ, RZ, RZ ;  /* 0x000000ffff0a9224 */ /* 0x000fcc00078e00ff */
[----:B------:R-:W-:-:S11]  /*1740*/  @!P1 DMUL R12, R8, R10 ;  /* 0x0000000a080c9228 */ /* 0x000fd60000000000 */
.L_x_60:
[----:B------:R-:W-:Y:S05]  /*1750*/  BSYNC.RECONVERGENT B0 ;  /* 0x0000000000007941 */ /* 0x000fea0003800200 */
.L_x_59:
[----:B------:R-:W-:Y:S01]  /*1760*/  DMUL R12, R12, R26 ;  /* 0x0000001a0c0c7228 */ /* 0x000fe20000000000 */
[----:B------:R-:W-:-:S06]  /*1770*/  IMAD.WIDE R8, R25, 0x8, R28 ;  /* 0x0000000819087825 */ /* 0x000fcc00078e021c */
[----:B------:R1:W-:Y:S04]  /*1780*/  STG.E.64 desc[UR6][R8.64], R12 ;  /* 0x0000000c08007986 */ /* 0x0003e8000c101b06 */
.L_x_52:
[----:B------:R-:W-:Y:S05]  /*1790*/  BSYNC.RECONVERGENT B1 ;  /* 0x0000000000017941 */ /* 0x000fea0003800200 */
.L_x_51:
[----:B------:R-:W-:Y:S01]  /*17a0*/  VIADD R23, R23, 0x100 ;  /* 0x0000010017177836 */ /* 0x000fe20000000000 */
[----:B------:R-:W-:Y:S06]  /*17b0*/  BRA.U UP0, `(.L_x_61) ;  /* 0xffffffed00847547 */ /* 0x000fec000b83ffff */
[----:B------:R-:W-:-:S07]  /*17c0*/  LOP3.LUT R0, R7, 0xffffff00, RZ, 0xc0, !PT ;  /* 0xffffff0007007812 */ /* 0x000fce00078ec0ff */
.L_x_40:
[----:B0-----:R-:W0:Y:S02]  /*17d0*/  LDC R2, c[0x0][0x388] ;  /* 0x0000e200ff027b82 */ /* 0x001e240000000800 */
[----:B0-----:R-:W-:-:S04]  /*17e0*/  LOP3.LUT R2, R2, 0x1, RZ, 0xc0, !PT ;  /* 0x0000000102027812 */ /* 0x001fc800078ec0ff */
[----:B------:R-:W-:-:S13]  /*17f0*/  ISETP.NE.U32.AND P0, PT, R2, 0x1, PT ;  /* 0x000000010200780c */ /* 0x000fda0003f05070 */
[----:B------:R-:W-:Y:S05]  /*1800*/  @P0 EXIT ;  /* 0x000000000000094d */ /* 0x000fea0003800000 */
[----:B------:R-:W-:-:S05]  /*1810*/  IMAD.IADD R5, R5, 0x1, R0 ;  /* 0x0000000105057824 */ /* 0x000fca00078e0200 */
[----:B------:R-:W-:-:S13]  /*1820*/  ISETP.GE.AND P0, PT, R5, R22, PT ;  /* 0x000000160500720c */ /* 0x000fda0003f06270 */
[----:B------:R-:W-:Y:S05]  /*1830*/  @P0 EXIT ;  /* 0x000000000000094d */ /* 0x000fea0003800000 */
[----:B------:R-:W-:Y:S01]  /*1840*/  IMAD.WIDE R30, R5, 0x8, R30 ;  /* 0x00000008051e7825 */ /* 0x000fe200078e021e */
[----:B------:R-:W0:Y:S01]  /*1850*/  LDCU UR4, c[0x0][0x39c] ;  /* 0x00007380ff0477ac */ /* 0x000e220008000800 */
[----:B------:R-:W1:Y:S03]  /*1860*/  LDC.64 R6, c[0x0][0x398] ;  /* 0x0000e600ff067b82 */ /* 0x000e660000000a00 */
[----:B------:R-:W2:Y:S01]  /*1870*/  LDG.E.64 R14, desc[UR6][R30.64] ;  /* 0x000000061e0e7981 */ /* 0x000ea2000c1e1b00 */
[----:B------:R-:W-:Y:S01]  /*1880*/  MOV R2, 0x1 ;  /* 0x0000000100027802 */ /* 0x000fe20000000f00 */
[----:B------:R-:W-:Y:S01]  /*1890*/  BSSY.RECONVERGENT B1, `(.L_x_62) ;  /* 0x0000015000017945 */ /* 0x000fe20003800200 */
[----:B0-----:R-:W1:Y:S04]  /*18a0*/  MUFU.RCP64H R3, UR4 ;  /* 0x0000000400037d08 */ /* 0x001e680008001800 */
[----:B-1--4-:R-:W-:-:S08]  /*18b0*/  DFMA R8, R2, -R6, 1 ;  /* 0x3ff000000208742b */ /* 0x012fd00000000806 */
        /* <DEDUP_REMOVED lines=15> */
[----:B---3--:R-:W-:Y:S05]  /*19b0*/  CALL.REL.NOINC `($__internal_1_$__cuda_sm20_div_rn_f64_full) ;  /* 0x0000002400f47944 */ /* 0x008fea0003c00000 */
[----:B------:R-:W-:Y:S02]  /*19c0*/  IMAD.MOV.U32 R2, RZ, RZ, R14 ;  /* 0x000000ffff027224 */ /* 0x000fe400078e000e */
[----:B------:R-:W-:-:S07]  /*19d0*/  IMAD.MOV.U32 R3, RZ, RZ, R15 ;  /* 0x000000ffff037224 */ /* 0x000fce00078e000f */
.L_x_63:
[----:B------:R-:W-:Y:S05]  /*19e0*/  BSYNC.RECONVERGENT B1 ;  /* 0x0000000000017941 */ /* 0x000fea0003800200 */
.L_x_62:
[----:B------:R-:W0:Y:S01]  /*19f0*/  LDCU UR4, c[0x0][0x394] ;  /* 0x00007280ff0477ac */ /* 0x000e220008000800 */
[----:B------:R-:W1:Y:S01]  /*1a00*/  LDC.64 R8, c[0x0][0x390] ;  /* 0x0000e400ff087b82 */ /* 0x000e620000000a00 */
[----:B------:R-:W-:Y:S01]  /*1a10*/  IMAD.MOV.U32 R6, RZ, RZ, 0x1 ;  /* 0x00000001ff067424 */ /* 0x000fe200078e00ff */
[----:B------:R-:W-:Y:S01]  /*1a20*/  DADD R2, R2, -5 ;  /* 0xc014000002027429 */ /* 0x000fe20000000000 */
[----:B------:R-:W-:Y:S07]  /*1a30*/  BSSY.RECONVERGENT B1, `(.L_x_64) ;  /* 0x0000017000017945 */ /* 0x000fee0003800200 */
[----:B------:R-:W-:Y:S01]  /*1a40*/  DMUL R2, R2, R2 ;  /* 0x0000000202027228 */ /* 0x000fe20000000000 */
[----:B0-----:R-:W1:Y:S02]  /*1a50*/  MUFU.RCP64H R7, UR4 ;  /* 0x0000000400077d08 */ /* 0x001e640008001800 */
[----:B-1----:R-:W-:-:S08]  /*1a60*/  DFMA R10, R6, -R8, 1 ;  /* 0x3ff00000060a742b */ /* 0x002fd00000000808 */
[----:B------:R-:W-:-:S08]  /*1a70*/  DFMA R10, R10, R10, R10 ;  /* 0x0000000a0a0a722b */ /* 0x000fd0000000000a */
[----:B------:R-:W-:Y:S02]  /*1a80*/  DFMA R10, R6, R10, R6 ;  /* 0x0000000a060a722b */ /* 0x000fe40000000006 */
[----:B------:R-:W-:-:S06]  /*1a90*/  DMUL R6, R2, -0.5 ;  /* 0xbfe0000002067828 */ /* 0x000fcc0000000000 */
[----:B------:R-:W-:-:S04]  /*1aa0*/  DFMA R12, R10, -R8, 1 ;  /* 0x3ff000000a0c742b */ /* 0x000fc80000000808 */
[----:B------:R-:W-:-:S04]  /*1ab0*/  FSETP.GEU.AND P1, PT, |R7|, 6.5827683646048100446e-37, PT ;  /* 0x036000000700780b */ /* 0x000fc80003f2e200 */
        /* <DEDUP_REMOVED lines=8> */
[----:B------:R-:W-:Y:S01]  /*1b40*/  MOV R14, R6 ;  /* 0x00000006000e7202 */ /* 0x000fe20000000f00 */
[----:B------:R-:W-:Y:S01]  /*1b50*/  IMAD.MOV.U32 R15, RZ, RZ, R7 ;  /* 0x000000ffff0f7224 */ /* 0x000fe200078e0007 */
[----:B------:R-:W-:Y:S01]  /*1b60*/  MOV R6, 0x1ba0 ;  /* 0x00001ba000067802 */ /* 0x000fe20000000f00 */
[----:B0-----:R-:W-:Y:S02]  /*1b70*/  IMAD.U32 R16, RZ, RZ, UR4 ;  /* 0x00000004ff107e24 */ /* 0x001fe4000f8e00ff */
[----:B------:R-:W-:-:S07]  /*1b80*/  IMAD.U32 R17, RZ, RZ, UR5 ;  /* 0x00000005ff117e24 */ /* 0x000fce000f8e00ff */
[----:B---3--:R-:W-:Y:S05]  /*1b90*/  CALL.REL.NOINC `($__internal_1_$__cuda_sm20_div_rn_f64_full) ;  /* 0x00000024007c7944 */ /* 0x008fea0003c00000 */
.L_x_65:
[----:B------:R-:W-:Y:S05]  /*1ba0*/  BSYNC.RECONVERGENT B1 ;  /* 0x0000000000017941 */ /* 0x000fea0003800200 */
.L_x_64:
[----:B------:R-:W0:Y:S01]  /*1bb0*/  LDCU UR4, c[0x0][0x394] ;  /* 0x00007280ff0477ac */ /* 0x000e220008000800 */
[----:B------:R-:W1:Y:S01]  /*1bc0*/  LDC.64 R6, c[0x0][0x390] ;  /* 0x0000e400ff067b82 */ /* 0x000e620000000a00 */
[----:B------:R-:W-:Y:S01]  /*1bd0*/  IMAD.MOV.U32 R2, RZ, RZ, 0x1 ;  /* 0x00000001ff027424 */ /* 0x000fe200078e00ff */
[----:B------:R-:W-:Y:S01]  /*1be0*/  FSETP.GEU.AND P1, PT, |R15|, 6.5827683646048100446e-37, PT ;  /* 0x036000000f00780b */ /* 0x000fe20003f2e200 */
[----:B------:R-:W-:Y:S01]  /*1bf0*/  BSSY.RECONVERGENT B1, `(.L_x_66) ;  /* 0x0000014000017945 */ /* 0x000fe20003800200 */
[----:B0-----:R-:W1:Y:S03]  /*1c00*/  MUFU.RCP64H R3, UR4 ;  /* 0x0000000400037d08 */ /* 0x001e660008001800 */
[----:B-1----:R-:W-:-:S08]  /*1c10*/  DFMA R8, R2, -R6, 1 ;  /* 0x3ff000000208742b */ /* 0x002fd00000000806 */
        /* <DEDUP_REMOVED lines=12> */
[----:B0-----:R-:W-:Y:S01]  /*1ce0*/  IMAD.U32 R16, RZ, RZ, UR4 ;  /* 0x00000004ff107e24 */ /* 0x001fe2000f8e00ff */
[----:B------:R-:W-:-:S07]  /*1cf0*/  MOV R17, UR5 ;  /* 0x0000000500117c02 */ /* 0x000fce0008000f00 */
[----:B---3--:R-:W-:Y:S05]  /*1d00*/  CALL.REL.NOINC `($__internal_1_$__cuda_sm20_div_rn_f64_full) ;  /* 0x0000002400207944 */ /* 0x008fea0003c00000 */
[----:B------:R-:W-:Y:S02]  /*1d10*/  IMAD.MOV.U32 R2, RZ, RZ, R14 ;  /* 0x000000ffff027224 */ /* 0x000fe400078e000e */
[----:B------:R-:W-:-:S07]  /*1d20*/  IMAD.MOV.U32 R3, RZ, RZ, R15 ;  /* 0x000000ffff037224 */ /* 0x000fce00078e000f */
.L_x_67:
[----:B------:R-:W-:Y:S05]  /*1d30*/  BSYNC.RECONVERGENT B1 ;  /* 0x0000000000017941 */ /* 0x000fea0003800200 */
.L_x_66:
[----:B------:R-:W-:Y:S01]  /*1d40*/  IMAD.MOV.U32 R6, RZ, RZ, 0x652b82fe ;  /* 0x652b82feff067424 */ /* 0x000fe200078e00ff */
[----:B------:R-:W-:Y:S01]  /*1d50*/  UMOV UR4, 0xfefa39ef ;  /* 0xfefa39ef00047882 */ /* 0x000fe20000000000 */
[----:B------:R-:W-:Y:S01]  /*1d60*/  IMAD.MOV.U32 R7, RZ, RZ, 0x3ff71547 ;  /* 0x3ff71547ff077424 */ /* 0x000fe200078e00ff */
[----:B------:R-:W-:Y:S01]  /*1d70*/  UMOV UR5, 0x3fe62e42 ;  /* 0x3fe62e4200057882 */ /* 0x000fe20000000000 */
[----:B------:R-:W-:Y:S01]  /*1d80*/  FSETP.GEU.AND P0, PT, |R3|, 4.1917929649353027344, PT ;  /* 0x4086232b0300780b */ /* 0x000fe20003f0e200 */
[----:B------:R-:W-:Y:S03]  /*1d90*/  BSSY.RECONVERGENT B0, `(.L_x_68) ;  /* 0x0000036000007945 */ /* 0x000fe60003800200 */
        /* <DEDUP_REMOVED lines=8> */
[----:B------:R-:W-:Y:S01]  /*1e20*/  MOV R9, 0x3e928af3 ;  /* 0x3e928af300097802 */ /* 0x000fe20000000f00 */
[----:B------:R-:W-:-:S05]  /*1e30*/  UMOV UR5, 0x3e5ade15 ;  /* 0x3e5ade1500057882 */ /* 0x000fca0000000000 */
        /* <DEDUP_REMOVED lines=38> */
[----:B------:R-:W-:Y:S02]  /*20a0*/  @!P1 IMAD.IADD R6, R6, 0x1, -R3 ;  /* 0x0000000106069824 */ /* 0x000fe400078e0a03 */
[----:B------:R-:W-:-:S03]  /*20b0*/  @!P1 IMAD R3, R3, 0x100000, R11 ;  /* 0x0010000003039824 */ /* 0x000fc600078e020b */
[----:B------:R-:W-:Y:S02]  /*20c0*/  @!P1 LEA R7, R6, 0x3ff00000, 0x14 ;  /* 0x3ff0000006079811 */ /* 0x000fe400078ea0ff */
[----:B------:R-:W-:-:S06]  /*20d0*/  @!P1 MOV R6, RZ ;  /* 0x000000ff00069202 */ /* 0x000fcc0000000f00 */
[----:B------:R-:W-:-:S11]  /*20e0*/  @!P1 DMUL R8, R2, R6 ;  /* 0x0000000602089228 */ /* 0x000fd60000000000 */
.L_x_69:
[----:B------:R-:W-:Y:S05]  /*20f0*/  BSYNC.RECONVERGENT B0 ;  /* 0x0000000000007941 */ /* 0x000fea0003800200 */
.L_x_68:
[----:B------:R-:W-:Y:S01]  /*2100*/  DMUL R8, R8, R26 ;  /* 0x0000001a08087228 */ /* 0x000fe20000000000 */
[----:B------:R-:W-:-:S06]  /*2110*/  IMAD.WIDE R28, R5, 0x8, R28 ;  /* 0x00000008051c7825 */ /* 0x000fcc00078e021c */
[----:B------:R-:W-:Y:S01]  /*2120*/  STG.E.64 desc[UR6][R28.64], R8 ;  /* 0x000000081c007986 */ /* 0x000fe2000c101b06 */
[----:B------:R-:W-:Y:S05]  /*2130*/  EXIT ;  /* 0x000000000000794d */ /* 0x000fea0003800000 */
.L_x_37:
        /* <DEDUP_REMOVED lines=17> */
.L_x_70:
[----:B-1----:R-:W0:Y:S01]  /*2250*/  MUFU.RCP64H R3, 2.506626129150390625 ;  /* 0x40040d9200037908 */ /* 0x002e220000001800 */
[----:B------:R-:W-:Y:S01]  /*2260*/  IMAD.MOV.U32 R8, RZ, RZ, -0x6e20138b ;  /* 0x91dfec75ff087424 */ /* 0x000fe200078e00ff */
[----:B------:R-:W-:Y:S01]  /*2270*/  FSETP.GEU.AND P1, PT, |R15|, 6.5827683646048100446e-37, PT ;  /* 0x036000000f00780b */ /* 0x000fe20003f2e200 */
[----:B------:R-:W-:Y:S02]  /*2280*/  IMAD.MOV.U32 R9, RZ, RZ, 0x40040d92 ;  /* 0x40040d92ff097424 */ /* 0x000fe400078e00ff */
[----:B------:R-:W-:-:S06]  /*2290*/  IMAD.MOV.U32 R2, RZ, RZ, 0x1 ;  /* 0x00000001ff027424 */ /* 0x000fcc00078e00ff */
        /* <DEDUP_REMOVED lines=11> */
[----:B------:R-:W-:Y:S01]  /*2350*/  MOV R16, 0x91dfec75 ;  /* 0x91dfec7500107802 */ /* 0x000fe20000000f00 */
[----:B------:R-:W-:Y:S01]  /*2360*/  IMAD.MOV.U32 R17, RZ, RZ, 0x40040d92 ;  /* 0x40040d92ff117424 */ /* 0x000fe200078e00ff */
[----:B------:R-:W-:-:S07]  /*2370*/  MOV R6, 0x2390 ;  /* 0x0000239000067802 */ /* 0x000fce0000000f00 */
[----:B------:R-:W-:Y:S05]  /*2380*/  CALL.REL.NOINC `($__internal_1_$__cuda_sm20_div_rn_f64_full) ;  /* 0x0000001c00807944 */ /* 0x000fea0003c00000 */
[----:B------:R-:W-:Y:S02]  /*2390*/  IMAD.MOV.U32 R2, RZ, RZ, R14 ;  /* 0x000000ffff027224 */ /* 0x000fe400078e000e */
[----:B------:R-:W-:-:S07]  /*23a0*/  IMAD.MOV.U32 R3, RZ, RZ, R15 ;  /* 0x000000ffff037224 */ /* 0x000fce00078e000f */
.L_x_71:
[----:B------:R-:W0:Y:S01]  /*23b0*/  LDCU UR4, c[0x0][0x388] ;  /* 0x00007100ff0477ac */ /* 0x000e220008000800 */
[----:B------:R-:W-:Y:S01]  /*23c0*/  IMAD.MOV.U32 R0, RZ, RZ, RZ ;  /* 0x000000ffff007224 */ /* 0x000fe200078e00ff */
[----:B0-----:R-:W-:-:S09]  /*23d0*/  UISETP.NE.AND UP0, UPT, UR4, 0x1, UPT ;  /* 0x000000010400788c */ /* 0x001fd2000bf05270 */
[----:B------:R-:W-:Y:S05]  /*23e0*/  BRA.U !UP0, `(.L_x_72) ;  /* 0x0000001108707547 */ /* 0x000fea000b800000 */
[----:B------:R-:W0:Y:S01]  /*23f0*/  LDC.64 R26, c[0x0][0x390] ;  /* 0x0000e400ff1a7b82 */ /* 0x000e220000000a00 */
[----:B------:R-:W-:Y:S01]  /*2400*/  ULOP3.LUT UR4, UR4, 0x7ffffffe, URZ, 0xc0, !UPT ;  /* 0x7ffffffe04047892 */ /* 0x000fe2000f8ec0ff */
[----:B------:R-:W-:Y:S01]  /*2410*/  IMAD.MOV.U32 R35, RZ, RZ, R5 ;  /* 0x000000ffff237224 */ /* 0x000fe200078e0005 */
[----:B------:R-:W1:Y:S01]  /*2420*/  LDCU UR10, c[0x0][0x394] ;  /* 0x00007280ff0a77ac */ /* 0x000e620008000800 */
[----:B------:R-:W2:Y:S04]  /*2430*/  LDCU UR5, c[0x0][0x39c] ;  /* 0x00007380ff0577ac */ /* 0x000ea80008000800 */
[----:B------:R-:W3:Y:S01]  /*2440*/  LDC.64 R24, c[0x0][0x398] ;  /* 0x0000e600ff187b82 */ /* 0x000ee20000000a00 */
[----:B------:R-:W-:-:S12]  /*2450*/  UIADD3 UR4, UPT, UPT, -UR4, URZ, URZ ;  /* 0x000000ff04047290 */ /* 0x000fd8000fffe1ff */
.L_x_89:
[----:B------:R-:W-:-:S05]  /*2460*/  IMAD.WIDE R22, R35, 0x8, R30 ;  /* 0x0000000823167825 */ /* 0x000fca00078e021e */
[----:B----4-:R-:W4:Y:S01]  /*2470*/  LDG.E.64 R14, desc[UR6][R22.64] ;  /* 0x00000006160e7981 */ /* 0x010f22000c1e1b00 */
[----:B--2---:R-:W3:Y:S01]  /*2480*/  MUFU.RCP64H R9, UR5 ;  /* 0x0000000500097d08 */ /* 0x004ee20008001800 */
[----:B------:R-:W-:Y:S01]  /*2490*/  MOV R8, 0x1 ;  /* 0x0000000100087802 */ /* 0x000fe20000000f00 */
[----:B------:R-:W-:Y:S01]  /*24a0*/  UIADD3 UR4, UPT, UPT, UR4, 0x2, URZ ;  /* 0x0000000204047890 */ /* 0x000fe2000fffe0ff */
[----:B------:R-:W-:Y:S03]  /*24b0*/  BSSY.RECONVERGENT B1, `(.L_x_73) ;  /* 0x0000015000017945 */ /* 0x000fe60003800200 */
[----:B------:R-:W-:Y:S01]  /*24c0*/  UISETP.NE.AND UP0, UPT, UR4, URZ, UPT ;  /* 0x000000ff0400728c */ /* 0x000fe2000bf05270 */
        /* <DEDUP_REMOVED lines=17> */
[----:B------:R-:W-:Y:S02]  /*25e0*/  IMAD.MOV.U32 R8, RZ, RZ, R14 ;  /* 0x000000ffff087224 */ /* 0x000fe400078e000e */
[----:B------:R-:W-:-:S07]  /*25f0*/  IMAD.MOV.U32 R9, RZ, RZ, R15 ;  /* 0x000000ffff097224 */ /* 0x000fce00078e000f */
.L_x_74:
[----:B-1----:R-:W-:Y:S05]  /*2600*/  BSYNC.RECONVERGENT B1 ;  /* 0x0000000000017941 */ /* 0x002fea0003800200 */
.L_x_73:
[----:B------:R-:W0:Y:S01]  /*2610*/  MUFU.RCP64H R11, UR10 ;  /* 0x0000000a000b7d08 */ /* 0x000e220008001800 */
[----:B------:R-:W-:Y:S01]  /*2620*/  IMAD.MOV.U32 R10, RZ, RZ, 0x1 ;  /* 0x00000001ff0a7424 */ /* 0x000fe200078e00ff */
[----:B------:R-:W-:Y:S01]  /*2630*/  DADD R8, R8, -5 ;  /* 0xc014000008087429 */ /* 0x000fe20000000000 */
[----:B------:R-:W-:Y:S07]  /*2640*/  BSSY.RECONVERGENT B1, `(.L_x_75) ;  /* 0x0000016000017945 */ /* 0x000fee0003800200 */
[----:B------:R-:W-:-:S02]  /*2650*/  DMUL R8, R8, R8 ;  /* 0x0000000808087228 */ /* 0x000fc40000000000 */
[----:B0-----:R-:W-:-:S08]  /*2660*/  DFMA R12, R10, -R26, 1 ;  /* 0x3ff000000a0c742b */ /* 0x001fd0000000081a */
        /* <DEDUP_REMOVED lines=18> */
[----:B------:R-:W-:Y:S05]  /*2790*/  CALL.REL.NOINC `($__internal_1_$__cuda_sm20_div_rn_f64_full) ;  /* 0x00000018007c7944 */ /* 0x000fea0003c00000 */
.L_x_76:
[----:B------:R-:W-:Y:S05]  /*27a0*/  BSYNC.RECONVERGENT B1 ;  /* 0x0000000000017941 */ /* 0x000fea0003800200 */
.L_x_75:
        /* <DEDUP_REMOVED lines=19> */
[----:B------:R-:W-:Y:S05]  /*28e0*/  CALL.REL.NOINC `($__internal_1_$__cuda_sm20_div_rn_f64_full) ;  /* 0x0000001800287944 */ /* 0x000fea0003c00000 */
[----:B------:R-:W-:Y:S02]  /*28f0*/  IMAD.MOV.U32 R8, RZ, RZ, R14 ;  /* 0x000000ffff087224 */ /* 0x000fe400078e000e */
[----:B------:R-:W-:-:S07]  /*2900*/  IMAD.MOV.U32 R9, RZ, RZ, R15 ;  /* 0x000000ffff097224 */ /* 0x000fce00078e000f */
.L_x_78:
[----:B------:R-:W-:Y:S05]  /*2910*/  BSYNC.RECONVERGENT B1 ;  /* 0x0000000000017941 */ /* 0x000fea0003800200 */
.L_x_77:
        /* <DEDUP_REMOVED lines=59> */
.L_x_80:
[----:B------:R-:W-:Y:S05]  /*2cd0*/  BSYNC.RECONVERGENT B0 ;  /* 0x0000000000007941 */ /* 0x000fea0003800200 */
.L_x_79:
[----:B------:R-:W-:Y:S01]  /*2ce0*/  DMUL R12, R12, R2 ;  /* 0x000000020c0c7228 */ /* 0x000fe20000000000 */
[----:B------:R-:W-:-:S06]  /*2cf0*/  IMAD.WIDE R20, R35, 0x8, R28 ;  /* 0x0000000823147825 */ /* 0x000fcc00078e021c */
[----:B------:R0:W-:Y:S04]  /*2d00*/  STG.E.64 desc[UR6][R20.64], R12 ;  /* 0x0000000c14007986 */ /* 0x0001e8000c101b06 */
[----:B------:R-:W2:Y:S01]  /*2d10*/  LDG.E.64 R14, desc[UR6][R22.64+0x400] ;  /* 0x00040006160e7981 */ /* 0x000ea2000c1e1b00 */
[----:B------:R-:W1:Y:S01]  /*2d20*/  MUFU.RCP64H R9, UR5 ;  /* 0x0000000500097d08 */ /* 0x000e620008001800 */
[----:B------:R-:W-:Y:S01]  /*2d30*/  IMAD.MOV.U32 R8, RZ, RZ, 0x1 ;  /* 0x00000001ff087424 */ /* 0x000fe200078e00ff */
[----:B------:R-:W-:Y:S05]  /*2d40*/  BSSY.RECONVERGENT B1, `(.L_x_81) ;  /* 0x0000014000017945 */ /* 0x000fea0003800200 */
[----:B-1----:R-:W-:-:S08]  /*2d50*/  DFMA R10, R8, -R24, 1 ;  /* 0x3ff00000080a742b */ /* 0x002fd00000000818 */
        /* <DEDUP_REMOVED lines=10> */
[----:B0-----:R-:W-:Y:S05]  /*2e00*/  @P0 BRA P1, `(.L_x_82) ;  /* 0x00000000001c0947 */ /* 0x001fea0000800000 */
[----:B------:R-:W0:Y:S01]  /*2e10*/  LDCU.64 UR8, c[0x0][0x398] ;  /* 0x00007300ff0877ac */ /* 0x000e220008000a00 */
[----:B------:R-:W-:Y:S01]  /*2e20*/  MOV R6, 0x2e60 ;  /* 0x00002e6000067802 */ /* 0x000fe20000000f00 */
[----:B0-----:R-:W-:Y:S02]  /*2e30*/  IMAD.U32 R16, RZ, RZ, UR8 ;  /* 0x00000008ff107e24 */ /* 0x001fe4000f8e00ff */
[----:B------:R-:W-:-:S07]  /*2e40*/  IMAD.U32 R17, RZ, RZ, UR9 ;  /* 0x00000009ff117e24 */ /* 0x000fce000f8e00ff */
[----:B------:R-:W-:Y:S05]  /*2e50*/  CALL.REL.NOINC `($__internal_1_$__cuda_sm20_div_rn_f64_full) ;  /* 0x0000001000cc7944 */ /* 0x000fea0003c00000 */
[----:B------:R-:W-:Y:S02]  /*2e60*/  IMAD.MOV.U32 R8, RZ, RZ, R14 ;  /* 0x000000ffff087224 */ /* 0x000fe400078e000e */
[----:B------:R-:W-:-:S07]  /*2e70*/  IMAD.MOV.U32 R9, RZ, RZ, R15 ;  /* 0x000000ffff097224 */ /* 0x000fce00078e000f */
.L_x_82:
[----:B------:R-:W-:Y:S05]  /*2e80*/  BSYNC.RECONVERGENT B1 ;  /* 0x0000000000017941 */ /* 0x000fea0003800200 */
.L_x_81:
[----:B------:R-:W0:Y:S01]  /*2e90*/  MUFU.RCP64H R11, UR10 ;  /* 0x0000000a000b7d08 */ /* 0x000e220008001800 */
[----:B------:R-:W-:Y:S01]  /*2ea0*/  MOV R10, 0x1 ;  /* 0x00000001000a7802 */ /* 0x000fe20000000f00 */
        /* <DEDUP_REMOVED lines=23> */
.L_x_84:
[----:B------:R-:W-:Y:S05]  /*3020*/  BSYNC.RECONVERGENT B1 ;  /* 0x0000000000017941 */ /* 0x000fea0003800200 */
.L_x_83:
        /* <DEDUP_REMOVED lines=16> */
[----:B------:R-:W-:Y:S02]  /*3130*/  MOV R6, 0x3170 ;  /* 0x0000317000067802 */ /* 0x000fe40000000f00 */
[----:B0-----:R-:W-:Y:S01]  /*3140*/  MOV R16, UR8 ;  /* 0x0000000800107c02 */ /* 0x001fe20008000f00 */
[----:B------:R-:W-:-:S07]  /*3150*/  IMAD.U32 R17, RZ, RZ, UR9 ;  /* 0x00000009ff117e24 */ /* 0x000fce000f8e00ff */
[----:B------:R-:W-:Y:S05]  /*3160*/  CALL.REL.NOINC `($__internal_1_$__cuda_sm20_div_rn_f64_full) ;  /* 0x0000001000087944 */ /* 0x000fea0003c00000 */
[----:B------:R-:W-:Y:S02]  /*3170*/  IMAD.MOV.U32 R8, RZ, RZ, R14 ;  /* 0x000000ffff087224 */ /* 0x000fe400078e000e */
[----:B------:R-:W-:-:S07]  /*3180*/  IMAD.MOV.U32 R9, RZ, RZ, R15 ;  /* 0x000000ffff097224 */ /* 0x000fce00078e000f */
.L_x_86:
[----:B------:R-:W-:Y:S05]  /*3190*/  BSYNC.RECONVERGENT B1 ;  /* 0x0000000000017941 */ /* 0x000fea0003800200 */
.L_x_85:
        /* <DEDUP_REMOVED lines=13> */
[----:B------:R-:W-:Y:S01]  /*3270*/  MOV R14, 0xfca213ea ;  /* 0xfca213ea000e7802 */ /* 0x000fe20000000f00 */
[----:B------:R-:W-:Y:S01]  /*3280*/  IMAD.MOV.U32 R15, RZ, RZ, 0x3e928af3 ;  /* 0x3e928af3ff0f7424 */ /* 0x000fe200078e00ff */
        /* <DEDUP_REMOVED lines=35> */
[----:B------:R-:W-:Y:S02]  /*34c0*/  @!P1 LEA.HI R0, R10, R10, RZ, 0x1 ;  /* 0x0000000a0a009211 */ /* 0x000fe400078f08ff */
[----:B------:R-:W-:Y:S02]  /*34d0*/  @!P1 MOV R8, R14 ;  /* 0x0000000e00089202 */ /* 0x000fe40000000f00 */
[----:B------:R-:W-:Y:S02]  /*34e0*/  @!P1 SHF.R.S32.HI R9, RZ, 0x1, R0 ;  /* 0x00000001ff099819 */ /* 0x000fe40000011400 */
[----:B------:R-:W-:-:S03]  /*34f0*/  FSEL R13, R13, RZ, P0 ;  /* 0x000000ff0d0d7208 */ /* 0x000fc60000000000 */
[----:B------:R-:W-:Y:S02]  /*3500*/  @!P1 IMAD.IADD R10, R10, 0x1, -R9 ;  /* 0x000000010a0a9824 */ /* 0x000fe400078e0a09 */
[----:B------:R-:W-:-:S03]  /*3510*/  @!P1 IMAD R9, R9, 0x100000, R15 ;  /* 0x0010000009099824 */ /* 0x000fc600078e020f */
[----:B------:R-:W-:Y:S01]  /*3520*/  @!P1 LEA R11, R10, 0x3ff00000, 0x14 ;  /* 0x3ff000000a0b9811 */ /* 0x000fe200078ea0ff */
[----:B------:R-:W-:-:S06]  /*3530*/  @!P1 IMAD.MOV.U32 R10, RZ, RZ, RZ ;  /* 0x000000ffff0a9224 */ /* 0x000fcc00078e00ff */
[----:B------:R-:W-:-:S11]  /*3540*/  @!P1 DMUL R12, R8, R10 ;  /* 0x0000000a080c9228 */ /* 0x000fd60000000000 */
.L_x_88:
[----:B------:R-:W-:Y:S05]  /*3550*/  BSYNC.RECONVERGENT B0 ;  /* 0x0000000000007941 */ /* 0x000fea0003800200 */
.L_x_87:
[----:B------:R-:W-:Y:S01]  /*3560*/  DMUL R12, R12, R2 ;  /* 0x000000020c0c7228 */ /* 0x000fe20000000000 */
[----:B------:R-:W-:-:S06]  /*3570*/  VIADD R35, R35, 0x100 ;  /* 0x0000010023237836 */ /* 0x000fcc0000000000 */
[----:B------:R4:W-:Y:S01]  /*3580*/  STG.E.64 desc[UR6][R20.64+0x400], R12 ;  /* 0x0004000c14007986 */ /* 0x0009e2000c101b06 */
[----:B------:R-:W-:Y:S05]  /*3590*/  BRA.U UP0, `(.L_x_89) ;  /* 0xffffffed00b07547 */ /* 0x000fea000b83ffff */
[----:B------:R-:W-:-:S07]  /*35a0*/  LOP3.LUT R0, R7, 0xffffff00, RZ, 0xc0, !PT ;  /* 0xffffff0007007812 */ /* 0x000fce00078ec0ff */
.L_x_72:
[----:B------:R-:W0:Y:S02]  /*35b0*/  LDC R4, c[0x0][0x388] ;  /* 0x0000e200ff047b82 */ /* 0x000e240000000800 */
[----:B0-----:R-:W-:-:S04]  /*35c0*/  LOP3.LUT R4, R4, 0x1, RZ, 0xc0, !PT ;  /* 0x0000000104047812 */ /* 0x001fc800078ec0ff */
[----:B------:R-:W-:-:S13]  /*35d0*/  ISETP.NE.U32.AND P0, PT, R4, 0x1, PT ;  /* 0x000000010400780c */ /* 0x000fda0003f05070 */
[----:B------:R-:W-:Y:S05]  /*35e0*/  @P0 EXIT ;  /* 0x000000000000094d */ /* 0x000fea0003800000 */
[----:B------:R-:W-:Y:S01]  /*35f0*/  IMAD.IADD R5, R5, 0x1, R0 ;  /* 0x0000000105057824 */ /* 0x000fe200078e0200 */
[----:B------:R-:W0:Y:S01]  /*3600*/  LDCU UR4, c[0x0][0x39c] ;  /* 0x00007380ff0477ac */ /* 0x000e220008000800 */
[----:B------:R-:W1:Y:S02]  /*3610*/  LDC.64 R8, c[0x0][0x398] ;  /* 0x0000e600ff087b82 */ /* 0x000e640000000a00 */
[----:B------:R-:W-:-:S05]  /*3620*/  IMAD.WIDE R30, R5, 0x8, R30 ;  /* 0x00000008051e7825 */ /* 0x000fca00078e021e */
[----:B------:R-:W2:Y:S01]  /*3630*/  LDG.E.64 R14, desc[UR6][R30.64] ;  /* 0x000000061e0e7981 */ /* 0x000ea2000c1e1b00 */
[----:B------:R-:W-:Y:S01]  /*3640*/  IMAD.MOV.U32 R6, RZ, RZ, 0x1 ;  /* 0x00000001ff067424 */ /* 0x000fe200078e00ff */
[----:B------:R-:W-:Y:S01]  /*3650*/  BSSY.RECONVERGENT B1, `(.L_x_90) ;  /* 0x0000015000017945 */ /* 0x000fe20003800200 */
[----:B0-----:R-:W1:Y:S04]  /*3660*/  MUFU.RCP64H R7, UR4 ;  /* 0x0000000400077d08 */ /* 0x001e680008001800 */
        /* <DEDUP_REMOVED lines=16> */
[----:B----4-:R-:W-:Y:S05]  /*3770*/  CALL.REL.NOINC `($__internal_1_$__cuda_sm20_div_rn_f64_full) ;  /* 0x0000000800847944 */ /* 0x010fea0003c00000 */
[----:B------:R-:W-:Y:S02]  /*3780*/  IMAD.MOV.U32 R6, RZ, RZ, R14 ;  /* 0x000000ffff067224 */ /* 0x000fe400078e000e */
[----:B------:R-:W-:-:S07]  /*3790*/  IMAD.MOV.U32 R7, RZ, RZ, R15 ;  /* 0x000000ffff077224 */ /* 0x000fce00078e000f */
.L_x_91:
[----:B------:R-:W-:Y:S05]  /*37a0*/  BSYNC.RECONVERGENT B1 ;  /* 0x0000000000017941 */ /* 0x000fea0003800200 */
.L_x_90:
[----:B------:R-:W0:Y:S01]  /*37b0*/  LDCU UR4, c[0x0][0x394] ;  /* 0x00007280ff0477ac */ /* 0x000e220008000800 */
[----:B------:R-:W4:Y:S01]  /*37c0*/  LDC.64 R10, c[0x0][0x390] ;  /* 0x0000e400ff0a7b82 */ /* 0x000f220000000a00 */
[----:B------:R-:W-:Y:S01]  /*37d0*/  IMAD.MOV.U32 R8, RZ, RZ, 0x1 ;  /* 0x00000001ff087424 */ /* 0x000fe200078e00ff */
[----:B------:R-:W-:Y:S01]  /*37e0*/  DADD R6, R6, -5 ;  /* 0xc014000006067429 */ /* 0x000fe20000000000 */
[----:B------:R-:W-:Y:S07]  /*37f0*/  BSSY.RECONVERGENT B1, `(.L_x_92) ;  /* 0x0000017000017945 */ /* 0x000fee0003800200 */
[----:B------:R-:W-:Y:S01]  /*3800*/  DMUL R6, R6, R6 ;  /* 0x0000000606067228 */ /* 0x000fe20000000000 */
[----:B0-----:R-:W4:Y:S02]  /*3810*/  MUFU.RCP64H R9, UR4 ;  /* 0x0000000400097d08 */ /* 0x001f240008001800 */
[----:B----4-:R-:W-:-:S08]  /*3820*/  DFMA R12, R8, -R10, 1 ;  /* 0x3ff00000080c742b */ /* 0x010fd0000000080a */
        /* <DEDUP_REMOVED lines=14> */
[----:B------:R-:W-:Y:S02]  /*3910*/  MOV R15, R9 ;  /* 0x00000009000f7202 */ /* 0x000fe40000000f00 */
[----:B------:R-:W-:Y:S01]  /*3920*/  MOV R6, 0x3960 ;  /* 0x0000396000067802 */ /* 0x000fe20000000f00 */
[----:B0-----:R-:W-:Y:S02]  /*3930*/  IMAD.U32 R16, RZ, RZ, UR4 ;  /* 0x00000004ff107e24 */ /* 0x001fe4000f8e00ff */
[----:B------:R-:W-:-:S07]  /*3940*/  IMAD.U32 R17, RZ, RZ, UR5 ;  /* 0x00000005ff117e24 */ /* 0x000fce000f8e00ff */
[----:B------:R-:W-:Y:S05]  /*3950*/  CALL.REL.NOINC `($__internal_1_$__cuda_sm20_div_rn_f64_full) ;  /* 0x00000008000c7944 */ /* 0x000fea0003c00000 */
.L_x_93:
[----:B------:R-:W-:Y:S05]  /*3960*/  BSYNC.RECONVERGENT B1 ;  /* 0x0000000000017941 */ /* 0x000fea0003800200 */
.L_x_92:
        /* <DEDUP_REMOVED lines=24> */
.L_x_95:
[----:B------:R-:W-:Y:S05]  /*3af0*/  BSYNC.RECONVERGENT B1 ;  /* 0x0000000000017941 */ /* 0x000fea0003800200 */
.L_x_94:
        /* <DEDUP_REMOVED lines=59> */
.L_x_97:
[----:B------:R-:W-:Y:S05]  /*3eb0*/  BSYNC.RECONVERGENT B0 ;  /* 0x0000000000007941 */ /* 0x000fea0003800200 */
.L_x_96:
[----:B------:R-:W-:Y:S01]  /*3ec0*/  DMUL R2, R10, R2 ;  /* 0x000000020a027228 */ /* 0x000fe20000000000 */
[----:B------:R-:W-:-:S06]  /*3ed0*/  IMAD.WIDE R28, R5, 0x8, R28 ;  /* 0x00000008051c7825 */ /* 0x000fcc00078e021c */
[----:B------:R-:W-:Y:S01]  /*3ee0*/  STG.E.64 desc[UR6][R28.64], R2 ;  /* 0x000000021c007986 */ /* 0x000fe2000c101b06 */
[----:B------:R-:W-:Y:S05]  /*3ef0*/  EXIT ;  /* 0x000000000000794d */ /* 0x000fea0003800000 */
        .weak           $__internal_0_$__cuda_sm20_dblrcp_rn_slowpath_v3
        .type           $__internal_0_$__cuda_sm20_dblrcp_rn_slowpath_v3,@function
        .size           $__internal_0_$__cuda_sm20_dblrcp_rn_slowpath_v3,($__internal_1_$__cuda_sm20_div_rn_f64_full - $__internal_0_$__cuda_sm20_dblrcp_rn_slowpath_v3)
$__internal_0_$__cuda_sm20_dblrcp_rn_slowpath_v3:
[----:B------:R-:W-:-:S06]  /*3f00*/  IMAD.U32 R2, RZ, RZ, UR4 ;  /* 0x00000004ff027e24 */ /* 0x000fcc000f8e00ff */
[----:B------:R-:W-:-:S14]  /*3f10*/  DSETP.GTU.AND P0, PT, |R2|, +INF , PT ;  /* 0x7ff000000200742a */ /* 0x000fdc0003f0c200 */
[----:B------:R-:W-:Y:S05]  /*3f20*/  @P0 BRA `(.L_x_98) ;  /* 0x00000000007c0947 */ /* 0x000fea0003800000 */
[----:B------:R-:W-:-:S05]  /*3f30*/  LOP3.LUT R4, R3, 0x7fffffff, RZ, 0xc0, !PT ;  /* 0x7fffffff03047812 */ /* 0x000fca00078ec0ff */
[----:B------:R-:W-:-:S05]  /*3f40*/  VIADD R6, R4, 0xffffffff ;  /* 0xffffffff04067836 */ /* 0x000fca0000000000 */
[----:B------:R-:W-:-:S13]  /*3f50*/  ISETP.GE.U32.AND P0, PT, R6, 0x7fefffff, PT ;  /* 0x7fefffff0600780c */ /* 0x000fda0003f06070 */
[----:B------:R-:W-:Y:S02]  /*3f60*/  @P0 LOP3.LUT R9, R3, 0x7ff00000, RZ, 0x3c, !PT ;  /* 0x7ff0000003090812 */ /* 0x000fe400078e3cff */
[----:B------:R-:W-:Y:S01]  /*3f70*/  @P0 MOV R8, RZ ;  /* 0x000000ff00080202 */ /* 0x000fe20000000f00 */
[----:B------:R-:W-:Y:S06]  /*3f80*/  @P0 BRA `(.L_x_99) ;  /* 0x00000000006c0947 */ /* 0x000fec0003800000 */
[----:B------:R-:W-:-:S13]  /*3f90*/  ISETP.GE.U32.AND P0, PT, R4, 0x1000001, PT ;  /* 0x010000010400780c */ /* 0x000fda0003f06070 */
[----:B------:R-:W-:Y:S05]  /*3fa0*/  @!P0 BRA `(.L_x_100) ;  /* 0x0000000000348947 */ /* 0x000fea0003800000 */
[----:B------:R-:W-:Y:S02]  /*3fb0*/  VIADD R9, R3, 0xc0200000 ;  /* 0xc020000003097836 */ /* 0x000fe40000000000 */
[----:B------:R-:W-:Y:S02]  /*3fc0*/  IMAD.MOV.U32 R8, RZ, RZ, R2 ;  /* 0x000000ffff087224 */ /* 0x000fe400078e0002 */
[----:B------:R-:W0:Y:S04]  /*3fd0*/  MUFU.RCP64H R11, R9 ;  /* 0x00000009000b7308 */ /* 0x000e280000001800 */
[----:B0-----:R-:W-:-:S08]  /*3fe0*/  DFMA R12, -R8, R10, 1 ;  /* 0x3ff00000080c742b */ /* 0x001fd0000000010a */
[----:B------:R-:W-:-:S08]  /*3ff0*/  DFMA R12, R12, R12, R12 ;  /* 0x0000000c0c0c722b */ /* 0x000fd0000000000c */
[----:B------:R-:W-:-:S08]  /*4000*/  DFMA R12, R10, R12, R10 ;  /* 0x0000000c0a0c722b */ /* 0x000fd0000000000a */
[----:B------:R-:W-:-:S08]  /*4010*/  DFMA R10, -R8, R12, 1 ;  /* 0x3ff00000080a742b */ /* 0x000fd0000000010c */
[----:B------:R-:W-:-:S08]  /*4020*/  DFMA R10, R12, R10, R12 ;  /* 0x0000000a0c0a722b */ /* 0x000fd0000000000c */
[----:B------:R-:W-:-:S08]  /*4030*/  DMUL R10, R10, 2.2250738585072013831e-308 ;  /* 0x001000000a0a7828 */ /* 0x000fd00000000000 */
[----:B------:R-:W-:-:S08]  /*4040*/  DFMA R2, -R2, R10, 1 ;  /* 0x3ff000000202742b */ /* 0x000fd0000000010a */
[----:B------:R-:W-:-:S08]  /*4050*/  DFMA R2, R2, R2, R2 ;  /* 0x000000020202722b */ /* 0x000fd00000000002 */
[----:B------:R-:W-:Y:S01]  /*4060*/  DFMA R8, R10, R2, R10 ;  /* 0x000000020a08722b */ /* 0x000fe2000000000a */
[----:B------:R-:W-:Y:S10]  /*4070*/  BRA `(.L_x_99) ;  /* 0x0000000000307947 */ /* 0x000ff40003800000 */
.L_x_100:
[----:B------:R-:W-:Y:S01]  /*4080*/  DMUL R2, R2, 8.11296384146066816958e+31 ;  /* 0x4690000002027828 */ /* 0x000fe20000000000 */
[----:B------:R-:W-:-:S05]  /*4090*/  IMAD.MOV.U32 R8, RZ, RZ, R10 ;  /* 0x000000ffff087224 */ /* 0x000fca00078e000a */
[----:B------:R-:W0:Y:S02]  /*40a0*/  MUFU.RCP64H R9, R3 ;  /* 0x0000000300097308 */ /* 0x000e240000001800 */
[----:B0-----:R-:W-:-:S08]  /*40b0*/  DFMA R10, -R2, R8, 1 ;  /* 0x3ff00000020a742b */ /* 0x001fd00000000108 */
[----:B------:R-:W-:-:S08]  /*40c0*/  DFMA R10, R10, R10, R10 ;  /* 0x0000000a0a0a722b */ /* 0x000fd0000000000a */
[----:B------:R-:W-:-:S08]  /*40d0*/  DFMA R10, R8, R10, R8 ;  /* 0x0000000a080a722b */ /* 0x000fd00000000008 */
[----:B------:R-:W-:-:S08]  /*40e0*/  DFMA R8, -R2, R10, 1 ;  /* 0x3ff000000208742b */ /* 0x000fd0000000010a */
[----:B------:R-:W-:-:S08]  /*40f0*/  DFMA R8, R10, R8, R10 ;  /* 0x000000080a08722b */ /* 0x000fd0000000000a */
[----:B------:R-:W-:Y:S01]  /*4100*/  DMUL R8, R8, 8.11296384146066816958e+31 ;  /* 0x4690000008087828 */ /* 0x000fe20000000000 */
[----:B------:R-:W-:Y:S10]  /*4110*/  BRA `(.L_x_99) ;  /* 0x0000000000087947 */ /* 0x000ff40003800000 */
.L_x_98:
[----:B------:R-:W-:Y:S01]  /*4120*/  LOP3.LUT R9, R3, 0x80000, RZ, 0xfc, !PT ;  /* 0x0008000003097812 */ /* 0x000fe200078efcff */
[----:B------:R-:W-:-:S07]  /*4130*/  IMAD.MOV.U32 R8, RZ, RZ, R2 ;  /* 0x000000ffff087224 */ /* 0x000fce00078e0002 */
.L_x_99:
[----:B------:R-:W-:Y:S01]  /*4140*/  IMAD.MOV.U32 R2, RZ, RZ, R0 ;  /* 0x000000ffff027224 */ /* 0x000fe200078e0000 */
[----:B------:R-:W-:Y:S01]  /*4150*/  MOV R14, R8 ;  /* 0x00000008000e7202 */ /* 0x000fe20000000f00 */
[----:B------:R-:W-:Y:S02]  /*4160*/  IMAD.MOV.U32 R3, RZ, RZ, 0x0 ;  /* 0x00000000ff037424 */ /* 0x000fe400078e00ff */
[----:B------:R-:W-:Y:S02]  /*4170*/  IMAD.MOV.U32 R15, RZ, RZ, R9 ;  /* 0x000000ffff0f7224 */ /* 0x000fe400078e0009 */
[----:B------:R-:W-:Y:S05]  /*4180*/  RET.REL.NODEC R2 `(_ZN3cub18CUB_300001_SM_10006detail9transform16transform_kernelINS2_10policy_hubILb1EN4cuda3std3__45tupleIJN6thrust24THRUST_300001_SM_1000_NS6detail15normal_iteratorINSA_10device_ptrIdEEEEEEEE10policy1000El10Norm_distrSF_JPdEEEvT0_iT1_T2_DpNS2_10kernel_argIT3_EE) ;  /* 0xffffffbc029c7950 */ /* 0x000fea0003c3ffff */
        .weak           $__internal_1_$__cuda_sm20_div_rn_f64_full
        .type           $__internal_1_$__cuda_sm20_div_rn_f64_full,@function
        .size           $__internal_1_$__cuda_sm20_div_rn_f64_full,(.L_x_188 - $__internal_1_$__cuda_sm20_div_rn_f64_full)
$__internal_1_$__cuda_sm20_div_rn_f64_full:
[C---:B------:R-:W-:Y:S01]  /*4190*/  FSETP.GEU.AND P0, PT, |R17|.reuse, 1.469367938527859385e-39, PT ;  /* 0x001000001100780b */ /* 0x040fe20003f0e200 */
[----:B------:R-:W-:Y:S01]  /*41a0*/  IMAD.MOV.U32 R4, RZ, RZ, 0x1ca00000 ;  /* 0x1ca00000ff047424 */ /* 0x000fe200078e00ff */
[----:B------:R-:W-:Y:S01]  /*41b0*/  LOP3.LUT R18, R17, 0x800fffff, RZ, 0xc0, !PT ;  /* 0x800fffff11127812 */ /* 0x000fe200078ec0ff */
[----:B------:R-:W-:Y:S01]  /*41c0*/  BSSY.RECONVERGENT B0, `(.L_x_101) ;  /* 0x0000054000007945 */ /* 0x000fe20003800200 */
[----:B------:R-:W-:Y:S02]  /*41d0*/  MOV R32, 0x1 ;  /* 0x0000000100207802 */ /* 0x000fe40000000f00 */
[----:B------:R-:W-:Y:S01]  /*41e0*/  LOP3.LUT R19, R18, 0x3ff00000, RZ, 0xfc, !PT ;  /* 0x3ff0000012137812 */ /* 0x000fe200078efcff */
[----:B------:R-:W-:Y:S01]  /*41f0*/  IMAD.MOV.U32 R18, RZ, RZ, R16 ;  /* 0x000000ffff127224 */ /* 0x000fe200078e0010 */
[C---:B------:R-:W-:Y:S02]  /*4200*/  FSETP.GEU.AND P2, PT, |R15|.reuse, 1.469367938527859385e-39, PT ;  /* 0x001000000f00780b */ /* 0x040fe40003f4e200 */
[----:B------:R-:W-:-:S02]  /*4210*/  LOP3.LUT R8, R15, 0x7ff00000, RZ, 0xc0, !PT ;  /* 0x7ff000000f087812 */ /* 0x000fc400078ec0ff */
[----:B------:R-:W-:Y:S01]  /*4220*/  LOP3.LUT R9, R17, 0x7ff00000, RZ, 0xc0, !PT ;  /* 0x7ff0000011097812 */ /* 0x000fe200078ec0ff */
[----:B------:R-:W-:-:S03]  /*4230*/  @!P0 DMUL R18, R16, 8.98846567431157953865e+307 ;  /* 0x7fe0000010128828 */ /* 0x000fc60000000000 */
[----:B------:R-:W-:-:S03]  /*4240*/  ISETP.GE.U32.AND P1, PT, R8, R9, PT ;  /* 0x000000090800720c */ /* 0x000fc60003f26070 */
[----:B------:R-:W0:Y:S02]  /*4250*/  MUFU.RCP64H R33, R19 ;  /* 0x0000001300217308 */ /* 0x000e240000001800 */
[----:B------:R-:W-:Y:S01]  /*4260*/  @!P2 LOP3.LUT R11, R17, 0x7ff00000, RZ, 0xc0, !PT ;  /* 0x7ff00000110ba812 */ /* 0x000fe200078ec0ff */
[----:B------:R-:W-:Y:S01]  /*4270*/  @!P2 IMAD.MOV.U32 R10, RZ, RZ, RZ ;  /* 0x000000ffff0aa224 */ /* 0x000fe200078e00ff */
[----:B------:R-:W-:Y:S02]  /*4280*/  @!P0 LOP3.LUT R9, R19, 0x7ff00000, RZ, 0xc0, !PT ;  /* 0x7ff0000013098812 */ /* 0x000fe400078ec0ff */
[----:B------:R-:W-:-:S04]  /*4290*/  @!P2 ISETP.GE.U32.AND P3, PT, R8, R11, PT ;  /* 0x0000000b0800a20c */ /* 0x000fc80003f66070 */
[----:B------:R-:W-:-:S04]  /*42a0*/  @!P2 SEL R11, R4, 0x63400000, !P3 ;  /* 0x63400000040ba807 */ /* 0x000fc80005800000 */
[----:B------:R-:W-:Y:S01]  /*42b0*/  @!P2 LOP3.LUT R0, R11, 0x80000000, R15, 0xf8, !PT ;  /* 0x800000000b00a812 */ /* 0x000fe200078ef80f */
[----:B0-----:R-:W-:-:S03]  /*42c0*/  DFMA R12, R32, -R18, 1 ;  /* 0x3ff00000200c742b */ /* 0x001fc60000000812 */
[----:B------:R-:W-:Y:S01]  /*42d0*/  @!P2 LOP3.LUT R11, R0, 0x100000, RZ, 0xfc, !PT ;  /* 0x00100000000ba812 */ /* 0x000fe200078efcff */
[----:B------:R-:W-:-:S04]  /*42e0*/  IMAD.MOV.U32 R0, RZ, RZ, R8 ;  /* 0x000000ffff007224 */ /* 0x000fc800078e0008 */
[----:B------:R-:W-:-:S08]  /*42f0*/  DFMA R12, R12, R12, R12 ;  /* 0x0000000c0c0c722b */ /* 0x000fd0000000000c */
[----:B------:R-:W-:Y:S01]  /*4300*/  DFMA R32, R32, R12, R32 ;  /* 0x0000000c2020722b */ /* 0x000fe20000000020 */
[----:B------:R-:W-:Y:S01]  /*4310*/  SEL R13, R4, 0x63400000, !P1 ;  /* 0x63400000040d7807 */ /* 0x000fe20004800000 */
[----:B------:R-:W-:-:S03]  /*4320*/  IMAD.MOV.U32 R12, RZ, RZ, R14 ;  /* 0x000000ffff0c7224 */ /* 0x000fc600078e000e */
[----:B------:R-:W-:-:S03]  /*4330*/  LOP3.LUT R13, R13, 0x800fffff, R15, 0xf8, !PT ;  /* 0x800fffff0d0d7812 */ /* 0x000fc600078ef80f */
[----:B------:R-:W-:-:S03]  /*4340*/  DFMA R36, R32, -R18, 1 ;  /* 0x3ff000002024742b */ /* 0x000fc60000000812 */
[----:B------:R-:W-:-:S05]  /*4350*/  @!P2 DFMA R12, R12, 2, -R10 ;  /* 0x400000000c0ca82b */ /* 0x000fca000000080a */
[----:B------:R-:W-:-:S05]  /*4360*/  DFMA R36, R32, R36, R32 ;  /* 0x000000242024722b */ /* 0x000fca0000000020 */
[----:B------:R-:W-:-:S03]  /*4370*/  @!P2 LOP3.LUT R0, R13, 0x7ff00000, RZ, 0xc0, !PT ;  /* 0x7ff000000d00a812 */ /* 0x000fc600078ec0ff */
[----:B------:R-:W-:-:S08]  /*4380*/  DMUL R32, R36, R12 ;  /* 0x0000000c24207228 */ /* 0x000fd00000000000 */
[----:B------:R-:W-:-:S08]  /*4390*/  DFMA R10, R32, -R18, R12 ;  /* 0x80000012200a722b */ /* 0x000fd0000000000c */
[----:B------:R-:W-:Y:S01]  /*43a0*/  DFMA R10, R36, R10, R32 ;  /* 0x0000000a240a722b */ /* 0x000fe20000000020 */
[----:B------:R-:W-:Y:S01]  /*43b0*/  IADD3 R32, PT, PT, R0, -0x1, RZ ;  /* 0xffffffff00207810 */ /* 0x000fe20007ffe0ff */
[----:B------:R-:W-:-:S03]  /*43c0*/  VIADD R33, R9, 0xffffffff ;  /* 0xffffffff09217836 */ /* 0x000fc60000000000 */
[----:B------:R-:W-:-:S04]  /*43d0*/  ISETP.GT.U32.AND P0, PT, R32, 0x7feffffe, PT ;  /* 0x7feffffe2000780c */ /* 0x000fc80003f04070 */
[----:B------:R-:W-:-:S13]  /*43e0*/  ISETP.GT.U32.OR P0, PT, R33, 0x7feffffe, P0 ;  /* 0x7feffffe2100780c */ /* 0x000fda0000704470 */
[----:B------:R-:W-:Y:S05]  /*43f0*/  @P0 BRA `(.L_x_102) ;  /* 0x00000000006c0947 */ /* 0x000fea0003800000 */
[----:B------:R-:W-:-:S04]  /*4400*/  LOP3.LUT R9, R17, 0x7ff00000, RZ, 0xc0, !PT ;  /* 0x7ff0000011097812 */ /* 0x000fc800078ec0ff */
[CC--:B------:R-:W-:Y:S02]  /*4410*/  VIADDMNMX R0, R8.reuse, -R9.reuse, 0xb9600000, !PT ;  /* 0xb960000008007446 */ /* 0x0c0fe40007800909 */
[----:B------:R-:W-:Y:S01]  /*4420*/  ISETP.GE.U32.AND P0, PT, R8, R9, PT ;  /* 0x000000090800720c */ /* 0x000fe20003f06070 */
[----:B------:R-:W-:Y:S01]  /*4430*/  IMAD.MOV.U32 R8, RZ, RZ, RZ ;  /* 0x000000ffff087224 */ /* 0x000fe200078e00ff */
[----:B------:R-:W-:Y:S02]  /*4440*/  VIMNMX R0, PT, PT, R0, 0x46a00000, PT ;  /* 0x46a0000000007848 */ /* 0x000fe40003fe0100 */
[----:B------:R-:W-:-:S05]  /*4450*/  SEL R9, R4, 0x63400000, !P0 ;  /* 0x6340000004097807 */ /* 0x000fca0004000000 */
[----:B------:R-:W-:-:S04]  /*4460*/  IMAD.IADD R0, R0, 0x1, -R9 ;  /* 0x0000000100007824 */ /* 0x000fc800078e0a09 */
[----:B------:R-:W-:-:S06]  /*4470*/  VIADD R9, R0, 0x7fe00000 ;  /* 0x7fe0000000097836 */ /* 0x000fcc0000000000 */
[----:B------:R-:W-:-:S10]  /*4480*/  DMUL R32, R10, R8 ;  /* 0x000000080a207228 */ /* 0x000fd40000000000 */
[----:B------:R-:W-:-:S13]  /*4490*/  FSETP.GTU.AND P0, PT, |R33|, 1.469367938527859385e-39, PT ;  /* 0x001000002100780b */ /* 0x000fda0003f0c200 */
[----:B------:R-:W-:Y:S05]  /*44a0*/  @P0 BRA `(.L_x_103) ;  /* 0x0000000000940947 */ /* 0x000fea0003800000 */
[----:B------:R-:W-:-:S06]  /*44b0*/  DFMA R12, R10, -R18, R12 ;  /* 0x800000120a0c722b */ /* 0x000fcc000000000c */
[----:B------:R-:W-:-:S04]  /*44c0*/  MOV R12, RZ ;  /* 0x000000ff000c7202 */ /* 0x000fc80000000f00 */
[C---:B------:R-:W-:Y:S02]  /*44d0*/  FSETP.NEU.AND P0, PT, R13.reuse, RZ, PT ;  /* 0x000000ff0d00720b */ /* 0x040fe40003f0d000 */
[----:B------:R-:W-:-:S04]  /*44e0*/  LOP3.LUT R17, R13, 0x80000000, R17, 0x48, !PT ;  /* 0x800000000d117812 */ /* 0x000fc800078e4811 */
[----:B------:R-:W-:-:S07]  /*44f0*/  LOP3.LUT R13, R17, R9, RZ, 0xfc, !PT ;  /* 0x00000009110d7212 */ /* 0x000fce00078efcff */
[----:B------:R-:W-:Y:S05]  /*4500*/  @!P0 BRA `(.L_x_103) ;  /* 0x00000000007c8947 */ /* 0x000fea0003800000 */
[----:B------:R-:W-:Y:S02]  /*4510*/  IMAD.MOV R9, RZ, RZ, -R0 ;  /* 0x000000ffff097224 */ /* 0x000fe400078e0a00 */
[----:B------:R-:W-:-:S06]  /*4520*/  IMAD.MOV.U32 R8, RZ, RZ, RZ ;  /* 0x000000ffff087224 */ /* 0x000fcc00078e00ff */
[----:B------:R-:W-:Y:S02]  /*4530*/  DFMA R8, R32, -R8, R10 ;  /* 0x800000082008722b */ /* 0x000fe4000000000a */
[----:B------:R-:W-:-:S04]  /*4540*/  DMUL.RP R10, R10, R12 ;  /* 0x0000000c0a0a7228 */ /* 0x000fc80000008000 */
[----:B------:R-:W-:-:S04]  /*4550*/  IADD3 R8, PT, PT, -R0, -0x43300000, RZ ;  /* 0xbcd0000000087810 */ /* 0x000fc80007ffe1ff */
[----:B------:R-:W-:Y:S02]  /*4560*/  FSETP.NEU.AND P0, PT, |R9|, R8, PT ;  /* 0x000000080900720b */ /* 0x000fe40003f0d200 */
[----:B------:R-:W-:Y:S02]  /*4570*/  LOP3.LUT R17, R11, R17, RZ, 0x3c, !PT ;  /* 0x000000110b117212 */ /* 0x000fe400078e3cff */
[----:B------:R-:W-:Y:S02]  /*4580*/  FSEL R32, R10, R32, !P0 ;  /* 0x000000200a207208 */ /* 0x000fe40004000000 */
[----:B------:R-:W-:Y:S01]  /*4590*/  FSEL R33, R17, R33, !P0 ;  /* 0x0000002111217208 */ /* 0x000fe20004000000 */
[----:B------:R-:W-:Y:S06]  /*45a0*/  BRA `(.L_x_103) ;  /* 0x0000000000547947 */ /* 0x000fec0003800000 */
.L_x_102:
[----:B------:R-:W-:-:S14]  /*45b0*/  DSETP.NAN.AND P0, PT, R14, R14, PT ;  /* 0x0000000e0e00722a */ /* 0x000fdc0003f08000 */
[----:B------:R-:W-:Y:S05]  /*45c0*/  @P0 BRA `(.L_x_104) ;  /* 0x0000000000440947 */ /* 0x000fea0003800000 */
[----:B------:R-:W-:-:S14]  /*45d0*/  DSETP.NAN.AND P0, PT, R16, R16, PT ;  /* 0x000000101000722a */ /* 0x000fdc0003f08000 */
[----:B------:R-:W-:Y:S05]  /*45e0*/  @P0 BRA `(.L_x_105) ;  /* 0x0000000000300947 */ /* 0x000fea0003800000 */
[----:B------:R-:W-:Y:S01]  /*45f0*/  ISETP.NE.AND P0, PT, R0, R9, PT ;  /* 0x000000090000720c */ /* 0x000fe20003f05270 */
[----:B------:R-:W-:Y:S02]  /*4600*/  IMAD.MOV.U32 R32, RZ, RZ, 0x0 ;  /* 0x00000000ff207424 */ /* 0x000fe400078e00ff */
[----:B------:R-:W-:-:S10]  /*4610*/  IMAD.MOV.U32 R33, RZ, RZ, -0x80000 ;  /* 0xfff80000ff217424 */ /* 0x000fd400078e00ff */
[----:B------:R-:W-:Y:S05]  /*4620*/  @!P0 BRA `(.L_x_103) ;  /* 0x0000000000348947 */ /* 0x000fea0003800000 */
[----:B------:R-:W-:Y:S02]  /*4630*/  ISETP.NE.AND P0, PT, R0, 0x7ff00000, PT ;  /* 0x7ff000000000780c */ /* 0x000fe40003f05270 */
[----:B------:R-:W-:Y:S02]  /*4640*/  LOP3.LUT R33, R15, 0x80000000, R17, 0x48, !PT ;  /* 0x800000000f217812 */ /* 0x000fe400078e4811 */
[----:B------:R-:W-:-:S13]  /*4650*/  ISETP.EQ.OR P0, PT, R9, RZ, !P0 ;  /* 0x000000ff0900720c */ /* 0x000fda0004702670 */
[----:B------:R-:W-:Y:S02]  /*4660*/  @P0 LOP3.LUT R0, R33, 0x7ff00000, RZ, 0xfc, !PT ;  /* 0x7ff0000021000812 */ /* 0x000fe400078efcff */
[----:B------:R-:W-:Y:S01]  /*4670*/  @!P0 MOV R32, RZ ;  /* 0x000000ff00208202 */ /* 0x000fe20000000f00 */
[----:B------:R-:W-:Y:S02]  /*4680*/  @P0 IMAD.MOV.U32 R32, RZ, RZ, RZ ;  /* 0x000000ffff200224 */ /* 0x000fe400078e00ff */
[----:B------:R-:W-:Y:S01]  /*4690*/  @P0 IMAD.MOV.U32 R33, RZ, RZ, R0 ;  /* 0x000000ffff210224 */ /* 0x000fe200078e0000 */
[----:B------:R-:W-:Y:S06]  /*46a0*/  BRA `(.L_x_103) ;  /* 0x0000000000147947 */ /* 0x000fec0003800000 */
.L_x_105:
[----:B------:R-:W-:Y:S01]  /*46b0*/  LOP3.LUT R33, R17, 0x80000, RZ, 0xfc, !PT ;  /* 0x0008000011217812 */ /* 0x000fe200078efcff */
[----:B------:R-:W-:Y:S01]  /*46c0*/  IMAD.MOV.U32 R32, RZ, RZ, R16 ;  /* 0x000000ffff207224 */ /* 0x000fe200078e0010 */
[----:B------:R-:W-:Y:S06]  /*46d0*/  BRA `(.L_x_103) ;  /* 0x0000000000087947 */ /* 0x000fec0003800000 */
.L_x_104:
[----:B------:R-:W-:Y:S01]  /*46e0*/  LOP3.LUT R33, R15, 0x80000, RZ, 0xfc, !PT ;  /* 0x000800000f217812 */ /* 0x000fe200078efcff */
[----:B------:R-:W-:-:S07]  /*46f0*/  IMAD.MOV.U32 R32, RZ, RZ, R14 ;  /* 0x000000ffff207224 */ /* 0x000fce00078e000e */
.L_x_103:
[----:B------:R-:W-:Y:S05]  /*4700*/  BSYNC.RECONVERGENT B0 ;  /* 0x0000000000007941 */ /* 0x000fea0003800200 */
.L_x_101:
[----:B------:R-:W-:Y:S01]  /*4710*/  IMAD.MOV.U32 R8, RZ, RZ, R6 ;  /* 0x000000ffff087224 */ /* 0x000fe200078e0006 */
[----:B------:R-:W-:Y:S01]  /*4720*/  MOV R14, R32 ;  /* 0x00000020000e7202 */ /* 0x000fe20000000f00 */
[----:B------:R-:W-:Y:S02]  /*4730*/  IMAD.MOV.U32 R9, RZ, RZ, 0x0 ;  /* 0x00000000ff097424 */ /* 0x000fe400078e00ff */
[----:B------:R-:W-:Y:S02]  /*4740*/  IMAD.MOV.U32 R15, RZ, RZ, R33 ;  /* 0x000000ffff0f7224 */ /* 0x000fe400078e0021 */
[----:B------:R-:W-:Y:S05]  /*4750*/  RET.REL.NODEC R8 `(_ZN3cub18CUB_300001_SM_10006detail9transform16transform_kernelINS2_10policy_hubILb1EN4cuda3std3__45tupleIJN6thrust24THRUST_300001_SM_1000_NS6detail15normal_iteratorINSA_10device_ptrIdEEEEEEEE10policy1000El10Norm_distrSF_JPdEEEvT0_iT1_T2_DpNS2_10kernel_argIT3_EE) ;  /* 0xffffffb808287950 */ /* 0x000fea0003c3ffff */
.L_x_106:
        /* <DEDUP_REMOVED lines=10> */
.L_x_188:


//--------------------- .text._ZN3cub18CUB_300001_SM_10006detail9transform16transform_kernelINS2_10policy_hubILb1EN4cuda3std3__45tupleIJN6thrust24THRUST_300001_SM_1000_NS6detail15normal_iteratorINSA_10device_ptrIdEEEEEEEE10policy1000Ei10Norm_distrSF_JPdEEEvT0_iT1_T2_DpNS2_10kernel_argIT3_EE --------------------------
	.section	.text._ZN3cub18CUB_300001_SM_10006detail9transform16transform_kernelINS2_10policy_hubILb1EN4cuda3std3__45tupleIJN6thrust24THRUST_300001_SM_1000_NS6detail15normal_iteratorINSA_10device_ptrIdEEEEEEEE10policy1000Ei10Norm_distrSF_JPdEEEvT0_iT1_T2_DpNS2_10kernel_argIT3_EE,"ax",@progbits
	.align	128
        .global         _ZN3cub18CUB_300001_SM_10006detail9transform16transform_kernelINS2_10policy_hubILb1EN4cuda3std3__45tupleIJN6thrust24THRUST_300001_SM_1000_NS6detail15normal_iteratorINSA_10device_ptrIdEEEEEEEE10policy1000Ei10Norm_distrSF_JPdEEEvT0_iT1_T2_DpNS2_10kernel_argIT3_EE
        .type           _ZN3cub18CUB_300001_SM_10006detail9transform16transform_kernelINS2_10policy_hubILb1EN4cuda3std3__45tupleIJN6thrust24THRUST_300001_SM_1000_NS6detail15normal_iteratorINSA_10device_ptrIdEEEEEEEE10policy1000Ei10Norm_distrSF_JPdEEEvT0_iT1_T2_DpNS2_10kernel_argIT3_EE,@function
        .size           _ZN3cub18CUB_300001_SM_10006detail9transform16transform_kernelINS2_10policy_hubILb1EN4cuda3std3__45tupleIJN6thrust24THRUST_300001_SM_1000_NS6detail15normal_iteratorINSA_10device_ptrIdEEEEEEEE10policy1000Ei10Norm_distrSF_JPdEEEvT0_iT1_T2_DpNS2_10kernel_argIT3_EE,(.L_x_190 - _ZN3cub18CUB_300001_SM_10006detail9transform16transform_kernelINS2_10policy_hubILb1EN4cuda3std3__45tupleIJN6thrust24THRUST_300001_SM_1000_NS6detail15normal_iteratorINSA_10device_ptrIdEEEEEEEE10policy1000Ei10Norm_distrSF_JPdEEEvT0_iT1_T2_DpNS2_10kernel_argIT3_EE)
        .other          _ZN3cub18CUB_300001_SM_10006detail9transform16transform_kernelINS2_10policy_hubILb1EN4cuda3std3__45tupleIJN6thrust24THRUST_300001_SM_1000_NS6detail15normal_iteratorINSA_10device_ptrIdEEEEEEEE10policy1000Ei10Norm_distrSF_JPdEEEvT0_iT1_T2_DpNS2_10kernel_argIT3_EE,@"STO_CUDA_ENTRY STV_DEFAULT"
_ZN3cub18CUB_300001_SM_10006detail9transform16transform_kernelINS2_10policy_hubILb1EN4cuda3std3__45tupleIJN6thrust24THRUST_300001_SM_1000_NS6detail15normal_iteratorINSA_10device_ptrIdEEEEEEEE10policy1000Ei10Norm_distrSF_JPdEEEvT0_iT1_T2_DpNS2_10kernel_argIT3_EE:
.text._ZN3cub18CUB_300001_SM_10006detail9transform16transform_kernelINS2_10policy_hubILb1EN4cuda3std3__45tupleIJN6thrust24THRUST_300001_SM_1000_NS6detail15normal_iteratorINSA_10device_ptrIdEEEEEEEE10policy1000Ei10Norm_distrSF_JPdEEEvT0_iT1_T2_DpNS2_10kernel_argIT3_EE:
        /* <DEDUP_REMOVED lines=15> */
[----:B------:R-:W-:Y:S02]  /*00f0*/  IMAD.U32 R5, RZ, RZ, UR4 ;  /* 0x00000004ff057e24 */ /* 0x000fe4000f8e00ff */
[----:B0-----:R-:W-:-:S04]  /*0100*/  IMAD.WIDE.U32 R2, R4, 0x80, R2 ;  /* 0x0000008004027825 */ /* 0x001fc800078e0002 */
[----:B------:R-:W-:-:S07]  /*0110*/  IMAD.WIDE R2, R5, 0x8, R2 ;  /* 0x0000000805027825 */ /* 0x000fce00078e0202 */
.L_x_109:
[----:B------:R-:W-:Y:S01]  /*0120*/  VIADD R0, R0, 0x4000 ;  /* 0x0000400000007836 */ /* 0x000fe20000000000 */
[----:B------:R0:W-:Y:S04]  /*0130*/  CCTL.E.PF2 [R2] ;  /* 0x000000000200798f */ /* 0x0001e80000800100 */
[----:B------:R-:W-:Y:S02]  /*0140*/  ISETP.GE.AND P0, PT, R0, UR6, PT ;  /* 0x0000000600007c0c */ /* 0x000fe4000bf06270 */
[----:B0-----:R-:W-:-:S05]  /*0150*/  IADD3 R2, P1, PT, R2, 0x4000, RZ ;  /* 0x0000400002027810 */ /* 0x001fca0007f3e0ff */
[----:B------:R-:W-:-:S06]  /*0160*/  IMAD.X R3, RZ, RZ, R3, P1 ;  /* 0x000000ffff037224 */ /* 0x000fcc00008e0603 */
[----:B------:R-:W-:Y:S05]  /*0170*/  @!P0 BRA `(.L_x_109) ;  /* 0xfffffffc00e88947 */ /* 0x000fea000383ffff */
.L_x_108:
[----:B------:R-:W-:Y:S05]  /*0180*/  BSYNC.RECONVERGENT B0 ;  /* 0x0000000000007941 */ /* 0x000fea0003800200 */
.L_x_107:
[----:B------:R-:W0:Y:S01]  /*0190*/  LDC R3, c[0x0][0x38c] ;  /* 0x0000e300ff037b82 */ /* 0x000e220000000800 */
[----:B------:R-:W1:Y:S01]  /*01a0*/  LDCU.64 UR6, c[0x0][0x3a0] ;  /* 0x00007400ff0677ac */ /* 0x000e620008000a00 */
[----:B------:R-:W2:Y:S01]  /*01b0*/  LDCU.64 UR8, c[0x0][0x398] ;  /* 0x00007300ff0877ac */ /* 0x000ea20008000a00 */
[----:B------:R-:W-:Y:S01]  /*01c0*/  UISETP.GT.AND UP0, UPT, UR14, UR5, UPT ;  /* 0x000000050e00728c */ /* 0x000fe2000bf04270 */
[----:B------:R-:W3:Y:S01]  /*01d0*/  LDCU.64 UR12, c[0x0][0x358] ;  /* 0x00006b00ff0c77ac */ /* 0x000ee20008000a00 */
[----:B------:R-:W4:Y:S01]  /*01e0*/  LDCU UR15, c[0x0][0x388] ;  /* 0x00007100ff0f77ac */ /* 0x000f220008000800 */
[----:B-1----:R-:W-:Y:S02]  /*01f0*/  UIMAD.WIDE UR6, UR4, 0x8, UR6 ;  /* 0x00000008040678a5 */ /* 0x002fe4000f8e0206 */
[----:B--2---:R-:W-:-:S04]  /*0200*/  UIMAD.WIDE UR8, UR4, 0x8, UR8 ;  /* 0x00000008040878a5 */ /* 0x004fc8000f8e0208 */
[----:B---3--:R-:W-:Y:S08]  /*0210*/  BRA.U UP0, `(.L_x_110) ;  /* 0x0000001d00687547 */ /* 0x008ff0000b800000 */
[----:B------:R-:W-:-:S06]  /*0220*/  UISETP.GE.AND UP0, UPT, UR11, 0x1, UPT ;  /* 0x000000010b00788c */ /* 0x000fcc000bf06270 */
[----:B------:R-:W-:-:S13]  /*0230*/  PLOP3.LUT P0, PT, PT, PT, UP0, 0x80, 0x8 ;  /* 0x000000000008781c */ /* 0x000fda0003f0f008 */
[----:B----4-:R-:W-:Y:S05]  /*0240*/  @!P0 EXIT ;  /* 0x000000000000894d */ /* 0x010fea0003800000 */
[----:B------:R-:W1:Y:S08]  /*0250*/  LDC R0, c[0x0][0x38c] ;  /* 0x0000e300ff007b82 */ /* 0x000e700000000800 */
[----:B------:R-:W2:Y:S01]  /*0260*/  LDC.64 R10, c[0x0][0x388] ;  /* 0x0000e200ff0a7b82 */ /* 0x000ea20000000a00 */
[----:B-1----:R-:W2:Y:S01]  /*0270*/  MUFU.RCP64H R7, R0 ;  /* 0x0000000000077308 */ /* 0x002ea20000001800 */
        /* <DEDUP_REMOVED lines=8> */
[----:B------:R-:W-:-:S04]  /*0300*/  LOP3.LUT R0, R0, 0x7fffffff, RZ, 0xc0, !PT ;  /* 0x7fffffff00007812 */ /* 0x000fc800078ec0ff */
[----:B------:R-:W-:Y:S02]  /*0310*/  IADD3 R8, PT, PT, R0, -0x100000, RZ ;  /* 0xfff0000000087810 */ /* 0x000fe40007ffe0ff */
[----:B------:R-:W-:-:S07]  /*0320*/  MOV R0, 0x340 ;  /* 0x0000034000007802 */ /* 0x000fce0000000f00 */
[----:B0-----:R-:W-:Y:S05]  /*0330*/  CALL.REL.NOINC `($__internal_2_$__cuda_sm20_dblrcp_rn_slowpath_v3) ;  /* 0x0000003800c07944 */ /* 0x001fea0003c00000 */
.L_x_111:
[----:B0-----:R-:W0:Y:S01]  /*0340*/  MUFU.RCP64H R3, 2.506626129150390625 ;  /* 0x40040d9200037908 */ /* 0x001e220000001800 */
        /* <DEDUP_REMOVED lines=18> */
[----:B------:R-:W-:Y:S05]  /*0470*/  CALL.REL.NOINC `($__internal_3_$__cuda_sm20_div_rn_f64_full) ;  /* 0x0000003c00147944 */ /* 0x000fea0003c00000 */
[----:B------:R-:W-:Y:S01]  /*0480*/  MOV R2, R30 ;  /* 0x0000001e00027202 */ /* 0x000fe20000000f00 */
[----:B------:R-:W-:-:S07]  /*0490*/  IMAD.MOV.U32 R3, RZ, RZ, R31 ;  /* 0x000000ffff037224 */ /* 0x000fce00078e001f */
.L_x_112:
[----:B------:R-:W0:Y:S01]  /*04a0*/  LDCU UR5, c[0x0][0x384] ;  /* 0x00007080ff0577ac */ /* 0x000e220008000800 */
[----:B------:R-:W-:Y:S01]  /*04b0*/  UMOV UR4, URZ ;  /* 0x000000ff00047c82 */ /* 0x000fe20008000000 */
        /* <DEDUP_REMOVED lines=9> */
.L_x_130:
[----:B------:R-:W-:-:S04]  /*0550*/  IMAD.MOV.U32 R21, RZ, RZ, 0x8 ;  /* 0x00000008ff157424 */ /* 0x000fc800078e00ff */
[----:B------:R-:W-:-:S05]  /*0560*/  IMAD.WIDE R20, R28, R21, UR6 ;  /* 0x000000061c147e25 */ /* 0x000fca000f8e0215 */
[----:B----4-:R-:W4:Y:S01]  /*0570*/  LDG.E.64 R8, desc[UR12][R20.64] ;  /* 0x0000000c14087981 */ /* 0x010f22000c1e1b00 */
[----:B--2---:R-:W3:Y:S01]  /*0580*/  MUFU.RCP64H R7, UR10 ;  /* 0x0000000a00077d08 */ /* 0x004ee20008001800 */
[----:B------:R-:W-:Y:S01]  /*0590*/  IMAD.MOV.U32 R6, RZ, RZ, 0x1 ;  /* 0x00000001ff067424 */ /* 0x000fe200078e00ff */
        /* <DEDUP_REMOVED lines=17> */
[----:B--2---:R-:W-:Y:S01]  /*06b0*/  IMAD.U32 R12, RZ, RZ, UR16 ;  /* 0x00000010ff0c7e24 */ /* 0x004fe2000f8e00ff */
[----:B------:R-:W-:-:S07]  /*06c0*/  MOV R13, UR17 ;  /* 0x00000011000d7c02 */ /* 0x000fce0008000f00 */
[----:B01----:R-:W-:Y:S05]  /*06d0*/  CALL.REL.NOINC `($__internal_3_$__cuda_sm20_div_rn_f64_full) ;  /* 0x00000038007c7944 */ /* 0x003fea0003c00000 */
.L_x_115:
[----:B-1----:R-:W-:Y:S05]  /*06e0*/  BSYNC.RECONVERGENT B1 ;  /* 0x0000000000017941 */ /* 0x002fea0003800200 */
.L_x_114:
[----:B------:R-:W0:Y:S01]  /*06f0*/  MUFU.RCP64H R7, UR11 ;  /* 0x0000000b00077d08 */ /* 0x000e220008001800 */
[----:B------:R-:W-:Y:S01]  /*0700*/  IMAD.MOV.U32 R6, RZ, RZ, 0x1 ;  /* 0x00000001ff067424 */ /* 0x000fe200078e00ff */
[----:B------:R-:W-:Y:S01]  /*0710*/  DADD R30, R30, -5 ;  /* 0xc01400001e1e7429 */ /* 0x000fe20000000000 */
[----:B------:R-:W-:Y:S04]  /*0720*/  BSSY.RECONVERGENT B1, `(.L_x_116) ;  /* 0x0000016000017945 */ /* 0x000fe80003800200 */
[----:B0-----:R-:W-:-:S08]  /*0730*/  DFMA R8, R6, -R24, 1 ;  /* 0x3ff000000608742b */ /* 0x001fd00000000818 */
[----:B------:R-:W-:-:S08]  /*0740*/  DFMA R8, R8, R8, R8 ;  /* 0x000000080808722b */ /* 0x000fd00000000008 */
[----:B------:R-:W-:Y:S02]  /*0750*/  DFMA R6, R6, R8, R6 ;  /* 0x000000080606722b */ /* 0x000fe40000000006 */
[----:B------:R-:W-:-:S06]  /*0760*/  DMUL R8, R30, R30 ;  /* 0x0000001e1e087228 */ /* 0x000fcc0000000000 */
[----:B------:R-:W-:Y:S02]  /*0770*/  DFMA R10, R6, -R24, 1 ;  /* 0x3ff00000060a742b */ /* 0x000fe40000000818 */
[----:B------:R-:W-:-:S06]  /*0780*/  DMUL R8, R8, -0.5 ;  /* 0xbfe0000008087828 */ /* 0x000fcc0000000000 */
[----:B------:R-:W-:-:S04]  /*0790*/  DFMA R6, R6, R10, R6 ;  /* 0x0000000a0606722b */ /* 0x000fc80000000006 */
[----:B------:R-:W-:-:S04]  /*07a0*/  FSETP.GEU.AND P1, PT, |R9|, 6.5827683646048100446e-37, PT ;  /* 0x036000000900780b */ /* 0x000fc80003f2e200 */
        /* <DEDUP_REMOVED lines=10> */
[----:B------:R-:W-:Y:S05]  /*0850*/  CALL.REL.NOINC `($__internal_3_$__cuda_sm20_div_rn_f64_full) ;  /* 0x00000038001c7944 */ /* 0x000fea0003c00000 */
[----:B------:R-:W-:Y:S02]  /*0860*/  IMAD.MOV.U32 R6, RZ, RZ, R30 ;  /* 0x000000ffff067224 */ /* 0x000fe400078e001e */
[----:B------:R-:W-:-:S07]  /*0870*/  IMAD.MOV.U32 R7, RZ, RZ, R31 ;  /* 0x000000ffff077224 */ /* 0x000fce00078e001f */
.L_x_117:
[----:B------:R-:W-:Y:S05]  /*0880*/  BSYNC.RECONVERGENT B1 ;  /* 0x0000000000017941 */ /* 0x000fea0003800200 */
.L_x_116:
        /* <DEDUP_REMOVED lines=21> */
[----:B------:R-:W-:Y:S05]  /*09e0*/  CALL.REL.NOINC `($__internal_3_$__cuda_sm20_div_rn_f64_full) ;  /* 0x0000003400b87944 */ /* 0x000fea0003c00000 */
.L_x_119:
[----:B------:R-:W-:Y:S05]  /*09f0*/  BSYNC.RECONVERGENT B1 ;  /* 0x0000000000017941 */ /* 0x000fea0003800200 */
.L_x_118:
[----:B------:R-:W-:Y:S01]  /*0a00*/  IMAD.MOV.U32 R6, RZ, RZ, 0x652b82fe ;  /* 0x652b82feff067424 */ /* 0x000fe200078e00ff */
[----:B------:R-:W-:Y:S01]  /*0a10*/  MOV R7, 0x3ff71547 ;  /* 0x3ff7154700077802 */ /* 0x000fe20000000f00 */
[----:B------:R-:W-:Y:S01]  /*0a20*/  UMOV UR16, 0xfefa39ef ;  /* 0xfefa39ef00107882 */ /* 0x000fe20000000000 */
[----:B------:R-:W-:Y:S01]  /*0a30*/  UMOV UR17, 0x3fe62e42 ;  /* 0x3fe62e4200117882 */ /* 0x000fe20000000000 */
[----:B------:R-:W-:Y:S01]  /*0a40*/  FSETP.GEU.AND P0, PT, |R31|, 4.1917929649353027344, PT ;  /* 0x4086232b1f00780b */ /* 0x000fe20003f0e200 */
[----:B------:R-:W-:Y:S01]  /*0a50*/  BSSY.RECONVERGENT B0, `(.L_x_120) ;  /* 0x0000036000007945 */ /* 0x000fe20003800200 */
[----:B------:R-:W-:Y:S01]  /*0a60*/  IMAD.MOV.U32 R19, RZ, RZ, 0x8 ;  /* 0x00000008ff137424 */ /* 0x000fe200078e00ff */
        /* <DEDUP_REMOVED lines=45> */
[----:B------:R-:W-:Y:S02]  /*0d40*/  FSEL R9, R9, RZ, P0 ;  /* 0x000000ff09097208 */ /* 0x000fe40000000000 */
[----:B------:R-:W-:-:S04]  /*0d50*/  @!P1 SHF.R.S32.HI R5, RZ, 0x1, R0 ;  /* 0x00000001ff059819 */ /* 0x000fc80000011400 */
[----:B------:R-:W-:Y:S01]  /*0d60*/  @!P1 IADD3 R6, PT, PT, R6, -R5, RZ ;  /* 0x8000000506069210 */ /* 0x000fe20007ffe0ff */
[----:B------:R-:W-:-:S03]  /*0d70*/  @!P1 IMAD R11, R5, 0x100000, R11 ;  /* 0x00100000050b9824 */ /* 0x000fc600078e020b */
[----:B------:R-:W-:Y:S01]  /*0d80*/  @!P1 LEA R7, R6, 0x3ff00000, 0x14 ;  /* 0x3ff0000006079811 */ /* 0x000fe200078ea0ff */
[----:B------:R-:W-:-:S06]  /*0d90*/  @!P1 IMAD.MOV.U32 R6, RZ, RZ, RZ ;  /* 0x000000ffff069224 */ /* 0x000fcc00078e00ff */
[----:B------:R-:W-:-:S11]  /*0da0*/  @!P1 DMUL R8, R10, R6 ;  /* 0x000000060a089228 */ /* 0x000fd60000000000 */
.L_x_121:
[----:B------:R-:W-:Y:S05]  /*0db0*/  BSYNC.RECONVERGENT B0 ;  /* 0x0000000000007941 */ /* 0x000fea0003800200 */
.L_x_120:
[----:B------:R-:W-:Y:S01]  /*0dc0*/  DMUL R6, R8, R2 ;  /* 0x0000000208067228 */ /* 0x000fe20000000000 */
[----:B------:R-:W-:-:S06]  /*0dd0*/  IMAD.WIDE R18, R28, R19, UR8 ;  /* 0x000000081c127e25 */ /* 0x000fcc000f8e0213 */
        /* <DEDUP_REMOVED lines=21> */
[----:B------:R-:W-:Y:S05]  /*0f30*/  CALL.REL.NOINC `($__internal_3_$__cuda_sm20_div_rn_f64_full) ;  /* 0x0000003000647944 */ /* 0x000fea0003c00000 */
.L_x_123:
[----:B------:R-:W-:Y:S05]  /*0f40*/  BSYNC.RECONVERGENT B1 ;  /* 0x0000000000017941 */ /* 0x000fea0003800200 */
.L_x_122:
[----:B------:R-:W0:Y:S01]  /*0f50*/  MUFU.RCP64H R7, UR11 ;  /* 0x0000000b00077d08 */ /* 0x000e220008001800 */
[----:B------:R-:W-:Y:S01]  /*0f60*/  MOV R6, 0x1 ;  /* 0x0000000100067802 */ /* 0x000fe20000000f00 */
        /* <DEDUP_REMOVED lines=23> */
[----:B------:R-:W-:Y:S01]  /*10e0*/  IMAD.MOV.U32 R8, RZ, RZ, R30 ;  /* 0x000000ffff087224 */ /* 0x000fe200078e001e */
[----:B------:R-:W-:-:S07]  /*10f0*/  MOV R9, R31 ;  /* 0x0000001f00097202 */ /* 0x000fce0000000f00 */
.L_x_125:
[----:B------:R-:W-:Y:S05]  /*1100*/  BSYNC.RECONVERGENT B1 ;  /* 0x0000000000017941 */ /* 0x000fea0003800200 */
.L_x_124:
        /* <DEDUP_REMOVED lines=20> */
.L_x_127:
[----:B------:R-:W-:Y:S05]  /*1250*/  BSYNC.RECONVERGENT B1 ;  /* 0x0000000000017941 */ /* 0x000fea0003800200 */
.L_x_126:
        /* <DEDUP_REMOVED lines=52> */
[----:B------:R-:W-:-:S05]  /*15a0*/  @!P1 SHF.R.S32.HI R7, RZ, 0x1, R0 ;  /* 0x00000001ff079819 */ /* 0x000fca0000011400 */
[----:B------:R-:W-:Y:S02]  /*15b0*/  @!P1 IMAD.IADD R6, R6, 0x1, -R7 ;  /* 0x0000000106069824 */ /* 0x000fe400078e0a07 */
[----:B------:R-:W-:-:S03]  /*15c0*/  @!P1 IMAD R7, R7, 0x100000, R11 ;  /* 0x0010000007079824 */ /* 0x000fc600078e020b */
[----:B------:R-:W-:Y:S02]  /*15d0*/  @!P1 LEA R11, R6, 0x3ff00000, 0x14 ;  /* 0x3ff00000060b9811 */ /* 0x000fe400078ea0ff */
[----:B------:R-:W-:Y:S01]  /*15e0*/  @!P1 MOV R6, R10 ;  /* 0x0000000a00069202 */ /* 0x000fe20000000f00 */
[----:B------:R-:W-:-:S06]  /*15f0*/  @!P1 IMAD.MOV.U32 R10, RZ, RZ, RZ ;  /* 0x000000ffff0a9224 */ /* 0x000fcc00078e00ff */
[----:B------:R-:W-:-:S11]  /*1600*/  @!P1 DMUL R8, R6, R10 ;  /* 0x0000000a06089228 */ /* 0x000fd60000000000 */
.L_x_129:
[----:B------:R-:W-:Y:S05]  /*1610*/  BSYNC.RECONVERGENT B0 ;  /* 0x0000000000007941 */ /* 0x000fea0003800200 */
.L_x_128:
[----:B------:R-:W-:Y:S01]  /*1620*/  DMUL R8, R8, R2 ;  /* 0x0000000208087228 */ /* 0x000fe20000000000 */
[----:B------:R-:W-:-:S06]  /*1630*/  VIADD R28, R28, 0x100 ;  /* 0x000001001c1c7836 */ /* 0x000fcc0000000000 */
[----:B------:R4:W-:Y:S01]  /*1640*/  STG.E.64 desc[UR12][R18.64+0x400], R8 ;  /* 0x0004000812007986 */ /* 0x0009e2000c101b0c */
[----:B------:R-:W-:Y:S05]  /*1650*/  BRA.U UP0, `(.L_x_130) ;  /* 0xffffffed00bc7547 */ /* 0x000fea000b83ffff */
[----:B------:R-:W-:-:S12]  /*1660*/  ULOP3.LUT UR4, UR14, 0xffffff00, URZ, 0xc0, !UPT ;  /* 0xffffff000e047892 */ /* 0x000fd8000f8ec0ff */
.L_x_113:
[----:B------:R-:W0:Y:S02]  /*1670*/  LDC R0, c[0x0][0x384] ;  /* 0x0000e100ff007b82 */ /* 0x000e240000000800 */
[----:B0-----:R-:W-:-:S04]  /*1680*/  LOP3.LUT R0, R0, 0x1, RZ, 0xc0, !PT ;  /* 0x0000000100007812 */ /* 0x001fc800078ec0ff */
[----:B------:R-:W-:-:S13]  /*1690*/  ISETP.NE.U32.AND P0, PT, R0, 0x1, PT ;  /* 0x000000010000780c */ /* 0x000fda0003f05070 */
[----:B------:R-:W-:Y:S05]  /*16a0*/  @P0 EXIT ;  /* 0x000000000000094d */ /* 0x000fea0003800000 */
[----:B------:R-:W-:Y:S01]  /*16b0*/  VIADD R4, R4, UR4 ;  /* 0x0000000404047c36 */ /* 0x000fe20008000000 */
[----:B------:R-:W0:Y:S01]  /*16c0*/  LDCU UR5, c[0x0][0x394] ;  /* 0x00007280ff0577ac */ /* 0x000e220008000800 */
[----:B----4-:R-:W-:Y:S01]  /*16d0*/  IMAD.MOV.U32 R9, RZ, RZ, 0x8 ;  /* 0x00000008ff097424 */ /* 0x010fe200078e00ff */
[----:B------:R-:W1:Y:S03]  /*16e0*/  LDC.64 R10, c[0x0][0x390] ;  /* 0x0000e400ff0a7b82 */ /* 0x000e660000000a00 */
[----:B------:R-:W-:-:S06]  /*16f0*/  IMAD.WIDE R8, R4, R9, UR6 ;  /* 0x0000000604087e25 */ /* 0x000fcc000f8e0209 */
[----:B------:R-:W2:Y:S01]  /*1700*/  LDG.E.64 R8, desc[UR12][R8.64] ;  /* 0x0000000c08087981 */ /* 0x000ea2000c1e1b00 */
[----:B------:R-:W-:Y:S01]  /*1710*/  MOV R6, 0x1 ;  /* 0x0000000100067802 */ /* 0x000fe20000000f00 */
        /* <DEDUP_REMOVED lines=19> */
.L_x_132:
[----:B------:R-:W-:Y:S05]  /*1850*/  BSYNC.RECONVERGENT B1 ;  /* 0x0000000000017941 */ /* 0x000fea0003800200 */
.L_x_131:
[----:B------:R-:W0:Y:S01]  /*1860*/  LDCU UR4, c[0x0][0x38c] ;  /* 0x00007180ff0477ac */ /* 0x000e220008000800 */
[----:B------:R-:W1:Y:S01]  /*1870*/  LDC.64 R10, c[0x0][0x388] ;  /* 0x0000e200ff0a7b82 */ /* 0x000e620000000a00 */
[----:B------:R-:W-:Y:S01]  /*1880*/  IMAD.MOV.U32 R6, RZ, RZ, 0x1 ;  /* 0x00000001ff067424 */ /* 0x000fe200078e00ff */
[----:B------:R-:W-:Y:S01]  /*1890*/  DADD R30, R30, -5 ;  /* 0xc01400001e1e7429 */ /* 0x000fe20000000000 */
[----:B------:R-:W-:Y:S07]  /*18a0*/  BSSY.RECONVERGENT B1, `(.L_x_133) ;  /* 0x0000019000017945 */ /* 0x000fee0003800200 */
[----:B------:R-:W-:Y:S01]  /*18b0*/  DMUL R30, R30, R30 ;  /* 0x0000001e1e1e7228 */ /* 0x000fe20000000000 */
[----:B0-----:R-:W1:Y:S07]  /*18c0*/  MUFU.RCP64H R7, UR4 ;  /* 0x0000000400077d08 */ /* 0x001e6e0008001800 */
[----:B------:R-:W-:-:S10]  /*18d0*/  DMUL R30, R30, -0.5 ;  /* 0xbfe000001e1e7828 */ /* 0x000fd40000000000 */
[----:B------:R-:W-:Y:S01]  /*18e0*/  FSETP.GEU.AND P1, PT, |R31|, 6.5827683646048100446e-37, PT ;  /* 0x036000001f00780b */ /* 0x000fe20003f2e200 */
        /* <DEDUP_REMOVED lines=17> */
[----:B------:R-:W-:Y:S05]  /*1a00*/  CALL.REL.NOINC `($__internal_3_$__cuda_sm20_div_rn_f64_full) ;  /* 0x0000002400b07944 */ /* 0x000fea0003c00000 */
[----:B------:R-:W-:Y:S02]  /*1a10*/  IMAD.MOV.U32 R8, RZ, RZ, R30 ;  /* 0x000000ffff087224 */ /* 0x000fe400078e001e */
[----:B------:R-:W-:-:S07]  /*1a20*/  IMAD.MOV.U32 R9, RZ, RZ, R31 ;  /* 0x000000ffff097224 */ /* 0x000fce00078e001f */
.L_x_134:
[----:B------:R-:W-:Y:S05]  /*1a30*/  BSYNC.RECONVERGENT B1 ;  /* 0x0000000000017941 */ /* 0x000fea0003800200 */
.L_x_133:
[----:B------:R-:W0:Y:S01]  /*1a40*/  LDCU UR4, c[0x0][0x38c] ;  /* 0x00007180ff0477ac */ /* 0x000e220008000800 */
[----:B------:R-:W1:Y:S01]  /*1a50*/  LDC.64 R10, c[0x0][0x388] ;  /* 0x0000e200ff0a7b82 */ /* 0x000e620000000a00 */
[----:B------:R-:W-:Y:S01]  /*1a60*/  MOV R6, 0x1 ;  /* 0x0000000100067802 */ /* 0x000fe20000000f00 */
[----:B------:R-:W-:Y:S01]  /*1a70*/  BSSY.RECONVERGENT B1, `(.L_x_135) ;  /* 0x0000013000017945 */ /* 0x000fe20003800200 */
[----:B------:R-:W-:Y:S01]  /*1a80*/  FSETP.GEU.AND P1, PT, |R9|, 6.5827683646048100446e-37, PT ;  /* 0x036000000900780b */ /* 0x000fe20003f2e200 */
        /* <DEDUP_REMOVED lines=17> */
.L_x_136:
[----:B------:R-:W-:Y:S05]  /*1ba0*/  BSYNC.RECONVERGENT B1 ;  /* 0x0000000000017941 */ /* 0x000fea0003800200 */
.L_x_135:
[----:B------:R-:W-:Y:S01]  /*1bb0*/  IMAD.MOV.U32 R6, RZ, RZ, 0x652b82fe ;  /* 0x652b82feff067424 */ /* 0x000fe200078e00ff */
[----:B------:R-:W-:Y:S01]  /*1bc0*/  UMOV UR4, 0xfefa39ef ;  /* 0xfefa39ef00047882 */ /* 0x000fe20000000000 */
[----:B------:R-:W-:Y:S01]  /*1bd0*/  IMAD.MOV.U32 R7, RZ, RZ, 0x3ff71547 ;  /* 0x3ff71547ff077424 */ /* 0x000fe200078e00ff */
[----:B------:R-:W-:Y:S01]  /*1be0*/  UMOV UR5, 0x3fe62e42 ;  /* 0x3fe62e4200057882 */ /* 0x000fe20000000000 */
[----:B------:R-:W-:Y:S01]  /*1bf0*/  FSETP.GEU.AND P0, PT, |R31|, 4.1917929649353027344, PT ;  /* 0x4086232b1f00780b */ /* 0x000fe20003f0e200 */
[----:B------:R-:W-:Y:S01]  /*1c00*/  BSSY.RECONVERGENT B0, `(.L_x_137) ;  /* 0x0000037000007945 */ /* 0x000fe20003800200 */
[----:B------:R-:W-:Y:S02]  /*1c10*/  IMAD.MOV.U32 R5, RZ, RZ, 0x8 ;  /* 0x00000008ff057424 */ /* 0x000fe400078e00ff */
        /* <DEDUP_REMOVED lines=50> */
[----:B------:R-:W-:Y:S02]  /*1f40*/  @!P1 IMAD.MOV.U32 R6, RZ, RZ, R10 ;  /* 0x000000ffff069224 */ /* 0x000fe400078e000a */
[----:B------:R-:W-:-:S06]  /*1f50*/  @!P1 IMAD.MOV.U32 R10, RZ, RZ, RZ ;  /* 0x000000ffff0a9224 */ /* 0x000fcc00078e00ff */
[----:B------:R-:W-:-:S11]  /*1f60*/  @!P1 DMUL R8, R6, R10 ;  /* 0x0000000a06089228 */ /* 0x000fd60000000000 */
.L_x_138:
[----:B------:R-:W-:Y:S05]  /*1f70*/  BSYNC.RECONVERGENT B0 ;  /* 0x0000000000007941 */ /* 0x000fea0003800200 */
.L_x_137:
[----:B------:R-:W-:Y:S01]  /*1f80*/  DMUL R2, R8, R2 ;  /* 0x0000000208027228 */ /* 0x000fe20000000000 */
[----:B------:R-:W-:-:S06]  /*1f90*/  IMAD.WIDE R4, R4, R5, UR8 ;  /* 0x0000000804047e25 */ /* 0x000fcc000f8e0205 */
[----:B------:R-:W-:Y:S01]  /*1fa0*/  STG.E.64 desc[UR12][R4.64], R2 ;  /* 0x0000000204007986 */ /* 0x000fe2000c101b0c */
[----:B------:R-:W-:Y:S05]  /*1fb0*/  EXIT ;  /* 0x000000000000794d */ /* 0x000fea0003800000 */
.L_x_110:
        /* <DEDUP_REMOVED lines=18> */
.L_x_139:
        /* <DEDUP_REMOVED lines=17> */
[----:B------:R-:W-:Y:S02]  /*21f0*/  MOV R13, 0x40040d92 ;  /* 0x40040d92000d7802 */ /* 0x000fe40000000f00 */
[----:B------:R-:W-:-:S07]  /*2200*/  MOV R0, 0x2220 ;  /* 0x0000222000007802 */ /* 0x000fce0000000f00 */
[----:B------:R-:W-:Y:S05]  /*2210*/  CALL.REL.NOINC `($__internal_3_$__cuda_sm20_div_rn_f64_full) ;  /* 0x0000001c00ac7944 */ /* 0x000fea0003c00000 */
[----:B------:R-:W-:Y:S02]  /*2220*/  IMAD.MOV.U32 R2, RZ, RZ, R30 ;  /* 0x000000ffff027224 */ /* 0x000fe400078e001e */
[----:B------:R-:W-:-:S07]  /*2230*/  IMAD.MOV.U32 R3, RZ, RZ, R31 ;  /* 0x000000ffff037224 */ /* 0x000fce00078e001f */
.L_x_140:
        /* <DEDUP_REMOVED lines=11> */
.L_x_162:
[C---:B------:R-:W-:Y:S01]  /*22f0*/  ISETP.GE.AND P0, PT, R18.reuse, UR10, PT ;  /* 0x0000000a12007c0c */ /* 0x040fe2000bf06270 */
[----:B------:R-:W-:Y:S01]  /*2300*/  UIADD3 UR4, UPT, UPT, UR4, 0x2, URZ ;  /* 0x0000000204047890 */ /* 0x000fe2000fffe0ff */
[----:B------:R-:W-:Y:S01]  /*2310*/  BSSY.RECONVERGENT B1, `(.L_x_142) ;  /* 0x000008c000017945 */ /* 0x000fe20003800200 */
[----:B------:R-:W-:Y:S02]  /*2320*/  VIADD R19, R18, 0x80 ;  /* 0x0000008012137836 */ /* 0x000fe40000000000 */
[----:B------:R-:W-:-:S08]  /*2330*/  UISETP.NE.AND UP0, UPT, UR4, URZ, UPT ;  /* 0x000000ff0400728c */ /* 0x000fd0000bf05270 */
[----:B-1--4-:R-:W-:Y:S05]  /*2340*/  @P0 BRA `(.L_x_143) ;  /* 0x0000000800200947 */ /* 0x012fea0003800000 */
[----:B------:R-:W-:-:S05]  /*2350*/  MOV R9, 0x8 ;  /* 0x0000000800097802 */ /* 0x000fca0000000f00 */
[----:B------:R-:W-:-:S06]  /*2360*/  IMAD.WIDE R8, R18, R9, UR6 ;  /* 0x0000000612087e25 */ /* 0x000fcc000f8e0209 */
        /* <DEDUP_REMOVED lines=20> */
[----:B01----:R-:W-:Y:S05]  /*24b0*/  CALL.REL.NOINC `($__internal_3_$__cuda_sm20_div_rn_f64_full) ;  /* 0x0000001c00047944 */ /* 0x003fea0003c00000 */
.L_x_145:
[----:B-1----:R-:W-:Y:S05]  /*24c0*/  BSYNC.RECONVERGENT B2 ;  /* 0x0000000000027941 */ /* 0x002fea0003800200 */
.L_x_144:
        /* <DEDUP_REMOVED lines=24> */
[----:B------:R-:W-:Y:S05]  /*2650*/  CALL.REL.NOINC `($__internal_3_$__cuda_sm20_div_rn_f64_full) ;  /* 0x00000018009c7944 */ /* 0x000fea0003c00000 */
[----:B------:R-:W-:Y:S01]  /*2660*/  IMAD.MOV.U32 R8, RZ, RZ, R30 ;  /* 0x000000ffff087224 */ /* 0x000fe200078e001e */
[----:B------:R-:W-:-:S07]  /*2670*/  MOV R9, R31 ;  /* 0x0000001f00097202 */ /* 0x000fce0000000f00 */
.L_x_147:
[----:B------:R-:W-:Y:S05]  /*2680*/  BSYNC.RECONVERGENT B2 ;  /* 0x0000000000027941 */ /* 0x000fea0003800200 */
.L_x_146:
        /* <DEDUP_REMOVED lines=20> */
.L_x_149:
[----:B------:R-:W-:Y:S05]  /*27d0*/  BSYNC.RECONVERGENT B2 ;  /* 0x0000000000027941 */ /* 0x000fea0003800200 */
.L_x_148:
        /* <DEDUP_REMOVED lines=44> */
[----:B------:R-:W-:Y:S01]  /*2aa0*/  IMAD R9, R6, 0x100000, R11 ;  /* 0x0010000006097824 */ /* 0x000fe200078e020b */
[----:B------:R-:W-:Y:S01]  /*2ab0*/  MOV R8, R10 ;  /* 0x0000000a00087202 */ /* 0x000fe20000000f00 */
        /* <DEDUP_REMOVED lines=10> */
[----:B------:R-:W-:Y:S01]  /*2b60*/  @!P1 LEA R7, R6, 0x3ff00000, 0x14 ;  /* 0x3ff0000006079811 */ /* 0x000fe200078ea0ff */
[----:B------:R-:W-:-:S06]  /*2b70*/  @!P1 IMAD.MOV.U32 R6, RZ, RZ, RZ ;  /* 0x000000ffff069224 */ /* 0x000fcc00078e00ff */
[----:B------:R-:W-:-:S11]  /*2b80*/  @!P1 DMUL R8, R10, R6 ;  /* 0x000000060a089228 */ /* 0x000fd60000000000 */
.L_x_151:
[----:B------:R-:W-:Y:S05]  /*2b90*/  BSYNC.RECONVERGENT B0 ;  /* 0x0000000000007941 */ /* 0x000fea0003800200 */
.L_x_150:
[----:B------:R-:W-:Y:S01]  /*2ba0*/  DMUL R8, R8, R2 ;  /* 0x0000000208087228 */ /* 0x000fe20000000000 */
[----:B------:R-:W-:-:S06]  /*2bb0*/  IMAD.WIDE R6, R18, R13, UR8 ;  /* 0x0000000812067e25 */ /* 0x000fcc000f8e020d */
[----:B------:R4:W-:Y:S04]  /*2bc0*/  STG.E.64 desc[UR12][R6.64], R8 ;  /* 0x0000000806007986 */ /* 0x0009e8000c101b0c */
.L_x_143:
[----:B-12---:R-:W-:Y:S05]  /*2bd0*/  BSYNC.RECONVERGENT B1 ;  /* 0x0000000000017941 */ /* 0x006fea0003800200 */
.L_x_142:
[----:B------:R-:W-:Y:S01]  /*2be0*/  ISETP.GE.AND P0, PT, R19, UR10, PT ;  /* 0x0000000a13007c0c */ /* 0x000fe2000bf06270 */
[----:B------:R-:W-:-:S12]  /*2bf0*/  BSSY.RECONVERGENT B1, `(.L_x_152) ;  /* 0x000008a000017945 */ /* 0x000fd80003800200 */
[----:B------:R-:W-:Y:S05]  /*2c00*/  @P0 BRA `(.L_x_153) ;  /* 0x0000000800200947 */ /* 0x000fea0003800000 */
[----:B----4-:R-:W-:-:S04]  /*2c10*/  IMAD.MOV.U32 R8, RZ, RZ, 0x8 ;  /* 0x00000008ff087424 */ /* 0x010fc800078e00ff */
[----:B------:R-:W-:-:S06]  /*2c20*/  IMAD.WIDE R8, R19, R8, UR6 ;  /* 0x0000000613087e25 */ /* 0x000fcc000f8e0208 */
[----:B------:R-:W2:Y:S01]  /*2c30*/  LDG.E.64 R8, desc[UR12][R8.64] ;  /* 0x0000000c08087981 */ /* 0x000ea2000c1e1b00 */
[----:B------:R-:W3:Y:S01]  /*2c40*/  MUFU.RCP64H R7, UR11 ;  /* 0x0000000b00077d08 */ /* 0x000ee20008001800 */
[----:B------:R-:W-:Y:S01]  /*2c50*/  MOV R6, 0x1 ;  /* 0x0000000100067802 */ /* 0x000fe20000000f00 */
        /* <DEDUP_REMOVED lines=17> */
[----:B0-----:R-:W-:Y:S05]  /*2d70*/  CALL.REL.NOINC `($__internal_3_$__cuda_sm20_div_rn_f64_full) ;  /* 0x0000001000d47944 */ /* 0x001fea0003c00000 */
.L_x_155:
[----:B------:R-:W-:Y:S05]  /*2d80*/  BSYNC.RECONVERGENT B2 ;  /* 0x0000000000027941 */ /* 0x000fea0003800200 */
.L_x_154:
        /* <DEDUP_REMOVED lines=27> */
.L_x_157:
[----:B------:R-:W-:Y:S05]  /*2f40*/  BSYNC.RECONVERGENT B2 ;  /* 0x0000000000027941 */ /* 0x000fea0003800200 */
.L_x_156:
        /* <DEDUP_REMOVED lines=20> */
.L_x_159:
[----:B------:R-:W-:Y:S05]  /*3090*/  BSYNC.RECONVERGENT B2 ;  /* 0x0000000000027941 */ /* 0x000fea0003800200 */
.L_x_158:
        /* <DEDUP_REMOVED lines=59> */
.L_x_161:
[----:B------:R-:W-:Y:S05]  /*3450*/  BSYNC.RECONVERGENT B0 ;  /* 0x0000000000007941 */ /* 0x000fea0003800200 */
.L_x_160:
[----:B------:R-:W-:Y:S01]  /*3460*/  DMUL R8, R8, R2 ;  /* 0x0000000208087228 */ /* 0x000fe20000000000 */
[----:B------:R-:W-:-:S06]  /*3470*/  IMAD.WIDE R6, R19, R12, UR8 ;  /* 0x0000000813067e25 */ /* 0x000fcc000f8e020c */
[----:B------:R1:W-:Y:S04]  /*3480*/  STG.E.64 desc[UR12][R6.64], R8 ;  /* 0x0000000806007986 */ /* 0x0003e8000c101b0c */
.L_x_153:
[----:B------:R-:W-:Y:S05]  /*3490*/  BSYNC.RECONVERGENT B1 ;  /* 0x0000000000017941 */ /* 0x000fea0003800200 */
.L_x_152:
[----:B------:R-:W-:Y:S01]  /*34a0*/  VIADD R18, R18, 0x100 ;  /* 0x0000010012127836 */ /* 0x000fe20000000000 */
[----:B------:R-:W-:Y:S06]  /*34b0*/  BRA.U UP0, `(.L_x_162) ;  /* 0xffffffed008c7547 */ /* 0x000fec000b83ffff */
[----:B------:R-:W-:-:S12]  /*34c0*/  ULOP3.LUT UR4, UR14, 0xffffff00, URZ, 0xc0, !UPT ;  /* 0xffffff000e047892 */ /* 0x000fd8000f8ec0ff */
.L_x_141:
[----:B------:R-:W2:Y:S02]  /*34d0*/  LDC R0, c[0x0][0x384] ;  /* 0x0000e100ff007b82 */ /* 0x000ea40000000800 */
[----:B--2---:R-:W-:-:S04]  /*34e0*/  LOP3.LUT R0, R0, 0x1, RZ, 0xc0, !PT ;  /* 0x0000000100007812 */ /* 0x004fc800078ec0ff */
[----:B------:R-:W-:-:S13]  /*34f0*/  ISETP.NE.U32.AND P0, PT, R0, 0x1, PT ;  /* 0x000000010000780c */ /* 0x000fda0003f05070 */
[----:B------:R-:W-:Y:S05]  /*3500*/  @P0 EXIT ;  /* 0x000000000000094d */ /* 0x000fea0003800000 */
[----:B------:R-:W-:-:S05]  /*3510*/  VIADD R4, R4, UR4 ;  /* 0x0000000404047c36 */ /* 0x000fca0008000000 */
[----:B------:R-:W-:-:S13]  /*3520*/  ISETP.GE.AND P0, PT, R4, UR10, PT ;  /* 0x0000000a04007c0c */ /* 0x000fda000bf06270 */
[----:B------:R-:W-:Y:S05]  /*3530*/  @P0 EXIT ;  /* 0x000000000000094d */ /* 0x000fea0003800000 */
[----:B-1--4-:R-:W-:Y:S01]  /*3540*/  MOV R9, 0x8 ;  /* 0x0000000800097802 */ /* 0x012fe20000000f00 */
[----:B------:R-:W1:Y:S01]  /*3550*/  LDCU UR4, c[0x0][0x394] ;  /* 0x00007280ff0477ac */ /* 0x000e620008000800 */
[----:B------:R-:W2:Y:S03]  /*3560*/  LDC.64 R10, c[0x0][0x390] ;  /* 0x0000e400ff0a7b82 */ /* 0x000ea60000000a00 */
[----:B------:R-:W-:-:S06]  /*3570*/  IMAD.WIDE R8, R4, R9, UR6 ;  /* 0x0000000604087e25 */ /* 0x000fcc000f8e0209 */
[----:B------:R-:W4:Y:S01]  /*3580*/  LDG.E.64 R8, desc[UR12][R8.64] ;  /* 0x0000000c08087981 */ /* 0x000f22000c1e1b00 */
[----:B------:R-:W-:Y:S01]  /*3590*/  IMAD.MOV.U32 R6, RZ, RZ, 0x1 ;  /* 0x00000001ff067424 */ /* 0x000fe200078e00ff */
[----:B------:R-:W-:Y:S01]  /*35a0*/  BSSY.RECONVERGENT B1, `(.L_x_163) ;  /* 0x0000013000017945 */ /* 0x000fe20003800200 */
[----:B-1----:R-:W2:Y:S04]  /*35b0*/  MUFU.RCP64H R7, UR4 ;  /* 0x0000000400077d08 */ /* 0x002ea80008001800 */
[----:B--2---:R-:W-:-:S08]  /*35c0*/  DFMA R12, R6, -R10, 1 ;  /* 0x3ff00000060c742b */ /* 0x004fd0000000080a */
        /* <DEDUP_REMOVED lines=15> */
[----:B0--3--:R-:W-:Y:S05]  /*36c0*/  CALL.REL.NOINC `($__internal_3_$__cuda_sm20_div_rn_f64_full) ;  /* 0x0000000800807944 */ /* 0x009fea0003c00000 */
.L_x_164:
[----:B------:R-:W-:Y:S05]  /*36d0*/  BSYNC.RECONVERGENT B1 ;  /* 0x0000000000017941 */ /* 0x000fea0003800200 */
.L_x_163:
[----:B------:R-:W1:Y:S01]  /*36e0*/  LDCU UR4, c[0x0][0x38c] ;  /* 0x00007180ff0477ac */ /* 0x000e620008000800 */
[----:B------:R-:W2:Y:S01]  /*36f0*/  LDC.64 R10, c[0x0][0x388] ;  /* 0x0000e200ff0a7b82 */ /* 0x000ea20000000a00 */
[----:B------:R-:W-:Y:S01]  /*3700*/  IMAD.MOV.U32 R6, RZ, RZ, 0x1 ;  /* 0x00000001ff067424 */ /* 0x000fe200078e00ff */
[----:B------:R-:W-:Y:S01]  /*3710*/  DADD R30, R30, -5 ;  /* 0xc01400001e1e7429 */ /* 0x000fe20000000000 */
[----:B------:R-:W-:Y:S07]  /*3720*/  BSSY.RECONVERGENT B1, `(.L_x_165) ;  /* 0x0000019000017945 */ /* 0x000fee0003800200 */
[----:B------:R-:W-:Y:S01]  /*3730*/  DMUL R30, R30, R30 ;  /* 0x0000001e1e1e7228 */ /* 0x000fe20000000000 */
[----:B-1----:R-:W2:Y:S07]  /*3740*/  MUFU.RCP64H R7, UR4 ;  /* 0x0000000400077d08 */ /* 0x002eae0008001800 */
[----:B------:R-:W-:-:S10]  /*3750*/  DMUL R30, R30, -0.5 ;  /* 0xbfe000001e1e7828 */ /* 0x000fd40000000000 */
[----:B------:R-:W-:Y:S01]  /*3760*/  FSETP.GEU.AND P1, PT, |R31|, 6.5827683646048100446e-37, PT ;  /* 0x036000001f00780b */ /* 0x000fe20003f2e200 */
[----:B--2---:R-:W-:-:S08]  /*3770*/  DFMA R8, R6, -R10, 1 ;  /* 0x3ff000000608742b */ /* 0x004fd0000000080a */
        /* <DEDUP_REMOVED lines=10> */
[----:B------:R-:W1:Y:S01]  /*3820*/  LDCU.64 UR4, c[0x0][0x388] ;  /* 0x00007100ff0477ac */ /* 0x000e620008000a00 */
[----:B------:R-:W-:Y:S01]  /*3830*/  MOV R8, R30 ;  /* 0x0000001e00087202 */ /* 0x000fe20000000f00 */
[----:B------:R-:W-:Y:S01]  /*3840*/  IMAD.MOV.U32 R9, RZ, RZ, R31 ;  /* 0x000000ffff097224 */ /* 0x000fe200078e001f */
[----:B------:R-:W-:Y:S01]  /*3850*/  MOV R0, 0x3890 ;  /* 0x0000389000007802 */ /* 0x000fe20000000f00 */
[----:B-1----:R-:W-:Y:S02]  /*3860*/  IMAD.U32 R12, RZ, RZ, UR4 ;  /* 0x00000004ff0c7e24 */ /* 0x002fe4000f8e00ff */
[----:B------:R-:W-:-:S07]  /*3870*/  IMAD.U32 R13, RZ, RZ, UR5 ;  /* 0x00000005ff0d7e24 */ /* 0x000fce000f8e00ff */
[----:B0--3--:R-:W-:Y:S05]  /*3880*/  CALL.REL.NOINC `($__internal_3_$__cuda_sm20_div_rn_f64_full) ;  /* 0x0000000800107944 */ /* 0x009fea0003c00000 */
[----:B------:R-:W-:Y:S01]  /*3890*/  IMAD.MOV.U32 R8, RZ, RZ, R30 ;  /* 0x000000ffff087224 */ /* 0x000fe200078e001e */
[----:B------:R-:W-:-:S07]  /*38a0*/  MOV R9, R31 ;  /* 0x0000001f00097202 */ /* 0x000fce0000000f00 */
.L_x_166:
[----:B------:R-:W-:Y:S05]  /*38b0*/  BSYNC.RECONVERGENT B1 ;  /* 0x0000000000017941 */ /* 0x000fea0003800200 */
.L_x_165:
[----:B------:R-:W1:Y:S01]  /*38c0*/  LDCU UR4, c[0x0][0x38c] ;  /* 0x00007180ff0477ac */ /* 0x000e620008000800 */
[----:B------:R-:W2:Y:S01]  /*38d0*/  LDC.64 R10, c[0x0][0x388] ;  /* 0x0000e200ff0a7b82 */ /* 0x000ea20000000a00 */
[----:B------:R-:W-:Y:S01]  /*38e0*/  IMAD.MOV.U32 R6, RZ, RZ, 0x1 ;  /* 0x00000001ff067424 */ /* 0x000fe200078e00ff */
[----:B------:R-:W-:Y:S01]  /*38f0*/  FSETP.GEU.AND P1, PT, |R9|, 6.5827683646048100446e-37, PT ;  /* 0x036000000900780b */ /* 0x000fe20003f2e200 */
[----:B------:R-:W-:Y:S01]  /*3900*/  BSSY.RECONVERGENT B1, `(.L_x_167) ;  /* 0x0000012000017945 */ /* 0x000fe20003800200 */
[----:B-1----:R-:W2:Y:S03]  /*3910*/  MUFU.RCP64H R7, UR4 ;  /* 0x0000000400077d08 */ /* 0x002ea60008001800 */
        /* <DEDUP_REMOVED lines=16> */
.L_x_168:
[----:B------:R-:W-:Y:S05]  /*3a20*/  BSYNC.RECONVERGENT B1 ;  /* 0x0000000000017941 */ /* 0x000fea0003800200 */
.L_x_167:
        /* <DEDUP_REMOVED lines=57> */
[----:B------:R-:W-:Y:S02]  /*3dc0*/  @!P1 IMAD.MOV.U32 R6, RZ, RZ, R10 ;  /* 0x000000ffff069224 */ /* 0x000fe400078e000a */
[----:B------:R-:W-:-:S06]  /*3dd0*/  @!P1 IMAD.MOV.U32 R10, RZ, RZ, RZ ;  /* 0x000000ffff0a9224 */ /* 0x000fcc00078e00ff */
[----:B------:R-:W-:-:S11]  /*3de0*/  @!P1 DMUL R8, R6, R10 ;  /* 0x0000000a06089228 */ /* 0x000fd60000000000 */
.L_x_170:
[----:B------:R-:W-:Y:S05]  /*3df0*/  BSYNC.RECONVERGENT B0 ;  /* 0x0000000000007941 */ /* 0x000fea0003800200 */
.L_x_169:
[----:B------:R-:W-:Y:S01]  /*3e00*/  DMUL R2, R8, R2 ;  /* 0x0000000208027228 */ /* 0x000fe20000000000 */
[----:B------:R-:W-:-:S06]  /*3e10*/  IMAD.WIDE R4, R4, R5, UR8 ;  /* 0x0000000804047e25 */ /* 0x000fcc000f8e0205 */
[----:B------:R-:W-:Y:S01]  /*3e20*/  STG.E.64 desc[UR12][R4.64], R2 ;  /* 0x0000000204007986 */ /* 0x000fe2000c101b0c */
[----:B------:R-:W-:Y:S05]  /*3e30*/  EXIT ;  /* 0x000000000000794d */ /* 0x000fea0003800000 */
        .weak           $__internal_2_$__cuda_sm20_dblrcp_rn_slowpath_v3
        .type           $__internal_2_$__cuda_sm20_dblrcp_rn_slowpath_v3,@function
        .size           $__internal_2_$__cuda_sm20_dblrcp_rn_slowpath_v3,($__internal_3_$__cuda_sm20_div_rn_f64_full - $__internal_2_$__cuda_sm20_dblrcp_rn_slowpath_v3)
$__internal_2_$__cuda_sm20_dblrcp_rn_slowpath_v3:
[----:B------:R-:W-:-:S06]  /*3e40*/  MOV R2, UR15 ;  /* 0x0000000f00027c02 */ /* 0x000fcc0008000f00 */
[----:B------:R-:W-:-:S14]  /*3e50*/  DSETP.GTU.AND P0, PT, |R2|, +INF , PT ;  /* 0x7ff000000200742a */ /* 0x000fdc0003f0c200 */
[----:B------:R-:W-:Y:S05]  /*3e60*/  @P0 BRA `(.L_x_171) ;  /* 0x00000000007c0947 */ /* 0x000fea0003800000 */
[----:B------:R-:W-:-:S05]  /*3e70*/  LOP3.LUT R5, R3, 0x7fffffff, RZ, 0xc0, !PT ;  /* 0x7fffffff03057812 */ /* 0x000fca00078ec0ff */
[----:B------:R-:W-:-:S05]  /*3e80*/  VIADD R6, R5, 0xffffffff ;  /* 0xffffffff05067836 */ /* 0x000fca0000000000 */
[----:B------:R-:W-:-:S13]  /*3e90*/  ISETP.GE.U32.AND P0, PT, R6, 0x7fefffff, PT ;  /* 0x7fefffff0600780c */ /* 0x000fda0003f06070 */
[----:B------:R-:W-:Y:S01]  /*3ea0*/  @P0 LOP3.LUT R7, R3, 0x7ff00000, RZ, 0x3c, !PT ;  /* 0x7ff0000003070812 */ /* 0x000fe200078e3cff */
[----:B------:R-:W-:Y:S01]  /*3eb0*/  @P0 IMAD.MOV.U32 R6, RZ, RZ, RZ ;  /* 0x000000ffff060224 */ /* 0x000fe200078e00ff */
        /* <DEDUP_REMOVED lines=16> */
.L_x_173:
[----:B------:R-:W-:Y:S01]  /*3fc0*/  DMUL R2, R2, 8.11296384146066816958e+31 ;  /* 0x4690000002027828 */ /* 0x000fe20000000000 */
[----:B------:R-:W-:-:S05]  /*3fd0*/  MOV R6, R8 ;  /* 0x0000000800067202 */ /* 0x000fca0000000f00 */
        /* <DEDUP_REMOVED lines=8> */
.L_x_171:
[----:B------:R-:W-:Y:S01]  /*4060*/  LOP3.LUT R7, R3, 0x80000, RZ, 0xfc, !PT ;  /* 0x0008000003077812 */ /* 0x000fe200078efcff */
[----:B------:R-:W-:-:S07]  /*4070*/  IMAD.MOV.U32 R6, RZ, RZ, R2 ;  /* 0x000000ffff067224 */ /* 0x000fce00078e0002 */
.L_x_172:
[----:B------:R-:W-:Y:S01]  /*4080*/  IMAD.MOV.U32 R2, RZ, RZ, R0 ;  /* 0x000000ffff027224 */ /* 0x000fe200078e0000 */
[----:B------:R-:W-:Y:S01]  /*4090*/  MOV R3, 0x0 ;  /* 0x0000000000037802 */ /* 0x000fe20000000f00 */
[----:B------:R-:W-:Y:S02]  /*40a0*/  IMAD.MOV.U32 R8, RZ, RZ, R6 ;  /* 0x000000ffff087224 */ /* 0x000fe400078e0006 */
[----:B------:R-:W-:Y:S01]  /*40b0*/  IMAD.MOV.U32 R9, RZ, RZ, R7 ;  /* 0x000000ffff097224 */ /* 0x000fe200078e0007 */
[----:B------:R-:W-:Y:S06]  /*40c0*/  RET.REL.NODEC R2 `(_ZN3cub18CUB_300001_SM_10006detail9transform16transform_kernelINS2_10policy_hubILb1EN4cuda3std3__45tupleIJN6thrust24THRUST_300001_SM_1000_NS6detail15normal_iteratorINSA_10device_ptrIdEEEEEEEE10policy1000Ei10Norm_distrSF_JPdEEEvT0_iT1_T2_DpNS2_10kernel_argIT3_EE) ;  /* 0xffffffbc02cc7950 */ /* 0x000fec0003c3ffff */
        .weak           $__internal_3_$__cuda_sm20_div_rn_f64_full
        .type           $__internal_3_$__cuda_sm20_div_rn_f64_full,@function
        .size           $__internal_3_$__cuda_sm20_div_rn_f64_full,(.L_x_190 - $__internal_3_$__cuda_sm20_div_rn_f64_full)
$__internal_3_$__cuda_sm20_div_rn_f64_full:
[----:B------:R-:W-:Y:S01]  /*40d0*/  FSETP.GEU.AND P2, PT, |R9|, 1.469367938527859385e-39, PT ;  /* 0x001000000900780b */ /* 0x000fe20003f4e200 */
[----:B------:R-:W-:Y:S01]  /*40e0*/  IMAD.MOV.U32 R14, RZ, RZ, R8 ;  /* 0x000000ffff0e7224 */ /* 0x000fe200078e0008 */
[C---:B------:R-:W-:Y:S01]  /*40f0*/  FSETP.GEU.AND P0, PT, |R13|.reuse, 1.469367938527859385e-39, PT ;  /* 0x001000000d00780b */ /* 0x040fe20003f0e200 */
[----:B------:R-:W-:Y:S01]  /*4100*/  BSSY.RECONVERGENT B0, `(.L_x_174) ;  /* 0x0000054000007945 */ /* 0x000fe20003800200 */
[----:B------:R-:W-:Y:S02]  /*4110*/  LOP3.LUT R10, R13, 0x800fffff, RZ, 0xc0, !PT ;  /* 0x800fffff0d0a7812 */ /* 0x000fe400078ec0ff */
[----:B------:R-:W-:Y:S02]  /*4120*/  LOP3.LUT R5, R9, 0x7ff00000, RZ, 0xc0, !PT ;  /* 0x7ff0000009057812 */ /* 0x000fe400078ec0ff */
[----:B------:R-:W-:Y:S01]  /*4130*/  LOP3.LUT R11, R10, 0x3ff00000, RZ, 0xfc, !PT ;  /* 0x3ff000000a0b7812 */ /* 0x000fe200078efcff */
[----:B------:R-:W-:Y:S01]  /*4140*/  IMAD.MOV.U32 R10, RZ, RZ, R12 ;  /* 0x000000ffff0a7224 */ /* 0x000fe200078e000c */
[----:B------:R-:W-:-:S02]  /*4150*/  LOP3.LUT R26, R13, 0x7ff00000, RZ, 0xc0, !PT ;  /* 0x7ff000000d1a7812 */ /* 0x000fc400078ec0ff */
[----:B------:R-:W-:Y:S01]  /*4160*/  MOV R16, 0x1 ;  /* 0x0000000100107802 */ /* 0x000fe20000000f00 */
[----:B------:R-:W-:Y:S01]  /*4170*/  @!P2 IMAD.MOV.U32 R30, RZ, RZ, RZ ;  /* 0x000000ffff1ea224 */ /* 0x000fe200078e00ff */
[----:B------:R-:W-:Y:S01]  /*4180*/  @!P2 LOP3.LUT R6, R13, 0x7ff00000, RZ, 0xc0, !PT ;  /* 0x7ff000000d06a812 */ /* 0x000fe200078ec0ff */
[----:B------:R-:W-:Y:S01]  /*4190*/  @!P0 DMUL R10, R12, 8.98846567431157953865e+307 ;  /* 0x7fe000000c0a8828 */ /* 0x000fe20000000000 */
[C---:B------:R-:W-:Y:S02]  /*41a0*/  ISETP.GE.U32.AND P1, PT, R5.reuse, R26, PT ;  /* 0x0000001a0500720c */ /* 0x040fe40003f26070 */
[----:B------:R-:W-:Y:S01]  /*41b0*/  @!P2 ISETP.GE.U32.AND P3, PT, R5, R6, PT ;  /* 0x000000060500a20c */ /* 0x000fe20003f66070 */
[----:B------:R-:W-:Y:S02]  /*41c0*/  IMAD.MOV.U32 R6, RZ, RZ, 0x1ca00000 ;  /* 0x1ca00000ff067424 */ /* 0x000fe400078e00ff */
[----:B------:R-:W0:Y:S03]  /*41d0*/  MUFU.RCP64H R17, R11 ;  /* 0x0000000b00117308 */ /* 0x000e260000001800 */
[----:B------:R-:W-:-:S02]  /*41e0*/  @!P2 SEL R7, R6, 0x63400000, !P3 ;  /* 0x634000000607a807 */ /* 0x000fc40005800000 */
[----:B------:R-:W-:Y:S02]  /*41f0*/  SEL R15, R6, 0x63400000, !P1 ;  /* 0x63400000060f7807 */ /* 0x000fe40004800000 */
[--C-:B------:R-:W-:Y:S02]  /*4200*/  @!P2 LOP3.LUT R7, R7, 0x80000000, R9.reuse, 0xf8, !PT ;  /* 0x800000000707a812 */ /* 0x100fe400078ef809 */
[----:B------:R-:W-:Y:S02]  /*4210*/  LOP3.LUT R15, R15, 0x800fffff, R9, 0xf8, !PT ;  /* 0x800fffff0f0f7812 */ /* 0x000fe400078ef809 */
[----:B------:R-:W-:Y:S01]  /*4220*/  @!P2 LOP3.LUT R31, R7, 0x100000, RZ, 0xfc, !PT ;  /* 0x00100000071fa812 */ /* 0x000fe200078efcff */
[----:B------:R-:W-:Y:S01]  /*4230*/  IMAD.MOV.U32 R7, RZ, RZ, R5 ;  /* 0x000000ffff077224 */ /* 0x000fe200078e0005 */
[----:B------:R-:W-:-:S04]  /*4240*/  @!P0 LOP3.LUT R26, R11, 0x7ff00000, RZ, 0xc0, !PT ;  /* 0x7ff000000b1a8812 */ /* 0x000fc800078ec0ff */
[----:B------:R-:W-:Y:S02]  /*4250*/  @!P2 DFMA R14, R14, 2, -R30 ;  /* 0x400000000e0ea82b */ /* 0x000fe4000000081e */
[----:B0-----:R-:W-:-:S08]  /*4260*/  DFMA R30, R16, -R10, 1 ;  /* 0x3ff00000101e742b */ /* 0x001fd0000000080a */
[----:B------:R-:W-:Y:S01]  /*4270*/  DFMA R30, R30, R30, R30 ;  /* 0x0000001e1e1e722b */ /* 0x000fe2000000001e */
[----:B------:R-:W-:-:S05]  /*4280*/  @!P2 LOP3.LUT R7, R15, 0x7ff00000, RZ, 0xc0, !PT ;  /* 0x7ff000000f07a812 */ /* 0x000fca00078ec0ff */
[----:B------:R-:W-:Y:S02]  /*4290*/  VIADD R27, R7, 0xffffffff ;  /* 0xffffffff071b7836 */ /* 0x000fe40000000000 */
[----:B------:R-:W-:-:S03]  /*42a0*/  DFMA R16, R16, R30, R16 ;  /* 0x0000001e1010722b */ /* 0x000fc60000000010 */
[----:B------:R-:W-:Y:S01]  /*42b0*/  ISETP.GT.U32.AND P0, PT, R27, 0x7feffffe, PT ;  /* 0x7feffffe1b00780c */ /* 0x000fe20003f04070 */
[----:B------:R-:W-:-:S04]  /*42c0*/  VIADD R27, R26, 0xffffffff ;  /* 0xffffffff1a1b7836 */ /* 0x000fc80000000000 */
[----:B------:R-:W-:Y:S01]  /*42d0*/  DFMA R32, R16, -R10, 1 ;  /* 0x3ff000001020742b */ /* 0x000fe2000000080a */
[----:B------:R-:W-:-:S07]  /*42e0*/  ISETP.GT.U32.OR P0, PT, R27, 0x7feffffe, P0 ;  /* 0x7feffffe1b00780c */ /* 0x000fce0000704470 */
[----:B------:R-:W-:-:S08]  /*42f0*/  DFMA R32, R16, R32, R16 ;  /* 0x000000201020722b */ /* 0x000fd00000000010 */
[----:B------:R-:W-:-:S08]  /*4300*/  DMUL R30, R32, R14 ;  /* 0x0000000e201e7228 */ /* 0x000fd00000000000 */
[----:B------:R-:W-:-:S08]  /*4310*/  DFMA R16, R30, -R10, R14 ;  /* 0x8000000a1e10722b */ /* 0x000fd0000000000e */
[----:B------:R-:W-:Y:S01]  /*4320*/  DFMA R16, R32, R16, R30 ;  /* 0x000000102010722b */ /* 0x000fe2000000001e */
[----:B------:R-:W-:Y:S10]  /*4330*/  @P0 BRA `(.L_x_175) ;  /* 0x00000000006c0947 */ /* 0x000ff40003800000 */
[----:B------:R-:W-:-:S04]  /*4340*/  LOP3.LUT R8, R13, 0x7ff00000, RZ, 0xc0, !PT ;  /* 0x7ff000000d087812 */ /* 0x000fc800078ec0ff */
[CC--:B------:R-:W-:Y:S02]  /*4350*/  VIADDMNMX R7, R5.reuse, -R8.reuse, 0xb9600000, !PT ;  /* 0xb960000005077446 */ /* 0x0c0fe40007800908 */
[----:B------:R-:W-:Y:S01]  /*4360*/  ISETP.GE.U32.AND P0, PT, R5, R8, PT ;  /* 0x000000080500720c */ /* 0x000fe20003f06070 */
[----:B------:R-:W-:Y:S01]  /*4370*/  IMAD.MOV.U32 R8, RZ, RZ, RZ ;  /* 0x000000ffff087224 */ /* 0x000fe200078e00ff */
[----:B------:R-:W-:Y:S02]  /*4380*/  VIMNMX R7, PT, PT, R7, 0x46a00000, PT ;  /* 0x46a0000007077848 */ /* 0x000fe40003fe0100 */
[----:B------:R-:W-:-:S05]  /*4390*/  SEL R6, R6, 0x63400000, !P0 ;  /* 0x6340000006067807 */ /* 0x000fca0004000000 */
[----:B------:R-:W-:-:S05]  /*43a0*/  IMAD.IADD R6, R7, 0x1, -R6 ;  /* 0x0000000107067824 */ /* 0x000fca00078e0a06 */
[----:B------:R-:W-:-:S06]  /*43b0*/  IADD3 R9, PT, PT, R6, 0x7fe00000, RZ ;  /* 0x7fe0000006097810 */ /* 0x000fcc0007ffe0ff */
[----:B------:R-:W-:-:S10]  /*43c0*/  DMUL R30, R16, R8 ;  /* 0x00000008101e7228 */ /* 0x000fd40000000000 */
[----:B------:R-:W-:-:S13]  /*43d0*/  FSETP.GTU.AND P0, PT, |R31|, 1.469367938527859385e-39, PT ;  /* 0x001000001f00780b */ /* 0x000fda0003f0c200 */
[----:B------:R-:W-:Y:S05]  /*43e0*/  @P0 BRA `(.L_x_176) ;  /* 0x0000000000940947 */ /* 0x000fea0003800000 */
[----:B------:R-:W-:-:S06]  /*43f0*/  DFMA R10, R16, -R10, R14 ;  /* 0x8000000a100a722b */ /* 0x000fcc000000000e */
[----:B------:R-:W-:-:S04]  /*4400*/  IMAD.MOV.U32 R10, RZ, RZ, RZ ;  /* 0x000000ffff0a7224 */ /* 0x000fc800078e00ff */
[C---:B------:R-:W-:Y:S02]  /*4410*/  FSETP.NEU.AND P0, PT, R11.reuse, RZ, PT ;  /* 0x000000ff0b00720b */ /* 0x040fe40003f0d000 */
[----:B------:R-:W-:-:S04]  /*4420*/  LOP3.LUT R12, R11, 0x80000000, R13, 0x48, !PT ;  /* 0x800000000b0c7812 */ /* 0x000fc800078e480d */
[----:B------:R-:W-:-:S07]  /*4430*/  LOP3.LUT R11, R12, R9, RZ, 0xfc, !PT ;  /* 0x000000090c0b7212 */ /* 0x000fce00078efcff */
[----:B------:R-:W-:Y:S05]  /*4440*/  @!P0 BRA `(.L_x_176) ;  /* 0x00000000007c8947 */ /* 0x000fea0003800000 */
[----:B------:R-:W-:Y:S01]  /*4450*/  IMAD.MOV R9, RZ, RZ, -R6 ;  /* 0x000000ffff097224 */ /* 0x000fe200078e0a06 */
[----:B------:R-:W-:Y:S01]  /*4460*/  IADD3 R5, PT, PT, -R6, -0x43300000, RZ ;  /* 0xbcd0000006057810 */ /* 0x000fe20007ffe1ff */
[----:B------:R-:W-:-:S06]  /*4470*/  IMAD.MOV.U32 R8, RZ, RZ, RZ ;  /* 0x000000ffff087224 */ /* 0x000fcc00078e00ff */
[----:B------:R-:W-:Y:S02]  /*4480*/  DFMA R8, R30, -R8, R16 ;  /* 0x800000081e08722b */ /* 0x000fe40000000010 */
[----:B------:R-:W-:-:S08]  /*4490*/  DMUL.RP R16, R16, R10 ;  /* 0x0000000a10107228 */ /* 0x000fd00000008000 */
[----:B------:R-:W-:Y:S02]  /*44a0*/  FSETP.NEU.AND P0, PT, |R9|, R5, PT ;  /* 0x000000050900720b */ /* 0x000fe40003f0d200 */
[----:B------:R-:W-:Y:S02]  /*44b0*/  LOP3.LUT R5, R17, R12, RZ, 0x3c, !PT ;  /* 0x0000000c11057212 */ /* 0x000fe400078e3cff */
[----:B------:R-:W-:Y:S02]  /*44c0*/  FSEL R30, R16, R30, !P0 ;  /* 0x0000001e101e7208 */ /* 0x000fe40004000000 */
[----:B------:R-:W-:Y:S01]  /*44d0*/  FSEL R31, R5, R31, !P0 ;  /* 0x0000001f051f7208 */ /* 0x000fe20004000000 */
[----:B------:R-:W-:Y:S06]  /*44e0*/  BRA `(.L_x_176) ;  /* 0x0000000000547947 */ /* 0x000fec0003800000 */
.L_x_175:
[----:B------:R-:W-:-:S14]  /*44f0*/  DSETP.NAN.AND P0, PT, R8, R8, PT ;  /* 0x000000080800722a */ /* 0x000fdc0003f08000 */
[----:B------:R-:W-:Y:S05]  /*4500*/  @P0 BRA `(.L_x_177) ;  /* 0x0000000000440947 */ /* 0x000fea0003800000 */
[----:B------:R-:W-:-:S14]  /*4510*/  DSETP.NAN.AND P0, PT, R12, R12, PT ;  /* 0x0000000c0c00722a */ /* 0x000fdc0003f08000 */
[----:B------:R-:W-:Y:S05]  /*4520*/  @P0 BRA `(.L_x_178) ;  /* 0x0000000000300947 */ /* 0x000fea0003800000 */
[----:B------:R-:W-:Y:S01]  /*4530*/  ISETP.NE.AND P0, PT, R7, R26, PT ;  /* 0x0000001a0700720c */ /* 0x000fe20003f05270 */
[----:B------:R-:W-:Y:S01]  /*4540*/  IMAD.MOV.U32 R31, RZ, RZ, -0x80000 ;  /* 0xfff80000ff1f7424 */ /* 0x000fe200078e00ff */
[----:B------:R-:W-:-:S11]  /*4550*/  MOV R30, 0x0 ;  /* 0x00000000001e7802 */ /* 0x000fd60000000f00 */
[----:B------:R-:W-:Y:S05]  /*4560*/  @!P0 BRA `(.L_x_176) ;  /* 0x0000000000348947 */ /* 0x000fea0003800000 */
[----:B------:R-:W-:Y:S02]  /*4570*/  ISETP.NE.AND P0, PT, R7, 0x7ff00000, PT ;  /* 0x7ff000000700780c */ /* 0x000fe40003f05270 */
[----:B------:R-:W-:Y:S02]  /*4580*/  LOP3.LUT R31, R9, 0x80000000, R13, 0x48, !PT ;  /* 0x80000000091f7812 */ /* 0x000fe400078e480d */
[----:B------:R-:W-:-:S13]  /*4590*/  ISETP.EQ.OR P0, PT, R26, RZ, !P0 ;  /* 0x000000ff1a00720c */ /* 0x000fda0004702670 */
[----:B------:R-:W-:Y:S01]  /*45a0*/  @P0 LOP3.LUT R5, R31, 0x7ff00000, RZ, 0xfc, !PT ;  /* 0x7ff000001f050812 */ /* 0x000fe200078efcff */
[----:B------:R-:W-:Y:S02]  /*45b0*/  @!P0 IMAD.MOV.U32 R30, RZ, RZ, RZ ;  /* 0x000000ffff1e8224 */ /* 0x000fe400078e00ff */
[----:B------:R-:W-:Y:S02]  /*45c0*/  @P0 IMAD.MOV.U32 R30, RZ, RZ, RZ ;  /* 0x000000ffff1e0224 */ /* 0x000fe400078e00ff */
[----:B------:R-:W-:Y:S01]  /*45d0*/  @P0 IMAD.MOV.U32 R31, RZ, RZ, R5 ;  /* 0x000000ffff1f0224 */ /* 0x000fe200078e0005 */
[----:B------:R-:W-:Y:S06]  /*45e0*/  BRA `(.L_x_176) ;  /* 0x0000000000147947 */ /* 0x000fec0003800000 */
.L_x_178:
[----:B------:R-:W-:Y:S02]  /*45f0*/  LOP3.LUT R31, R13, 0x80000, RZ, 0xfc, !PT ;  /* 0x000800000d1f7812 */ /* 0x000fe400078efcff */
[----:B------:R-:W-:Y:S01]  /*4600*/  MOV R30, R12 ;  /* 0x0000000c001e7202 */ /* 0x000fe20000000f00 */
[----:B------:R-:W-:Y:S06]  /*4610*/  BRA `(.L_x_176) ;  /* 0x0000000000087947 */ /* 0x000fec0003800000 */
.L_x_177:
[----:B------:R-:W-:Y:S01]  /*4620*/  LOP3.LUT R31, R9, 0x80000, RZ, 0xfc, !PT ;  /* 0x00080000091f7812 */ /* 0x000fe200078efcff */
[----:B------:R-:W-:-:S07]  /*4630*/  IMAD.MOV.U32 R30, RZ, RZ, R8 ;  /* 0x000000ffff1e7224 */ /* 0x000fce00078e0008 */
.L_x_176:
[----:B------:R-:W-:Y:S05]  /*4640*/  BSYNC.RECONVERGENT B0 ;  /* 0x0000000000007941 */ /* 0x000fea0003800200 */
.L_x_174:
[----:B------:R-:W-:Y:S02]  /*4650*/  IMAD.MOV.U32 R6, RZ, RZ, R0 ;  /* 0x000000ffff067224 */ /* 0x000fe400078e0000 */
[----:B------:R-:W-:-:S04]  /*4660*/  IMAD.MOV.U32 R7, RZ, RZ, 0x0 ;  /* 0x00000000ff077424 */ /* 0x000fc800078e00ff */
[----:B------:R-:W-:Y:S05]  /*4670*/  RET.REL.NODEC R6 `(_ZN3cub18CUB_300001_SM_10006detail9transform16transform_kernelINS2_10policy_hubILb1EN4cuda3std3__45tupleIJN6thrust24THRUST_300001_SM_1000_NS6detail15normal_iteratorINSA_10device_ptrIdEEEEEEEE10policy1000Ei10Norm_distrSF_JPdEEEvT0_iT1_T2_DpNS2_10kernel_argIT3_EE) ;  /* 0xffffffb806607950 */ /* 0x000fea0003c3ffff */
.L_x_179:
        /* <DEDUP_REMOVED lines=16> */
.L_x_190:


//--------------------- .text._ZN3cub18CUB_300001_SM_10006detail8for_each13static_kernelINS2_12policy_hub_t12policy_500_tElN6thrust24THRUST_300001_SM_1000_NS8cuda_cub10__tabulate7functorINS7_6detail15normal_iteratorINS7_10device_ptrIdEEEENS7_6system6detail7generic6detail22compute_sequence_valueIdvEElEEEEvT0_T1_ --------------------------
	.section	.text._ZN3cub18CUB_300001_SM_10006detail8for_each13static_kernelINS2_12policy_hub_t12policy_500_tElN6thrust24THRUST_300001_SM_1000_NS8cuda_cub10__tabulate7functorINS7_6detail15normal_iteratorINS7_10device_ptrIdEEEENS7_6system6detail7generic6detail22compute_sequence_valueIdvEElEEEEvT0_T1_,"ax",@progbits
	.align	128
        .global         _ZN3cub18CUB_300001_SM_10006detail8for_each13static_kernelINS2_12policy_hub_t12policy_500_tElN6thrust24THRUST_300001_SM_1000_NS8cuda_cub10__tabulate7functorINS7_6detail15normal_iteratorINS7_10device_ptrIdEEEENS7_6system6detail7generic6detail22compute_sequence_valueIdvEElEEEEvT0_T1_
        .type           _ZN3cub18CUB_300001_SM_10006detail8for_each13static_kernelINS2_12policy_hub_t12policy_500_tElN6thrust24THRUST_300001_SM_1000_NS8cuda_cub10__tabulate7functorINS7_6detail15normal_iteratorINS7_10device_ptrIdEEEENS7_6system6detail7generic6detail22compute_sequence_valueIdvEElEEEEvT0_T1_,@function
        .size           _ZN3cub18CUB_300001_SM_10006detail8for_each13static_kernelINS2_12policy_hub_t12policy_500_tElN6thrust24THRUST_300001_SM_1000_NS8cuda_cub10__tabulate7functorINS7_6detail15normal_iteratorINS7_10device_ptrIdEEEENS7_6system6detail7generic6detail22compute_sequence_valueIdvEElEEEEvT0_T1_,(.L_x_195 - _ZN3cub18CUB_300001_SM_10006detail8for_each13static_kernelINS2_12policy_hub_t12policy_500_tElN6thrust24THRUST_300001_SM_1000_NS8cuda_cub10__tabulate7functorINS7_6detail15normal_iteratorINS7_10device_ptrIdEEEENS7_6system6detail7generic6detail22compute_sequence_valueIdvEElEEEEvT0_T1_)
        .other          _ZN3cub18CUB_300001_SM_10006detail8for_each13static_kernelINS2_12policy_hub_t12policy_500_tElN6thrust24THRUST_300001_SM_1000_NS8cuda_cub10__tabulate7functorINS7_6detail15normal_iteratorINS7_10device_ptrIdEEEENS7_6system6detail7generic6detail22compute_sequence_valueIdvEElEEEEvT0_T1_,@"STO_CUDA_ENTRY STV_DEFAULT"
_ZN3cub18CUB_300001_SM_10006detail8for_each13static_kernelINS2_12policy_hub_t12policy_500_tElN6thrust24THRUST_300001_SM_1000_NS8cuda_cub10__tabulate7functorINS7_6detail15normal_iteratorINS7_10device_ptrIdEEEENS7_6system6detail7generic6detail22compute_sequence_valueIdvEElEEEEvT0_T1_:
.text._ZN3cub18CUB_300001_SM_10006detail8for_each13static_kernelINS2_12policy_hub_t12policy_500_tElN6thrust24THRUST_300001_SM_1000_NS8cuda_cub10__tabulate7functorINS7_6detail15normal_iteratorINS7_10device_ptrIdEEEENS7_6system6detail7generic6detail22compute_sequence_valueIdvEElEEEEvT0_T1_:
[----:B------:R-:W-:Y:S08]  /*0000*/  LDC R1, c[0x0][0x37c] ;  /* 0x0000df00ff017b82 */ /* 0x000ff00000000800 */
[----:B------:R-:W0:Y:S01]  /*0010*/  S2UR UR4, SR_CTAID.X ;  /* 0x00000000000479c3 */ /* 0x000e220000002500 */
[----:B------:R-:W1:Y:S01]  /*0020*/  LDCU.64 UR6, c[0x0][0x380] ;  /* 0x00007000ff0677ac */ /* 0x000e620008000a00 */
[----:B------:R-:W2:Y:S01]  /*0030*/  LDCU.64 UR8, c[0x0][0x358] ;  /* 0x00006b00ff0877ac */ /* 0x000ea20008000a00 */
[----:B0-----:R-:W-:-:S04]  /*0040*/  UIMAD.WIDE.U32 UR4, UR4, 0x200, URZ ;  /* 0x00000200040478a5 */ /* 0x001fc8000f8e00ff */
[----:B-1----:R-:W-:-:S04]  /*0050*/  UIADD3 UR6, UP0, UPT, -UR4, UR6, URZ ;  /* 0x0000000604067290 */ /* 0x002fc8000ff1e1ff */
[----:B------:R-:W-:Y:S02]  /*0060*/  UIADD3.X UR7, UPT, UPT, ~UR5, UR7, URZ, UP0, !UPT ;  /* 0x0000000705077290 */ /* 0x000fe400087fe5ff */
[----:B------:R-:W-:-:S04]  /*0070*/  UISETP.GE.U32.AND UP0, UPT, UR6, 0x200, UPT ;  /* 0x000002000600788c */ /* 0x000fc8000bf06070 */
[----:B------:R-:W-:-:S09]  /*0080*/  UISETP.GE.AND.EX UP0, UPT, UR7, URZ, UPT, UP0 ;  /* 0x000000ff0700728c */ /* 0x000fd2000bf06300 */
[----:B--2---:R-:W-:Y:S05]  /*0090*/  BRA.U !UP0, `(.L_x_180) ;  /* 0x0000000108447547 */ /* 0x004fea000b800000 */
[----:B------:R-:W0:Y:S01]  /*00a0*/  S2R R8, SR_TID.X ;  /* 0x0000000000087919 */ /* 0x000e220000002100 */
[----:B------:R-:W1:Y:S01]  /*00b0*/  LDC.64 R14, c[0x0][0x390] ;  /* 0x0000e400ff0e7b82 */ /* 0x000e620000000a00 */
[----:B------:R-:W2:Y:S07]  /*00c0*/  LDCU.64 UR10, c[0x0][0x388] ;  /* 0x00007100ff0a77ac */ /* 0x000eae0008000a00 */
[----:B------:R-:W1:Y:S01]  /*00d0*/  LDC.64 R12, c[0x0][0x398] ;  /* 0x0000e600ff0c7b82 */ /* 0x000e620000000a00 */
[----:B0-----:R-:W-:-:S05]  /*00e0*/  IADD3 R8, P0, PT, R8, UR4, RZ ;  /* 0x0000000408087c10 */ /* 0x001fca000ff1e0ff */
[----:B------:R-:W-:Y:S01]  /*00f0*/  IMAD.X R9, RZ, RZ, UR5, P0 ;  /* 0x00000005ff097e24 */ /* 0x000fe200080e06ff */
[----:B------:R-:W-:-:S03]  /*0100*/  IADD3 R10, P0, PT, R8, 0x100, RZ ;  /* 0x00000100080a7810 */ /* 0x000fc60007f1e0ff */
[----:B------:R-:W1:Y:S02]  /*0110*/  I2F.F64.U64 R2, R8 ;  /* 0x0000000800027312 */ /* 0x000e640000301800 */
[----:B------:R-:W-:Y:S01]  /*0120*/  IMAD.X R11, RZ, RZ, R9, P0 ;  /* 0x000000ffff0b7224 */ /* 0x000fe200000e0609 */
[----:B--2---:R-:W-:-:S04]  /*0130*/  LEA R4, P0, R8, UR10, 0x3 ;  /* 0x0000000a08047c11 */ /* 0x004fc8000f8018ff */
[----:B------:R-:W-:Y:S01]  /*0140*/  LEA.HI.X R5, R8, UR11, R9, 0x3, P0 ;  /* 0x0000000b08057c11 */ /* 0x000fe200080f1c09 */
[----:B------:R-:W0:Y:S01]  /*0150*/  I2F.F64.U64 R6, R10 ;  /* 0x0000000a00067312 */ /* 0x000e220000301800 */
[----:B-1----:R-:W-:-:S07]  /*0160*/  DFMA R2, R2, R12, R14 ;  /* 0x0000000c0202722b */ /* 0x002fce000000000e */
[----:B------:R-:W-:Y:S01]  /*0170*/  STG.E.64 desc[UR8][R4.64], R2 ;  /* 0x0000000204007986 */ /* 0x000fe2000c101b08 */
[----:B0-----:R-:W-:-:S07]  /*0180*/  DFMA R6, R6, R12, R14 ;  /* 0x0000000c0606722b */ /* 0x001fce000000000e */
[----:B------:R-:W-:Y:S01]  /*0190*/  STG.E.64 desc[UR8][R4.64+0x800], R6 ;  /* 0x0008000604007986 */ /* 0x000fe2000c101b08 */
[----:B------:R-:W-:Y:S05]  /*01a0*/  EXIT ;  /* 0x000000000000794d */ /* 0x000fea0003800000 */
.L_x_180:
[----:B------:R-:W0:Y:S01]  /*01b0*/  S2R R2, SR_TID.X ;  /* 0x0000000000027919 */ /* 0x000e220000002100 */
[----:B------:R-:W-:Y:S01]  /*01c0*/  USHF.R.S32.HI UR7, URZ, 0x1f, UR6 ;  /* 0x0000001fff077899 */ /* 0x000fe20008011406 */
[----:B------:R-:W-:Y:S05]  /*01d0*/  BSSY.RECONVERGENT B0, `(.L_x_181) ;  /* 0x0000013000007945 */ /* 0x000fea0003800200 */
[----:B------:R-:W-:Y:S02]  /*01e0*/  IMAD.U32 R3, RZ, RZ, UR7 ;  /* 0x00000007ff037e24 */ /* 0x000fe4000f8e00ff */
[----:B------:R-:W-:Y:S01]  /*01f0*/  IMAD.U32 R4, RZ, RZ, UR7 ;  /* 0x00000007ff047e24 */ /* 0x000fe2000f8e00ff */
[C---:B0-----:R-:W-:Y:S01]  /*0200*/  ISETP.LT.U32.AND P0, PT, R2.reuse, UR6, PT ;  /* 0x0000000602007c0c */ /* 0x041fe2000bf01070 */
[----:B------:R-:W-:-:S03]  /*0210*/  VIADD R0, R2, 0x100 ;  /* 0x0000010002007836 */ /* 0x000fc60000000000 */
[----:B------:R-:W-:Y:S02]  /*0220*/  ISETP.GT.AND.EX P0, PT, R3, RZ, PT, P0 ;  /* 0x000000ff0300720c */ /* 0x000fe40003f04300 */
[----:B------:R-:W-:-:S04]  /*0230*/  ISETP.LT.U32.AND P1, PT, R0, UR6, PT ;  /* 0x0000000600007c0c */ /* 0x000fc8000bf21070 */
[----:B------:R-:W-:-:S07]  /*0240*/  ISETP.GT.AND.EX P1, PT, R4, RZ, PT, P1 ;  /* 0x000000ff0400720c */ /* 0x000fce0003f24310 */
[----:B------:R-:W-:Y:S06]  /*0250*/  @!P0 BRA `(.L_x_182) ;  /* 0x0000000000288947 */ /* 0x000fec0003800000 */
[----:B------:R-:W-:Y:S01]  /*0260*/  IADD3 R2, P0, PT, R2, UR4, RZ ;  /* 0x0000000402027c10 */ /* 0x000fe2000ff1e0ff */
[----:B------:R-:W0:Y:S01]  /*0270*/  LDC.64 R8, c[0x0][0x390] ;  /* 0x0000e400ff087b82 */ /* 0x000e220000000a00 */
[----:B------:R-:W1:Y:S03]  /*0280*/  LDCU.64 UR10, c[0x0][0x388] ;  /* 0x00007100ff0a77ac */ /* 0x000e660008000a00 */
[----:B------:R-:W-:-:S04]  /*0290*/  IMAD.X R3, RZ, RZ, UR5, P0 ;  /* 0x00000005ff037e24 */ /* 0x000fc800080e06ff */
[----:B------:R-:W0:Y:S01]  /*02a0*/  LDC.64 R6, c[0x0][0x398] ;  /* 0x0000e600ff067b82 */ /* 0x000e220000000a00 */
[----:B------:R-:W0:Y:S01]  /*02b0*/  I2F.F64.U64 R4, R2 ;  /* 0x0000000200047312 */ /* 0x000e220000301800 */
[----:B-1----:R-:W-:-:S04]  /*02c0*/  LEA R10, P0, R2, UR10, 0x3 ;  /* 0x0000000a020a7c11 */ /* 0x002fc8000f8018ff */
[----:B------:R-:W-:Y:S01]  /*02d0*/  LEA.HI.X R11, R2, UR11, R3, 0x3, P0 ;  /* 0x0000000b020b7c11 */ /* 0x000fe200080f1c03 */
[----:B0-----:R-:W-:-:S07]  /*02e0*/  DFMA R4, R4, R6, R8 ;  /* 0x000000060404722b */ /* 0x001fce0000000008 */
[----:B------:R0:W-:Y:S04]  /*02f0*/  STG.E.64 desc[UR8][R10.64], R4 ;  /* 0x000000040a007986 */ /* 0x0001e8000c101b08 */
.L_x_182:
[----:B------:R-:W-:Y:S05]  /*0300*/  BSYNC.RECONVERGENT B0 ;  /* 0x0000000000007941 */ /* 0x000fea0003800200 */
.L_x_181:
[----:B------:R-:W-:Y:S05]  /*0310*/  @!P1 EXIT ;  /* 0x000000000000994d */ /* 0x000fea0003800000 */
[----:B0-----:R-:W-:Y:S01]  /*0320*/  IADD3 R4, P0, PT, R0, UR4, RZ ;  /* 0x0000000400047c10 */ /* 0x001fe2000ff1e0ff */
        /* <DEDUP_REMOVED lines=8> */
[----:B------:R-:W-:Y:S01]  /*03b0*/  STG.E.64 desc[UR8][R6.64], R2 ;  /* 0x0000000206007986 */ /* 0x000fe2000c101b08 */
[----:B------:R-:W-:Y:S05]  /*03c0*/  EXIT ;  /* 0x000000000000794d */ /* 0x000fea0003800000 */
.L_x_183:
        /* <DEDUP_REMOVED lines=11> */
.L_x_195:


//--------------------- .text._ZN3cub18CUB_300001_SM_10006detail8for_each13static_kernelINS2_12policy_hub_t12policy_500_tEmN6thrust24THRUST_300001_SM_1000_NS8cuda_cub20__uninitialized_fill7functorINS7_10device_ptrIdEEdEEEEvT0_T1_ --------------------------
	.section	.text._ZN3cub18CUB_300001_SM_10006detail8for_each13static_kernelINS2_12policy_hub_t12policy_500_tEmN6thrust24THRUST_300001_SM_1000_NS8cuda_cub20__uninitialized_fill7functorINS7_10device_ptrIdEEdEEEEvT0_T1_,"ax",@progbits
	.align	128
        .global         _ZN3cub18CUB_300001_SM_10006detail8for_each13static_kernelINS2_12policy_hub_t12policy_500_tEmN6thrust24THRUST_300001_SM_1000_NS8cuda_cub20__uninitialized_fill7functorINS7_10device_ptrIdEEdEEEEvT0_T1_
        .type           _ZN3cub18CUB_300001_SM_10006detail8for_each13static_kernelINS2_12policy_hub_t12policy_500_tEmN6thrust24THRUST_300001_SM_1000_NS8cuda_cub20__uninitialized_fill7functorINS7_10device_ptrIdEEdEEEEvT0_T1_,@function
        .size           _ZN3cub18CUB_300001_SM_10006detail8for_each13static_kernelINS2_12policy_hub_t12policy_500_tEmN6thrust24THRUST_300001_SM_1000_NS8cuda_cub20__uninitialized_fill7functorINS7_10device_ptrIdEEdEEEEvT0_T1_,(.L_x_196 - _ZN3cub18CUB_300001_SM_10006detail8for_each13static_kernelINS2_12policy_hub_t12policy_500_tEmN6thrust24THRUST_300001_SM_1000_NS8cuda_cub20__uninitialized_fill7functorINS7_10device_ptrIdEEdEEEEvT0_T1_)
        .other          _ZN3cub18CUB_300001_SM_10006detail8for_each13static_kernelINS2_12policy_hub_t12policy_500_tEmN6thrust24THRUST_300001_SM_1000_NS8cuda_cub20__uninitialized_fill7functorINS7_10device_ptrIdEEdEEEEvT0_T1_,@"STO_CUDA_ENTRY STV_DEFAULT"
_ZN3cub18CUB_300001_SM_10006detail8for_each13static_kernelINS2_12policy_hub_t12policy_500_tEmN6thrust24THRUST_300001_SM_1000_NS8cuda_cub20__uninitialized_fill7functorINS7_10device_ptrIdEEdEEEEvT0_T1_:
.text._ZN3cub18CUB_300001_SM_10006detail8for_each13static_kernelINS2_12policy_hub_t12policy_500_tEmN6thrust24THRUST_300001_SM_1000_NS8cuda_cub20__uninitialized_fill7functorINS7_10device_ptrIdEEdEEEEvT0_T1_:
        /* <DEDUP_REMOVED lines=8> */
[----:B------:R-:W-:-:S09]  /*0080*/  UISETP.GE.U32.AND.EX UP0, UPT, UR7, URZ, UPT, UP0 ;  /* 0x000000ff0700728c */ /* 0x000fd2000bf06100 */
[----:B--2---:R-:W-:Y:S05]  /*0090*/  BRA.U !UP0, `(.L_x_184) ;  /* 0x0000000108287547 */ /* 0x004fea000b800000 */
[----:B------:R-:W0:Y:S01]  /*00a0*/  S2R R0, SR_TID.X ;  /* 0x0000000000007919 */ /* 0x000e220000002100 */
[----:B------:R-:W1:Y:S01]  /*00b0*/  LDCU.64 UR6, c[0x0][0x388] ;  /* 0x00007100ff0677ac */ /* 0x000e620008000a00 */
[----:B------:R-:W2:Y:S01]  /*00c0*/  LDC.64 R4, c[0x0][0x390] ;  /* 0x0000e400ff047b82 */ /* 0x000ea20000000a00 */
[----:B0-----:R-:W-:-:S05]  /*00d0*/  IADD3 R0, P0, PT, R0, UR4, RZ ;  /* 0x0000000400007c10 */ /* 0x001fca000ff1e0ff */
[----:B------:R-:W-:Y:S01]  /*00e0*/  IMAD.X R3, RZ, RZ, UR5, P0 ;  /* 0x00000005ff037e24 */ /* 0x000fe200080e06ff */
[----:B-1----:R-:W-:-:S04]  /*00f0*/  LEA R2, P0, R0, UR6, 0x3 ;  /* 0x0000000600027c11 */ /* 0x002fc8000f8018ff */
[----:B------:R-:W-:-:S05]  /*0100*/  LEA.HI.X R3, R0, UR7, R3, 0x3, P0 ;  /* 0x0000000700037c11 */ /* 0x000fca00080f1c03 */
[----:B--2---:R-:W-:Y:S04]  /*0110*/  STG.E.64 desc[UR8][R2.64], R4 ;  /* 0x0000000402007986 */ /* 0x004fe8000c101b08 */
[----:B------:R-:W-:Y:S01]  /*0120*/  STG.E.64 desc[UR8][R2.64+0x800], R4 ;  /* 0x0008000402007986 */ /* 0x000fe2000c101b08 */
[----:B------:R-:W-:Y:S05]  /*0130*/  EXIT ;  /* 0x000000000000794d */ /* 0x000fea0003800000 */
.L_x_184:
[----:B------:R-:W0:Y:S01]  /*0140*/  S2R R0, SR_TID.X ;  /* 0x0000000000007919 */ /* 0x000e220000002100 */
[----:B------:R-:W-:Y:S01]  /*0150*/  IMAD.U32 R2, RZ, RZ, UR7 ;  /* 0x00000007ff027e24 */ /* 0x000fe2000f8e00ff */
[----:B------:R-:W1:Y:S01]  /*0160*/  LDCU.64 UR10, c[0x0][0x388] ;  /* 0x00007100ff0a77ac */ /* 0x000e620008000a00 */
[----:B------:R-:W-:Y:S01]  /*0170*/  IMAD.U32 R6, RZ, RZ, UR7 ;  /* 0x00000007ff067e24 */ /* 0x000fe2000f8e00ff */
[----:B0-----:R-:W-:-:S04]  /*0180*/  ISETP.LT.U32.AND P0, PT, R0, UR6, PT ;  /* 0x0000000600007c0c */ /* 0x001fc8000bf01070 */
[----:B------:R-:W-:Y:S01]  /*0190*/  ISETP.GT.U32.AND.EX P0, PT, R2, RZ, PT, P0 ;  /* 0x000000ff0200720c */ /* 0x000fe20003f04100 */
[C---:B------:R-:W-:Y:S01]  /*01a0*/  VIADD R2, R0.reuse, 0x100 ;  /* 0x0000010000027836 */ /* 0x040fe20000000000 */
[----:B------:R-:W-:-:S04]  /*01b0*/  IADD3 R0, P2, PT, R0, UR4, RZ ;  /* 0x0000000400007c10 */ /* 0x000fc8000ff5e0ff */
[----:B------:R-:W-:Y:S01]  /*01c0*/  ISETP.LT.U32.AND P1, PT, R2, UR6, PT ;  /* 0x0000000602007c0c */ /* 0x000fe2000bf21070 */
[----:B------:R-:W-:Y:S01]  /*01d0*/  IMAD.X R3, RZ, RZ, UR5, P2 ;  /* 0x00000005ff037e24 */ /* 0x000fe200090e06ff */
[----:B-1----:R-:W-:Y:S02]  /*01e0*/  LEA R2, P2, R0, UR10, 0x3 ;  /* 0x0000000a00027c11 */ /* 0x002fe4000f8418ff */
[----:B------:R-:W-:Y:S02]  /*01f0*/  ISETP.GT.U32.AND.EX P1, PT, R6, RZ, PT, P1 ;  /* 0x000000ff0600720c */ /* 0x000fe40003f24110 */
[----:B------:R-:W-:Y:S01]  /*0200*/  LEA.HI.X R3, R0, UR11, R3, 0x3, P2 ;  /* 0x0000000b00037c11 */ /* 0x000fe200090f1c03 */
[----:B------:R-:W0:Y:S04]  /*0210*/  @P0 LDC.64 R4, c[0x0][0x390] ;  /* 0x0000e400ff040b82 */ /* 0x000e280000000a00 */
[----:B0-----:R0:W-:Y:S06]  /*0220*/  @P0 STG.E.64 desc[UR8][R2.64], R4 ;  /* 0x0000000402000986 */ /* 0x0011ec000c101b08 */
[----:B------:R-:W-:Y:S05]  /*0230*/  @!P1 EXIT ;  /* 0x000000000000994d */ /* 0x000fea0003800000 */
[----:B0-----:R-:W0:Y:S02]  /*0240*/  LDC.64 R4, c[0x0][0x390] ;  /* 0x0000e400ff047b82 */ /* 0x001e240000000a00 */
[----:B0-----:R-:W-:Y:S01]  /*0250*/  STG.E.64 desc[UR8][R2.64+0x800], R4 ;  /* 0x0008000402007986 */ /* 0x001fe2000c101b08 */
[----:B------:R-:W-:Y:S05]  /*0260*/  EXIT ;  /* 0x000000000000794d */ /* 0x000fea0003800000 */
.L_x_185:
        /* <DEDUP_REMOVED lines=9> */
.L_x_196:


//--------------------- .text._ZN3cub18CUB_300001_SM_10006detail11EmptyKernelIvEEvv --------------------------
	.section	.text._ZN3cub18CUB_300001_SM_10006detail11EmptyKernelIvEEvv,"ax",@progbits
	.align	128
        .global         _ZN3cub18CUB_300001_SM_10006detail11EmptyKernelIvEEvv
        .type           _ZN3cub18CUB_300001_SM_10006detail11EmptyKernelIvEEvv,@function
        .size           _ZN3cub18CUB_300001_SM_10006detail11EmptyKernelIvEEvv,(.L_x_197 - _ZN3cub18CUB_300001_SM_10006detail11EmptyKernelIvEEvv)
        .other          _ZN3cub18CUB_300001_SM_10006detail11EmptyKernelIvEEvv,@"STO_CUDA_ENTRY STV_DEFAULT"
_ZN3cub18CUB_300001_SM_10006detail11EmptyKernelIvEEvv:
.text._ZN3cub18CUB_300001_SM_10006detail11EmptyKernelIvEEvv:
[----:B------:R-:W-:Y:S01]  /*0000*/  LDC R1, c[0x0][0x37c] ;  /* 0x0000df00ff017b82 */ /* 0x000fe20000000800 */
[----:B------:R-:W-:Y:S05]  /*0010*/  EXIT ;  /* 0x000000000000794d */ /* 0x000fea0003800000 */
.L_x_186:
        /* <DEDUP_REMOVED lines=14> */
.L_x_197:


//--------------------- .nv.shared.reserved.0     --------------------------
	.section	.nv.shared.reserved.0,"aw",@nobits
	.weak		__nv_reservedSMEM_offset_0_alias
	.size		__nv_reservedSMEM_offset_0_alias, 0, 64
	.other		__nv_reservedSMEM_offset_0_alias,@"STO_CUDA_RESERVED_SHARED STV_DEFAULT"
__nv_reservedSMEM_offset_0_alias:
	.zero		0
	.zero		64


//--------------------- .nv.global                --------------------------
	.section	.nv.global,"aw",@nobits
.nv.global:
	.type		_ZN30_INTERNAL_94871cfb_4_k_cu_main6thrust24THRUST_300001_SM_1000_NS12placeholders2_8E,@object
	.size		_ZN30_INTERNAL_94871cfb_4_k_cu_main6thrust24THRUST_300001_SM_1000_NS12placeholders2_8E,(_ZN30_INTERNAL_94871cfb_4_k_cu_main4cuda3std3__432_GLOBAL__N__94871cfb_4_k_cu_main6ignoreE - _ZN30_INTERNAL_94871cfb_4_k_cu_main6thrust24THRUST_300001_SM_1000_NS12placeholders2_8E)
_ZN30_INTERNAL_94871cfb_4_k_cu_main6thrust24THRUST_300001_SM_1000_NS12placeholders2_8E:
	.zero		1
	.type		_ZN30_INTERNAL_94871cfb_4_k_cu_main4cuda3std3__432_GLOBAL__N__94871cfb_4_k_cu_main6ignoreE,@object
	.size		_ZN30_INTERNAL_94871cfb_4_k_cu_main4cuda3std3__432_GLOBAL__N__94871cfb_4_k_cu_main6ignoreE,(_ZN30_INTERNAL_94871cfb_4_k_cu_main4cuda3std6ranges3__45__cpo4dataE - _ZN30_INTERNAL_94871cfb_4_k_cu_main4cuda3std3__432_GLOBAL__N__94871cfb_4_k_cu_main6ignoreE)
_ZN30_INTERNAL_94871cfb_4_k_cu_main4cuda3std3__432_GLOBAL__N__94871cfb_4_k_cu_main6ignoreE:
	.zero		1
	.type		_ZN30_INTERNAL_94871cfb_4_k_cu_main4cuda3std6ranges3__45__cpo4dataE,@object
	.size		_ZN30_INTERNAL_94871cfb_4_k_cu_main4cuda3std6ranges3__45__cpo4dataE,(_ZN30_INTERNAL_94871cfb_4_k_cu_main6thrust24THRUST_300001_SM_1000_NS6system3cpp3parE - _ZN30_INTERNAL_94871cfb_4_k_cu_main4cuda3std6ranges3__45__cpo4dataE)
_ZN30_INTERNAL_94871cfb_4_k_cu_main4cuda3std6ranges3__45__cpo4dataE:
	.zero		1
	.type		_ZN30_INTERNAL_94871cfb_4_k_cu_main6thrust24THRUST_300001_SM_1000_NS6system3cpp3parE,@object
	.size		_ZN30_INTERNAL_94871cfb_4_k_cu_main6thrust24THRUST_300001_SM_1000_NS6system3cpp3parE,(_ZN30_INTERNAL_94871cfb_4_k_cu_main4cuda3std3__45__cpo5beginE - _ZN30_INTERNAL_94871cfb_4_k_cu_main6thrust24THRUST_300001_SM_1000_NS6system3cpp3parE)
_ZN30_INTERNAL_94871cfb_4_k_cu_main6thrust24THRUST_300001_SM_1000_NS6system3cpp3parE:
	.zero		1
	.type		_ZN30_INTERNAL_94871cfb_4_k_cu_main4cuda3std3__45__cpo5beginE,@object
	.size		_ZN30_INTERNAL_94871cfb_4_k_cu_main4cuda3std3__45__cpo5beginE,(_ZN30_INTERNAL_94871cfb_4_k_cu_main4cuda3std6ranges3__45__cpo5beginE - _ZN30_INTERNAL_94871cfb_4_k_cu_main4cuda3std3__45__cpo5beginE)
_ZN30_INTERNAL_94871cfb_4_k_cu_main4cuda3std3__45__cpo5beginE:
	.zero		1
	.type		_ZN30_INTERNAL_94871cfb_4_k_cu_main4cuda3std6ranges3__45__cpo5beginE,@object
	.size		_ZN30_INTERNAL_94871cfb_4_k_cu_main4cuda3std6ranges3__45__cpo5beginE,(_ZN30_INTERNAL_94871cfb_4_k_cu_main6thrust24THRUST_300001_SM_1000_NS6deviceE - _ZN30_INTERNAL_94871cfb_4_k_cu_main4cuda3std6ranges3__45__cpo5beginE)
_ZN30_INTERNAL_94871cfb_4_k_cu_main4cuda3std6ranges3__45__cpo5beginE:
	.zero		1
	.type		_ZN30_INTERNAL_94871cfb_4_k_cu_main6thrust24THRUST_300001_SM_1000_NS6deviceE,@object
	.size		_ZN30_INTERNAL_94871cfb_4_k_cu_main6thrust24THRUST_300001_SM_1000_NS6deviceE,(_ZN30_INTERNAL_94871cfb_4_k_cu_main4cuda3std3__47nulloptE - _ZN30_INTERNAL_94871cfb_4_k_cu_main6thrust24THRUST_300001_SM_1000_NS6deviceE)
_ZN30_INTERNAL_94871cfb_4_k_cu_main6thrust24THRUST_300001_SM_1000_NS6deviceE:
	.zero		1
	.type		_ZN30_INTERNAL_94871cfb_4_k_cu_main4cuda3std3__47nulloptE,@object
	.size		_ZN30_INTERNAL_94871cfb_4_k_cu_main4cuda3std3__47nulloptE,(_ZN30_INTERNAL_94871cfb_4_k_cu_main4cuda3std6ranges3__45__cpo8distanceE - _ZN30_INTERNAL_94871cfb_4_k_cu_main4cuda3std3__47nulloptE)
_ZN30_INTERNAL_94871cfb_4_k_cu_main4cuda3std3__47nulloptE:
	.zero		1
	.type		_ZN30_INTERNAL_94871cfb_4_k_cu_main4cuda3std6ranges3__45__cpo8distanceE,@object
	.size		_ZN30_INTERNAL_94871cfb_4_k_cu_main4cuda3std6ranges3__45__cpo8distanceE,(_ZN30_INTERNAL_94871cfb_4_k_cu_main6thrust24THRUST_300001_SM_1000_NS12placeholders2_4E - _ZN30_INTERNAL_94871cfb_4_k_cu_main4cuda3std6ranges3__45__cpo8distanceE)
_ZN30_INTERNAL_94871cfb_4_k_cu_main4cuda3std6ranges3__45__cpo8distanceE:
	.zero		1
	.type		_ZN30_INTERNAL_94871cfb_4_k_cu_main6thrust24THRUST_300001_SM_1000_NS12placeholders2_4E,@object
	.size		_ZN30_INTERNAL_94871cfb_4_k_cu_main6thrust24THRUST_300001_SM_1000_NS12placeholders2_4E,(_ZN30_INTERNAL_94871cfb_4_k_cu_main4cuda3std3__45__cpo6rbeginE - _ZN30_INTERNAL_94871cfb_4_k_cu_main6thrust24THRUST_300001_SM_1000_NS12placeholders2_4E)
_ZN30_INTERNAL_94871cfb_4_k_cu_main6thrust24THRUST_300001_SM_1000_NS12placeholders2_4E:
	.zero		1
	.type		_ZN30_INTERNAL_94871cfb_4_k_cu_main4cuda3std3__45__cpo6rbeginE,@object
	.size		_ZN30_INTERNAL_94871cfb_4_k_cu_main4cuda3std3__45__cpo6rbeginE,(_ZN30_INTERNAL_94871cfb_4_k_cu_main4cuda3std6ranges3__45__cpo7advanceE - _ZN30_INTERNAL_94871cfb_4_k_cu_main4cuda3std3__45__cpo6rbeginE)
_ZN30_INTERNAL_94871cfb_4_k_cu_main4cuda3std3__45__cpo6rbeginE:
	.zero		1
	.type		_ZN30_INTERNAL_94871cfb_4_k_cu_main4cuda3std6ranges3__45__cpo7advanceE,@object
	.size		_ZN30_INTERNAL_94871cfb_4_k_cu_main4cuda3std6ranges3__45__cpo7advanceE,(_ZN30_INTERNAL_94871cfb_4_k_cu_main6thrust24THRUST_300001_SM_1000_NS12placeholders3_10E - _ZN30_INTERNAL_94871cfb_4_k_cu_main4cuda3std6ranges3__45__cpo7advanceE)
_ZN30_INTERNAL_94871cfb_4_k_cu_main4cuda3std6ranges3__45__cpo7advanceE:
	.zero		1
	.type		_ZN30_INTERNAL_94871cfb_4_k_cu_main6thrust24THRUST_300001_SM_1000_NS12placeholders3_10E,@object
	.size		_ZN30_INTERNAL_94871cfb_4_k_cu_main6thrust24THRUST_300001_SM_1000_NS12placeholders3_10E,(_ZN30_INTERNAL_94871cfb_4_k_cu_main4cuda3std3__48in_placeE - _ZN30_INTERNAL_94871cfb_4_k_cu_main6thrust24THRUST_300001_SM_1000_NS12placeholders3_10E)
_ZN30_INTERNAL_94871cfb_4_k_cu_main6thrust24THRUST_300001_SM_1000_NS12placeholders3_10E:
	.zero		1
	.type		_ZN30_INTERNAL_94871cfb_4_k_cu_main4cuda3std3__48in_placeE,@object
	.size		_ZN30_INTERNAL_94871cfb_4_k_cu_main4cuda3std3__48in_placeE,(_ZN30_INTERNAL_94871cfb_4_k_cu_main4cuda3std6ranges3__45__cpo4sizeE - _ZN30_INTERNAL_94871cfb_4_k_cu_main4cuda3std3__48in_placeE)
_ZN30_INTERNAL_94871cfb_4_k_cu_main4cuda3std3__48in_placeE:
	.zero		1
	.type		_ZN30_INTERNAL_94871cfb_4_k_cu_main4cuda3std6ranges3__45__cpo4sizeE,@object
	.size		_ZN30_INTERNAL_94871cfb_4_k_cu_main4cuda3std6ranges3__45__cpo4sizeE,(_ZN30_INTERNAL_94871cfb_4_k_cu_main6thrust24THRUST_300001_SM_1000_NS12placeholders2_2E - _ZN30_INTERNAL_94871cfb_4_k_cu_main4cuda3std6ranges3__45__cpo4sizeE)
_ZN30_INTERNAL_94871cfb_4_k_cu_main4cuda3std6ranges3__45__cpo4sizeE:
	.zero		1
	.type		_ZN30_INTERNAL_94871cfb_4_k_cu_main6thrust24THRUST_300001_SM_1000_NS12placeholders2_2E,@object
	.size		_ZN30_INTERNAL_94871cfb_4_k_cu_main6thrust24THRUST_300001_SM_1000_NS12placeholders2_2E,(_ZN30_INTERNAL_94871cfb_4_k_cu_main4cuda3std3__45__cpo6cbeginE - _ZN30_INTERNAL_94871cfb_4_k_cu_main6thrust24THRUST_300001_SM_1000_NS12placeholders2_2E)
_ZN30_INTERNAL_94871cfb_4_k_cu_main6thrust24THRUST_300001_SM_1000_NS12placeholders2_2E:
	.zero		1
	.type		_ZN30_INTERNAL_94871cfb_4_k_cu_main4cuda3std3__45__cpo6cbeginE,@object
	.size		_ZN30_INTERNAL_94871cfb_4_k_cu_main4cuda3std3__45__cpo6cbeginE,(_ZN30_INTERNAL_94871cfb_4_k_cu_main4cuda3std6ranges3__45__cpo6cbeginE - _ZN30_INTERNAL_94871cfb_4_k_cu_main4cuda3std3__45__cpo6cbeginE)
_ZN30_INTERNAL_94871cfb_4_k_cu_main4cuda3std3__45__cpo6cbeginE:
	.zero		1
	.type		_ZN30_INTERNAL_94871cfb_4_k_cu_main4cuda3std6ranges3__45__cpo6cbeginE,@object
	.size		_ZN30_INTERNAL_94871cfb_4_k_cu_main4cuda3std6ranges3__45__cpo6cbeginE,(_ZN30_INTERNAL_94871cfb_4_k_cu_main6thrust24THRUST_300001_SM_1000_NS12placeholders2_6E - _ZN30_INTERNAL_94871cfb_4_k_cu_main4cuda3std6ranges3__45__cpo6cbeginE)
_ZN30_INTERNAL_94871cfb_4_k_cu_main4cuda3std6ranges3__45__cpo6cbeginE:
	.zero		1
	.type		_ZN30_INTERNAL_94871cfb_4_k_cu_main6thrust24THRUST_300001_SM_1000_NS12placeholders2_6E,@object
	.size		_ZN30_INTERNAL_94871cfb_4_k_cu_main6thrust24THRUST_300001_SM_1000_NS12placeholders2_6E,(_ZN30_INTERNAL_94871cfb_4_k_cu_main4cuda3std3__45__cpo7crbeginE - _ZN30_INTERNAL_94871cfb_4_k_cu_main6thrust24THRUST_300001_SM_1000_NS12placeholders2_6E)
_ZN30_INTERNAL_94871cfb_4_k_cu_main6thrust24THRUST_300001_SM_1000_NS12placeholders2_6E:
	.zero		1
	.type		_ZN30_INTERNAL_94871cfb_4_k_cu_main4cuda3std3__45__cpo7crbeginE,@object
	.size		_ZN30_INTERNAL_94871cfb_4_k_cu_main4cuda3std3__45__cpo7crbeginE,(_ZN30_INTERNAL_94871cfb_4_k_cu_main4cuda3std6ranges3__45__cpo4nextE - _ZN30_INTERNAL_94871cfb_4_k_cu_main4cuda3std3__45__cpo7crbeginE)
_ZN30_INTERNAL_94871cfb_4_k_cu_main4cuda3std3__45__cpo7crbeginE:
	.zero		1
	.type		_ZN30_INTERNAL_94871cfb_4_k_cu_main4cuda3std6ranges3__45__cpo4nextE,@object
	.size		_ZN30_INTERNAL_94871cfb_4_k_cu_main4cuda3std6ranges3__45__cpo4nextE,(_ZN30_INTERNAL_94871cfb_4_k_cu_main4cuda3std6ranges3__45__cpo4swapE - _ZN30_INTERNAL_94871cfb_4_k_cu_main4cuda3std6ranges3__45__cpo4nextE)
_ZN30_INTERNAL_94871cfb_4_k_cu_main4cuda3std6ranges3__45__cpo4nextE:
	.zero		1
	.type		_ZN30_INTERNAL_94871cfb_4_k_cu_main4cuda3std6ranges3__45__cpo4swapE,@object
	.size		_ZN30_INTERNAL_94871cfb_4_k_cu_main4cuda3std6ranges3__45__cpo4swapE,(_ZN30_INTERNAL_94871cfb_4_k_cu_main6thrust24THRUST_300001_SM_1000_NS8cuda_cub10par_nosyncE - _ZN30_INTERNAL_94871cfb_4_k_cu_main4cuda3std6ranges3__45__cpo4swapE)
_ZN30_INTERNAL_94871cfb_4_k_cu_main4cuda3std6ranges3__45__cpo4swapE:
	.zero		1
	.type		_ZN30_INTERNAL_94871cfb_4_k_cu_main6thrust24THRUST_300001_SM_1000_NS8cuda_cub10par_nosyncE,@object
	.size		_ZN30_INTERNAL_94871cfb_4_k_cu_main6thrust24THRUST_300001_SM_1000_NS8cuda_cub10par_nosyncE,(_ZN30_INTERNAL_94871cfb_4_k_cu_main6thrust24THRUST_300001_SM_1000_NS3seqE - _ZN30_INTERNAL_94871cfb_4_k_cu_main6thrust24THRUST_300001_SM_1000_NS8cuda_cub10par_nosyncE)
_ZN30_INTERNAL_94871cfb_4_k_cu_main6thrust24THRUST_300001_SM_1000_NS8cuda_cub10par_nosyncE:
	.zero		1
	.type		_ZN30_INTERNAL_94871cfb_4_k_cu_main6thrust24THRUST_300001_SM_1000_NS3seqE,@object
	.size		_ZN30_INTERNAL_94871cfb_4_k_cu_main6thrust24THRUST_300001_SM_1000_NS3seqE,(_ZN30_INTERNAL_94871cfb_4_k_cu_main4cuda3std3__420unreachable_sentinelE - _ZN30_INTERNAL_94871cfb_4_k_cu_main6thrust24THRUST_300001_SM_1000_NS3seqE)
_ZN30_INTERNAL_94871cfb_4_k_cu_main6thrust24THRUST_300001_SM_1000_NS3seqE:
	.zero		1
	.type		_ZN30_INTERNAL_94871cfb_4_k_cu_main4cuda3std3__420unreachable_sentinelE,@object
	.size		_ZN30_INTERNAL_94871cfb_4_k_cu_main4cuda3std3__420unreachable_sentinelE,(_ZN30_INTERNAL_94871cfb_4_k_cu_main4cuda3std6ranges3__45__cpo5ssizeE - _ZN30_INTERNAL_94871cfb_4_k_cu_main4cuda3std3__420unreachable_sentinelE)
_ZN30_INTERNAL_94871cfb_4_k_cu_main4cuda3std3__420unreachable_sentinelE:
	.zero		1
	.type		_ZN30_INTERNAL_94871cfb_4_k_cu_main4cuda3std6ranges3__45__cpo5ssizeE,@object
	.size		_ZN30_INTERNAL_94871cfb_4_k_cu_main4cuda3std6ranges3__45__cpo5ssizeE,(_ZN30_INTERNAL_94871cfb_4_k_cu_main6thrust24THRUST_300001_SM_1000_NS12placeholders2_3E - _ZN30_INTERNAL_94871cfb_4_k_cu_main4cuda3std6ranges3__45__cpo5ssizeE)
_ZN30_INTERNAL_94871cfb_4_k_cu_main4cuda3std6ranges3__45__cpo5ssizeE:
	.zero		1
	.type		_ZN30_INTERNAL_94871cfb_4_k_cu_main6thrust24THRUST_300001_SM_1000_NS12placeholders2_3E,@object
	.size		_ZN30_INTERNAL_94871cfb_4_k_cu_main6thrust24THRUST_300001_SM_1000_NS12placeholders2_3E,(_ZN30_INTERNAL_94871cfb_4_k_cu_main4cuda3std3__45__cpo4cendE - _ZN30_INTERNAL_94871cfb_4_k_cu_main6thrust24THRUST_300001_SM_1000_NS12placeholders2_3E)
_ZN30_INTERNAL_94871cfb_4_k_cu_main6thrust24THRUST_300001_SM_1000_NS12placeholders2_3E:
	.zero		1
	.type		_ZN30_INTERNAL_94871cfb_4_k_cu_main4cuda3std3__45__cpo4cendE,@object
	.size		_ZN30_INTERNAL_94871cfb_4_k_cu_main4cuda3std3__45__cpo4cendE,(_ZN30_INTERNAL_94871cfb_4_k_cu_main4cuda3std6ranges3__45__cpo4cendE - _ZN30_INTERNAL_94871cfb_4_k_cu_main4cuda3std3__45__cpo4cendE)
_ZN30_INTERNAL_94871cfb_4_k_cu_main4cuda3std3__45__cpo4cendE:
	.zero		1
	.type		_ZN30_INTERNAL_94871cfb_4_k_cu_main4cuda3std6ranges3__45__cpo4cendE,@object
	.size		_ZN30_INTERNAL_94871cfb_4_k_cu_main4cuda3std6ranges3__45__cpo4cendE,(_ZN30_INTERNAL_94871cfb_4_k_cu_main6thrust24THRUST_300001_SM_1000_NS12placeholders2_7E - _ZN30_INTERNAL_94871cfb_4_k_cu_main4cuda3std6ranges3__45__cpo4cendE)
_ZN30_INTERNAL_94871cfb_4_k_cu_main4cuda3std6ranges3__45__cpo4cendE:
	.zero		1
	.type		_ZN30_INTERNAL_94871cfb_4_k_cu_main6thrust24THRUST_300001_SM_1000_NS12placeholders2_7E,@object
	.size		_ZN30_INTERNAL_94871cfb_4_k_cu_main6thrust24THRUST_300001_SM_1000_NS12placeholders2_7E,(_ZN30_INTERNAL_94871cfb_4_k_cu_main4cuda3std3__45__cpo5crendE - _ZN30_INTERNAL_94871cfb_4_k_cu_main6thrust24THRUST_300001_SM_1000_NS12placeholders2_7E)
_ZN30_INTERNAL_94871cfb_4_k_cu_main6thrust24THRUST_300001_SM_1000_NS12placeholders2_7E:
	.zero		1
	.type		_ZN30_INTERNAL_94871cfb_4_k_cu_main4cuda3std3__45__cpo5crendE,@object
	.size		_ZN30_INTERNAL_94871cfb_4_k_cu_main4cuda3std3__45__cpo5crendE,(_ZN30_INTERNAL_94871cfb_4_k_cu_main4cuda3std6ranges3__45__cpo4prevE - _ZN30_INTERNAL_94871cfb_4_k_cu_main4cuda3std3__45__cpo5crendE)
_ZN30_INTERNAL_94871cfb_4_k_cu_main4cuda3std3__45__cpo5crendE:
	.zero		1
	.type		_ZN30_INTERNAL_94871cfb_4_k_cu_main4cuda3std6ranges3__45__cpo4prevE,@object
	.size		_ZN30_INTERNAL_94871cfb_4_k_cu_main4cuda3std6ranges3__45__cpo4prevE,(_ZN30_INTERNAL_94871cfb_4_k_cu_main4cuda3std6ranges3__45__cpo9iter_moveE - _ZN30_INTERNAL_94871cfb_4_k_cu_main4cuda3std6ranges3__45__cpo4prevE)
_ZN30_INTERNAL_94871cfb_4_k_cu_main4cuda3std6ranges3__45__cpo4prevE:
	.zero		1
	.type		_ZN30_INTERNAL_94871cfb_4_k_cu_main4cuda3std6ranges3__45__cpo9iter_moveE,@object
	.size		_ZN30_INTERNAL_94871cfb_4_k_cu_main4cuda3std6ranges3__45__cpo9iter_moveE,(_ZN30_INTERNAL_94871cfb_4_k_cu_main6thrust24THRUST_300001_SM_1000_NS6system6detail10sequential3seqE - _ZN30_INTERNAL_94871cfb_4_k_cu_main4cuda3std6ranges3__45__cpo9iter_moveE)
_ZN30_INTERNAL_94871cfb_4_k_cu_main4cuda3std6ranges3__45__cpo9iter_moveE:
	.zero		1
	.type		_ZN30_INTERNAL_94871cfb_4_k_cu_main6thrust24THRUST_300001_SM_1000_NS6system6detail10sequential3seqE,@object
	.size		_ZN30_INTERNAL_94871cfb_4_k_cu_main6thrust24THRUST_300001_SM_1000_NS6system6detail10sequential3seqE,(_ZN30_INTERNAL_94871cfb_4_k_cu_main6thrust24THRUST_300001_SM_1000_NS12placeholders2_9E - _ZN30_INTERNAL_94871cfb_4_k_cu_main6thrust24THRUST_300001_SM_1000_NS6system6detail10sequential3seqE)
_ZN30_INTERNAL_94871cfb_4_k_cu_main6thrust24THRUST_300001_SM_1000_NS6system6detail10sequential3seqE:
	.zero		1
	.type		_ZN30_INTERNAL_94871cfb_4_k_cu_main6thrust24THRUST_300001_SM_1000_NS12placeholders2_9E,@object
	.size		_ZN30_INTERNAL_94871cfb_4_k_cu_main6thrust24THRUST_300001_SM_1000_NS12placeholders2_9E,(_ZN30_INTERNAL_94871cfb_4_k_cu_main4cuda3std3__419piecewise_constructE - _ZN30_INTERNAL_94871cfb_4_k_cu_main6thrust24THRUST_300001_SM_1000_NS12placeholders2_9E)
_ZN30_INTERNAL_94871cfb_4_k_cu_main6thrust24THRUST_300001_SM_1000_NS12placeholders2_9E:
	.zero		1
	.type		_ZN30_INTERNAL_94871cfb_4_k_cu_main4cuda3std3__419piecewise_constructE,@object
	.size		_ZN30_INTERNAL_94871cfb_4_k_cu_main4cuda3std3__419piecewise_constructE,(_ZN30_INTERNAL_94871cfb_4_k_cu_main4cuda3std6ranges3__45__cpo5cdataE - _ZN30_INTERNAL_94871cfb_4_k_cu_main4cuda3std3__419piecewise_constructE)
_ZN30_INTERNAL_94871cfb_4_k_cu_main4cuda3std3__419piecewise_constructE:
	.zero		1
	.type		_ZN30_INTERNAL_94871cfb_4_k_cu_main4cuda3std6ranges3__45__cpo5cdataE,@object
	.size		_ZN30_INTERNAL_94871cfb_4_k_cu_main4cuda3std6ranges3__45__cpo5cdataE,(_ZN30_INTERNAL_94871cfb_4_k_cu_main6thrust24THRUST_300001_SM_1000_NS12placeholders2_1E - _ZN30_INTERNAL_94871cfb_4_k_cu_main4cuda3std6ranges3__45__cpo5cdataE)
_ZN30_INTERNAL_94871cfb_4_k_cu_main4cuda3std6ranges3__45__cpo5cdataE:
	.zero		1
	.type		_ZN30_INTERNAL_94871cfb_4_k_cu_main6thrust24THRUST_300001_SM_1000_NS12placeholders2_1E,@object
	.size		_ZN30_INTERNAL_94871cfb_4_k_cu_main6thrust24THRUST_300001_SM_1000_NS12placeholders2_1E,(_ZN30_INTERNAL_94871cfb_4_k_cu_main4cuda3std3__45__cpo3endE - _ZN30_INTERNAL_94871cfb_4_k_cu_main6thrust24THRUST_300001_SM_1000_NS12placeholders2_1E)
_ZN30_INTERNAL_94871cfb_4_k_cu_main6thrust24THRUST_300001_SM_1000_NS12placeholders2_1E:
	.zero		1
	.type		_ZN30_INTERNAL_94871cfb_4_k_cu_main4cuda3std3__45__cpo3endE,@object
	.size		_ZN30_INTERNAL_94871cfb_4_k_cu_main4cuda3std3__45__cpo3endE,(_ZN30_INTERNAL_94871cfb_4_k_cu_main4cuda3std6ranges3__45__cpo3endE - _ZN30_INTERNAL_94871cfb_4_k_cu_main4cuda3std3__45__cpo3endE)
_ZN30_INTERNAL_94871cfb_4_k_cu_main4cuda3std3__45__cpo3endE:
	.zero		1
	.type		_ZN30_INTERNAL_94871cfb_4_k_cu_main4cuda3std6ranges3__45__cpo3endE,@object
	.size		_ZN30_INTERNAL_94871cfb_4_k_cu_main4cuda3std6ranges3__45__cpo3endE,(_ZN30_INTERNAL_94871cfb_4_k_cu_main6thrust24THRUST_300001_SM_1000_NS12placeholders2_5E - _ZN30_INTERNAL_94871cfb_4_k_cu_main4cuda3std6ranges3__45__cpo3endE)
_ZN30_INTERNAL_94871cfb_4_k_cu_main4cuda3std6ranges3__45__cpo3endE:
	.zero		1
	.type		_ZN30_INTERNAL_94871cfb_4_k_cu_main6thrust24THRUST_300001_SM_1000_NS12placeholders2_5E,@object
	.size		_ZN30_INTERNAL_94871cfb_4_k_cu_main6thrust24THRUST_300001_SM_1000_NS12placeholders2_5E,(_ZN30_INTERNAL_94871cfb_4_k_cu_main4cuda3std3__45__cpo4rendE - _ZN30_INTERNAL_94871cfb_4_k_cu_main6thrust24THRUST_300001_SM_1000_NS12placeholders2_5E)
_ZN30_INTERNAL_94871cfb_4_k_cu_main6thrust24THRUST_300001_SM_1000_NS12placeholders2_5E:
	.zero		1
	.type		_ZN30_INTERNAL_94871cfb_4_k_cu_main4cuda3std3__45__cpo4rendE,@object
	.size		_ZN30_INTERNAL_94871cfb_4_k_cu_main4cuda3std3__45__cpo4rendE,(_ZN30_INTERNAL_94871cfb_4_k_cu_main4cuda3std6ranges3__45__cpo9iter_swapE - _ZN30_INTERNAL_94871cfb_4_k_cu_main4cuda3std3__45__cpo4rendE)
_ZN30_INTERNAL_94871cfb_4_k_cu_main4cuda3std3__45__cpo4rendE:
	.zero		1
	.type		_ZN30_INTERNAL_94871cfb_4_k_cu_main4cuda3std6ranges3__45__cpo9iter_swapE,@object
	.size		_ZN30_INTERNAL_94871cfb_4_k_cu_main4cuda3std6ranges3__45__cpo9iter_swapE,(_ZN30_INTERNAL_94871cfb_4_k_cu_main4cuda3std3__48unexpectE - _ZN30_INTERNAL_94871cfb_4_k_cu_main4cuda3std6ranges3__45__cpo9iter_swapE)
_ZN30_INTERNAL_94871cfb_4_k_cu_main4cuda3std6ranges3__45__cpo9iter_swapE:
	.zero		1
	.type		_ZN30_INTERNAL_94871cfb_4_k_cu_main4cuda3std3__48unexpectE,@object
	.size		_ZN30_INTERNAL_94871cfb_4_k_cu_main4cuda3std3__48unexpectE,(_ZN30_INTERNAL_94871cfb_4_k_cu_main6thrust24THRUST_300001_SM_1000_NS8cuda_cub3parE - _ZN30_INTERNAL_94871cfb_4_k_cu_main4cuda3std3__48unexpectE)
_ZN30_INTERNAL_94871cfb_4_k_cu_main4cuda3std3__48unexpectE:
	.zero		1
	.type		_ZN30_INTERNAL_94871cfb_4_k_cu_main6thrust24THRUST_300001_SM_1000_NS8cuda_cub3parE,@object
	.size		_ZN30_INTERNAL_94871cfb_4_k_cu_main6thrust24THRUST_300001_SM_1000_NS8cuda_cub3parE,(.L_29 - _ZN30_INTERNAL_94871cfb_4_k_cu_main6thrust24THRUST_300001_SM_1000_NS8cuda_cub3parE)
_ZN30_INTERNAL_94871cfb_4_k_cu_main6thrust24THRUST_300001_SM_1000_NS8cuda_cub3parE:
	.zero		1
.L_29:


//--------------------- .nv.constant0._ZN3cub18CUB_300001_SM_10006detail9transform16transform_kernelINS2_10policy_hubILb1EN4cuda3std3__45tupleIJN6thrust24THRUST_300001_SM_1000_NS6detail15normal_iteratorINSA_10device_ptrIdEEEESF_EEEE10policy1000El14Upwind_functorSF_JPdSK_EEEvT0_iT1_T2_DpNS2_10kernel_argIT3_EE --------------------------
	.section	.nv.constant0._ZN3cub18CUB_300001_SM_10006detail9transform16transform_kernelINS2_10policy_hubILb1EN4cuda3std3__45tupleIJN6thrust24THRUST_300001_SM_1000_NS6detail15normal_iteratorINSA_10device_ptrIdEEEESF_EEEE10policy1000El14Upwind_functorSF_JPdSK_EEEvT0_iT1_T2_DpNS2_10kernel_argIT3_EE,"a",@progbits
	.sectionflags	@""
	.align	4
.nv.constant0._ZN3cub18CUB_300001_SM_10006detail9transform16transform_kernelINS2_10policy_hubILb1EN4cuda3std3__45tupleIJN6thrust24THRUST_300001_SM_1000_NS6detail15normal_iteratorINSA_10device_ptrIdEEEESF_EEEE10policy1000El14Upwind_functorSF_JPdSK_EEEvT0_iT1_T2_DpNS2_10kernel_argIT3_EE:
	.zero		960


//--------------------- .nv.constant0._ZN3cub18CUB_300001_SM_10006detail9transform16transform_kernelINS2_10policy_hubILb1EN4cuda3std3__45tupleIJN6thrust24THRUST_300001_SM_1000_NS6detail15normal_iteratorINSA_10device_ptrIdEEEESF_EEEE10policy1000Ei14Upwind_functorSF_JPdSK_EEEvT0_iT1_T2_DpNS2_10kernel_argIT3_EE --------------------------
	.section	.nv.constant0._ZN3cub18CUB_300001_SM_10006detail9transform16transform_kernelINS2_10policy_hubILb1EN4cuda3std3__45tupleIJN6thrust24THRUST_300001_SM_1000_NS6detail15normal_iteratorINSA_10device_ptrIdEEEESF_EEEE10policy1000Ei14Upwind_functorSF_JPdSK_EEEvT0_iT1_T2_DpNS2_10kernel_argIT3_EE,"a",@progbits
	.sectionflags	@""
	.align	4
.nv.constant0._ZN3cub18CUB_300001_SM_10006detail9transform16transform_kernelINS2_10policy_hubILb1EN4cuda3std3__45tupleIJN6thrust24THRUST_300001_SM_1000_NS6detail15normal_iteratorINSA_10device_ptrIdEEEESF_EEEE10policy1000Ei14Upwind_functorSF_JPdSK_EEEvT0_iT1_T2_DpNS2_10kernel_argIT3_EE:
	.zero		952


//--------------------- .nv.constant0._ZN3cub18CUB_300001_SM_10006detail9transform16transform_kernelINS2_10policy_hubILb1EN4cuda3std3__45tupleIJN6thrust24THRUST_300001_SM_1000_NS6detail15normal_iteratorINSA_10device_ptrIdEEEEEEEE10policy1000El10Norm_distrSF_JPdEEEvT0_iT1_T2_DpNS2_10kernel_argIT3_EE --------------------------
	.section	.nv.constant0._ZN3cub18CUB_300001_SM_10006detail9transform16transform_kernelINS2_10policy_hubILb1EN4cuda3std3__45tupleIJN6thrust24THRUST_300001_SM_1000_NS6detail15normal_iteratorINSA_10device_ptrIdEEEEEEEE10policy1000El10Norm_distrSF_JPdEEEvT0_iT1_T2_DpNS2_10kernel_argIT3_EE,"a",@progbits
	.sectionflags	@""
	.align	4
.nv.constant0._ZN3cub18CUB_300001_SM_10006detail9transform16transform_kernelINS2_10policy_hubILb1EN4cuda3std3__45tupleIJN6thrust24THRUST_300001_SM_1000_NS6detail15normal_iteratorINSA_10device_ptrIdEEEEEEEE10policy1000El10Norm_distrSF_JPdEEEvT0_iT1_T2_DpNS2_10kernel_argIT3_EE:
	.zero		952


//--------------------- .nv.constant0._ZN3cub18CUB_300001_SM_10006detail9transform16transform_kernelINS2_10policy_hubILb1EN4cuda3std3__45tupleIJN6thrust24THRUST_300001_SM_1000_NS6detail15normal_iteratorINSA_10device_ptrIdEEEEEEEE10policy1000Ei10Norm_distrSF_JPdEEEvT0_iT1_T2_DpNS2_10kernel_argIT3_EE --------------------------
	.section	.nv.constant0._ZN3cub18CUB_300001_SM_10006detail9transform16transform_kernelINS2_10policy_hubILb1EN4cuda3std3__45tupleIJN6thrust24THRUST_300001_SM_1000_NS6detail15normal_iteratorINSA_10device_ptrIdEEEEEEEE10policy1000Ei10Norm_distrSF_JPdEEEvT0_iT1_T2_DpNS2_10kernel_argIT3_EE,"a",@progbits
	.sectionflags	@""
	.align	4
.nv.constant0._ZN3cub18CUB_300001_SM_10006detail9transform16transform_kernelINS2_10policy_hubILb1EN4cuda3std3__45tupleIJN6thrust24THRUST_300001_SM_1000_NS6detail15normal_iteratorINSA_10device_ptrIdEEEEEEEE10policy1000Ei10Norm_distrSF_JPdEEEvT0_iT1_T2_DpNS2_10kernel_argIT3_EE:
	.zero		944


//--------------------- .nv.constant0._ZN3cub18CUB_300001_SM_10006detail8for_each13static_kernelINS2_12policy_hub_t12policy_500_tElN6thrust24THRUST_300001_SM_1000_NS8cuda_cub10__tabulate7functorINS7_6detail15normal_iteratorINS7_10device_ptrIdEEEENS7_6system6detail7generic6detail22compute_sequence_valueIdvEElEEEEvT0_T1_ --------------------------
	.section	.nv.constant0._ZN3cub18CUB_300001_SM_10006detail8for_each13static_kernelINS2_12policy_hub_t12policy_500_tElN6thrust24THRUST_300001_SM_1000_NS8cuda_cub10__tabulate7functorINS7_6detail15normal_iteratorINS7_10device_ptrIdEEEENS7_6system6detail7generic6detail22compute_sequence_valueIdvEElEEEEvT0_T1_,"a",@progbits
	.sectionflags	@""
	.align	4
.nv.constant0._ZN3cub18CUB_300001_SM_10006detail8for_each13static_kernelINS2_12policy_hub_t12policy_500_tElN6thrust24THRUST_300001_SM_1000_NS8cuda_cub10__tabulate7functorINS7_6detail15normal_iteratorINS7_10device_ptrIdEEEENS7_6system6detail7generic6detail22compute_sequence_valueIdvEElEEEEvT0_T1_:
	.zero		928


//--------------------- .nv.constant0._ZN3cub18CUB_300001_SM_10006detail8for_each13static_kernelINS2_12policy_hub_t12policy_500_tEmN6thrust24THRUST_300001_SM_1000_NS8cuda_cub20__uninitialized_fill7functorINS7_10device_ptrIdEEdEEEEvT0_T1_ --------------------------
	.section	.nv.constant0._ZN3cub18CUB_300001_SM_10006detail8for_each13static_kernelINS2_12policy_hub_t12policy_500_tEmN6thrust24THRUST_300001_SM_1000_NS8cuda_cub20__uninitialized_fill7functorINS7_10device_ptrIdEEdEEEEvT0_T1_,"a",@progbits
	.sectionflags	@""
	.align	4
.nv.constant0._ZN3cub18CUB_300001_SM_10006detail8for_each13static_kernelINS2_12policy_hub_t12policy_500_tEmN6thrust24THRUST_300001_SM_1000_NS8cuda_cub20__uninitialized_fill7functorINS7_10device_ptrIdEEdEEEEvT0_T1_:
	.zero		920


//--------------------- .nv.constant0._ZN3cub18CUB_300001_SM_10006detail11EmptyKernelIvEEvv --------------------------
	.section	.nv.constant0._ZN3cub18CUB_300001_SM_10006detail11EmptyKernelIvEEvv,"a",@progbits
	.sectionflags	@""
	.align	4
.nv.constant0._ZN3cub18CUB_300001_SM_10006detail11EmptyKernelIvEEvv:
	.zero		896


//--------------------- SYMBOLS --------------------------

	.type		.nv.reservedSmem.offset0,@object
	.size		.nv.reservedSmem.offset0,0x4
